//
// Generated by NVIDIA NVVM Compiler
//
// Compiler Build ID: CL-36424714
// Cuda compilation tools, release 13.0, V13.0.88
// Based on NVVM 20.0.0
//

.version 9.0
.target sm_100
.address_size 64

	// .globl	fp_hammer_kernel
.global .align 4 .f32 sfma_out;
.global .align 8 .f64 dfma_out;

.visible .entry fp_hammer_kernel()
{
	.reg .pred 	%p<4>;
	.reg .b32 	%r<9>;
	.reg .b32 	%f<16399>;
	.reg .b64 	%fd<16399>;

	bar.sync 	0;
	mov.b32 	%r7, 0;
	mov.f64 	%fd9, 0dC16312D000000000;
	mov.f32 	%f9, 0fC7C35000;
	mov.f32 	%f16395, %f9;
	mov.f32 	%f16396, %f9;
	mov.f64 	%fd16395, %fd9;
	mov.f64 	%fd16396, %fd9;
$L__BB0_1:
	// begin inline asm
	fma.rn.f64    %fd16395, %fd16395, 0.9999, 0.01;
	// end inline asm
	// begin inline asm
	fma.rn.f64    %fd16396, %fd16396, 0.9999, 0.01;
	// end inline asm
	// begin inline asm
	fma.rn.f32    %f16395, %f16395, 0.9999, 0.01;
	// end inline asm
	// begin inline asm
	fma.rn.f32    %f16396, %f16396, 0.9999, 0.01;
	// end inline asm
	// begin inline asm
	fma.rn.f64    %fd16395, %fd16395, 0.9999, 0.01;
	// end inline asm
	// begin inline asm
	fma.rn.f64    %fd16396, %fd16396, 0.9999, 0.01;
	// end inline asm
	// begin inline asm
	fma.rn.f32    %f16395, %f16395, 0.9999, 0.01;
	// end inline asm
	// begin inline asm
	fma.rn.f32    %f16396, %f16396, 0.9999, 0.01;
	// end inline asm
	// begin inline asm
	fma.rn.f64    %fd16395, %fd16395, 0.9999, 0.01;
	// end inline asm
	// begin inline asm
	fma.rn.f64    %fd16396, %fd16396, 0.9999, 0.01;
	// end inline asm
	// begin inline asm
	fma.rn.f32    %f16395, %f16395, 0.9999, 0.01;
	// end inline asm
	// begin inline asm
	fma.rn.f32    %f16396, %f16396, 0.9999, 0.01;
	// end inline asm
	// begin inline asm
	fma.rn.f64    %fd16395, %fd16395, 0.9999, 0.01;
	// end inline asm
	// begin inline asm
	fma.rn.f64    %fd16396, %fd16396, 0.9999, 0.01;
	// end inline asm
	// begin inline asm
	fma.rn.f32    %f16395, %f16395, 0.9999, 0.01;
	// end inline asm
	// begin inline asm
	fma.rn.f32    %f16396, %f16396, 0.9999, 0.01;
	// end inline asm
	// begin inline asm
	fma.rn.f64    %fd16395, %fd16395, 0.9999, 0.01;
	// end inline asm
	// begin inline asm
	fma.rn.f64    %fd16396, %fd16396, 0.9999, 0.01;
	// end inline asm
	// begin inline asm
	fma.rn.f32    %f16395, %f16395, 0.9999, 0.01;
	// end inline asm
	// begin inline asm
	fma.rn.f32    %f16396, %f16396, 0.9999, 0.01;
	// end inline asm
	// begin inline asm
	fma.rn.f64    %fd16395, %fd16395, 0.9999, 0.01;
	// end inline asm
	// begin inline asm
	fma.rn.f64    %fd16396, %fd16396, 0.9999, 0.01;
	// end inline asm
	// begin inline asm
	fma.rn.f32    %f16395, %f16395, 0.9999, 0.01;
	// end inline asm
	// begin inline asm
	fma.rn.f32    %f16396, %f16396, 0.9999, 0.01;
	// end inline asm
	// begin inline asm
	fma.rn.f64    %fd16395, %fd16395, 0.9999, 0.01;
	// end inline asm
	// begin inline asm
	fma.rn.f64    %fd16396, %fd16396, 0.9999, 0.01;
	// end inline asm
	// begin inline asm
	fma.rn.f32    %f16395, %f16395, 0.9999, 0.01;
	// end inline asm
	// begin inline asm
	fma.rn.f32    %f16396, %f16396, 0.9999, 0.01;
	// end inline asm
	// begin inline asm
	fma.rn.f64    %fd16395, %fd16395, 0.9999, 0.01;
	// end inline asm
	// begin inline asm
	fma.rn.f64    %fd16396, %fd16396, 0.9999, 0.01;
	// end inline asm
	// begin inline asm
	fma.rn.f32    %f16395, %f16395, 0.9999, 0.01;
	// end inline asm
	// begin inline asm
	fma.rn.f32    %f16396, %f16396, 0.9999, 0.01;
	// end inline asm
	// begin inline asm
	fma.rn.f64    %fd16395, %fd16395, 0.9999, 0.01;
	// end inline asm
	// begin inline asm
	fma.rn.f64    %fd16396, %fd16396, 0.9999, 0.01;
	// end inline asm
	// begin inline asm
	fma.rn.f32    %f16395, %f16395, 0.9999, 0.01;
	// end inline asm
	// begin inline asm
	fma.rn.f32    %f16396, %f16396, 0.9999, 0.01;
	// end inline asm
	// begin inline asm
	fma.rn.f64    %fd16395, %fd16395, 0.9999, 0.01;
	// end inline asm
	// begin inline asm
	fma.rn.f64    %fd16396, %fd16396, 0.9999, 0.01;
	// end inline asm
	// begin inline asm
	fma.rn.f32    %f16395, %f16395, 0.9999, 0.01;
	// end inline asm
	// begin inline asm
	fma.rn.f32    %f16396, %f16396, 0.9999, 0.01;
	// end inline asm
	// begin inline asm
	fma.rn.f64    %fd16395, %fd16395, 0.9999, 0.01;
	// end inline asm
	// begin inline asm
	fma.rn.f64    %fd16396, %fd16396, 0.9999, 0.01;
	// end inline asm
	// begin inline asm
	fma.rn.f32    %f16395, %f16395, 0.9999, 0.01;
	// end inline asm
	// begin inline asm
	fma.rn.f32    %f16396, %f16396, 0.9999, 0.01;
	// end inline asm
	// begin inline asm
	fma.rn.f64    %fd16395, %fd16395, 0.9999, 0.01;
	// end inline asm
	// begin inline asm
	fma.rn.f64    %fd16396, %fd16396, 0.9999, 0.01;
	// end inline asm
	// begin inline asm
	fma.rn.f32    %f16395, %f16395, 0.9999, 0.01;
	// end inline asm
	// begin inline asm
	fma.rn.f32    %f16396, %f16396, 0.9999, 0.01;
	// end inline asm
	// begin inline asm
	fma.rn.f64    %fd16395, %fd16395, 0.9999, 0.01;
	// end inline asm
	// begin inline asm
	fma.rn.f64    %fd16396, %fd16396, 0.9999, 0.01;
	// end inline asm
	// begin inline asm
	fma.rn.f32    %f16395, %f16395, 0.9999, 0.01;
	// end inline asm
	// begin inline asm
	fma.rn.f32    %f16396, %f16396, 0.9999, 0.01;
	// end inline asm
	// begin inline asm
	fma.rn.f64    %fd16395, %fd16395, 0.9999, 0.01;
	// end inline asm
	// begin inline asm
	fma.rn.f64    %fd16396, %fd16396, 0.9999, 0.01;
	// end inline asm
	// begin inline asm
	fma.rn.f32    %f16395, %f16395, 0.9999, 0.01;
	// end inline asm
	// begin inline asm
	fma.rn.f32    %f16396, %f16396, 0.9999, 0.01;
	// end inline asm
	// begin inline asm
	fma.rn.f64    %fd16395, %fd16395, 0.9999, 0.01;
	// end inline asm
	// begin inline asm
	fma.rn.f64    %fd16396, %fd16396, 0.9999, 0.01;
	// end inline asm
	// begin inline asm
	fma.rn.f32    %f16395, %f16395, 0.9999, 0.01;
	// end inline asm
	// begin inline asm
	fma.rn.f32    %f16396, %f16396, 0.9999, 0.01;
	// end inline asm
	// begin inline asm
	fma.rn.f64    %fd16395, %fd16395, 0.9999, 0.01;
	// end inline asm
	// begin inline asm
	fma.rn.f64    %fd16396, %fd16396, 0.9999, 0.01;
	// end inline asm
	// begin inline asm
	fma.rn.f32    %f16395, %f16395, 0.9999, 0.01;
	// end inline asm
	// begin inline asm
	fma.rn.f32    %f16396, %f16396, 0.9999, 0.01;
	// end inline asm
	// begin inline asm
	fma.rn.f64    %fd16395, %fd16395, 0.9999, 0.01;
	// end inline asm
	// begin inline asm
	fma.rn.f64    %fd16396, %fd16396, 0.9999, 0.01;
	// end inline asm
	// begin inline asm
	fma.rn.f32    %f16395, %f16395, 0.9999, 0.01;
	// end inline asm
	// begin inline asm
	fma.rn.f32    %f16396, %f16396, 0.9999, 0.01;
	// end inline asm
	// begin inline asm
	fma.rn.f64    %fd16395, %fd16395, 0.9999, 0.01;
	// end inline asm
	// begin inline asm
	fma.rn.f64    %fd16396, %fd16396, 0.9999, 0.01;
	// end inline asm
	// begin inline asm
	fma.rn.f32    %f16395, %f16395, 0.9999, 0.01;
	// end inline asm
	// begin inline asm
	fma.rn.f32    %f16396, %f16396, 0.9999, 0.01;
	// end inline asm
	// begin inline asm
	fma.rn.f64    %fd16395, %fd16395, 0.9999, 0.01;
	// end inline asm
	// begin inline asm
	fma.rn.f64    %fd16396, %fd16396, 0.9999, 0.01;
	// end inline asm
	// begin inline asm
	fma.rn.f32    %f16395, %f16395, 0.9999, 0.01;
	// end inline asm
	// begin inline asm
	fma.rn.f32    %f16396, %f16396, 0.9999, 0.01;
	// end inline asm
	// begin inline asm
	fma.rn.f64    %fd16395, %fd16395, 0.9999, 0.01;
	// end inline asm
	// begin inline asm
	fma.rn.f64    %fd16396, %fd16396, 0.9999, 0.01;
	// end inline asm
	// begin inline asm
	fma.rn.f32    %f16395, %f16395, 0.9999, 0.01;
	// end inline asm
	// begin inline asm
	fma.rn.f32    %f16396, %f16396, 0.9999, 0.01;
	// end inline asm
	// begin inline asm
	fma.rn.f64    %fd16395, %fd16395, 0.9999, 0.01;
	// end inline asm
	// begin inline asm
	fma.rn.f64    %fd16396, %fd16396, 0.9999, 0.01;
	// end inline asm
	// begin inline asm
	fma.rn.f32    %f16395, %f16395, 0.9999, 0.01;
	// end inline asm
	// begin inline asm
	fma.rn.f32    %f16396, %f16396, 0.9999, 0.01;
	// end inline asm
	// begin inline asm
	fma.rn.f64    %fd16395, %fd16395, 0.9999, 0.01;
	// end inline asm
	// begin inline asm
	fma.rn.f64    %fd16396, %fd16396, 0.9999, 0.01;
	// end inline asm
	// begin inline asm
	fma.rn.f32    %f16395, %f16395, 0.9999, 0.01;
	// end inline asm
	// begin inline asm
	fma.rn.f32    %f16396, %f16396, 0.9999, 0.01;
	// end inline asm
	// begin inline asm
	fma.rn.f64    %fd16395, %fd16395, 0.9999, 0.01;
	// end inline asm
	// begin inline asm
	fma.rn.f64    %fd16396, %fd16396, 0.9999, 0.01;
	// end inline asm
	// begin inline asm
	fma.rn.f32    %f16395, %f16395, 0.9999, 0.01;
	// end inline asm
	// begin inline asm
	fma.rn.f32    %f16396, %f16396, 0.9999, 0.01;
	// end inline asm
	// begin inline asm
	fma.rn.f64    %fd16395, %fd16395, 0.9999, 0.01;
	// end inline asm
	// begin inline asm
	fma.rn.f64    %fd16396, %fd16396, 0.9999, 0.01;
	// end inline asm
	// begin inline asm
	fma.rn.f32    %f16395, %f16395, 0.9999, 0.01;
	// end inline asm
	// begin inline asm
	fma.rn.f32    %f16396, %f16396, 0.9999, 0.01;
	// end inline asm
	// begin inline asm
	fma.rn.f64    %fd16395, %fd16395, 0.9999, 0.01;
	// end inline asm
	// begin inline asm
	fma.rn.f64    %fd16396, %fd16396, 0.9999, 0.01;
	// end inline asm
	// begin inline asm
	fma.rn.f32    %f16395, %f16395, 0.9999, 0.01;
	// end inline asm
	// begin inline asm
	fma.rn.f32    %f16396, %f16396, 0.9999, 0.01;
	// end inline asm
	// begin inline asm
	fma.rn.f64    %fd16395, %fd16395, 0.9999, 0.01;
	// end inline asm
	// begin inline asm
	fma.rn.f64    %fd16396, %fd16396, 0.9999, 0.01;
	// end inline asm
	// begin inline asm
	fma.rn.f32    %f16395, %f16395, 0.9999, 0.01;
	// end inline asm
	// begin inline asm
	fma.rn.f32    %f16396, %f16396, 0.9999, 0.01;
	// end inline asm
	// begin inline asm
	fma.rn.f64    %fd16395, %fd16395, 0.9999, 0.01;
	// end inline asm
	// begin inline asm
	fma.rn.f64    %fd16396, %fd16396, 0.9999, 0.01;
	// end inline asm
	// begin inline asm
	fma.rn.f32    %f16395, %f16395, 0.9999, 0.01;
	// end inline asm
	// begin inline asm
	fma.rn.f32    %f16396, %f16396, 0.9999, 0.01;
	// end inline asm
	// begin inline asm
	fma.rn.f64    %fd16395, %fd16395, 0.9999, 0.01;
	// end inline asm
	// begin inline asm
	fma.rn.f64    %fd16396, %fd16396, 0.9999, 0.01;
	// end inline asm
	// begin inline asm
	fma.rn.f32    %f16395, %f16395, 0.9999, 0.01;
	// end inline asm
	// begin inline asm
	fma.rn.f32    %f16396, %f16396, 0.9999, 0.01;
	// end inline asm
	// begin inline asm
	fma.rn.f64    %fd16395, %fd16395, 0.9999, 0.01;
	// end inline asm
	// begin inline asm
	fma.rn.f64    %fd16396, %fd16396, 0.9999, 0.01;
	// end inline asm
	// begin inline asm
	fma.rn.f32    %f16395, %f16395, 0.9999, 0.01;
	// end inline asm
	// begin inline asm
	fma.rn.f32    %f16396, %f16396, 0.9999, 0.01;
	// end inline asm
	// begin inline asm
	fma.rn.f64    %fd16395, %fd16395, 0.9999, 0.01;
	// end inline asm
	// begin inline asm
	fma.rn.f64    %fd16396, %fd16396, 0.9999, 0.01;
	// end inline asm
	// begin inline asm
	fma.rn.f32    %f16395, %f16395, 0.9999, 0.01;
	// end inline asm
	// begin inline asm
	fma.rn.f32    %f16396, %f16396, 0.9999, 0.01;
	// end inline asm
	// begin inline asm
	fma.rn.f64    %fd16395, %fd16395, 0.9999, 0.01;
	// end inline asm
	// begin inline asm
	fma.rn.f64    %fd16396, %fd16396, 0.9999, 0.01;
	// end inline asm
	// begin inline asm
	fma.rn.f32    %f16395, %f16395, 0.9999, 0.01;
	// end inline asm
	// begin inline asm
	fma.rn.f32    %f16396, %f16396, 0.9999, 0.01;
	// end inline asm
	// begin inline asm
	fma.rn.f64    %fd16395, %fd16395, 0.9999, 0.01;
	// end inline asm
	// begin inline asm
	fma.rn.f64    %fd16396, %fd16396, 0.9999, 0.01;
	// end inline asm
	// begin inline asm
	fma.rn.f32    %f16395, %f16395, 0.9999, 0.01;
	// end inline asm
	// begin inline asm
	fma.rn.f32    %f16396, %f16396, 0.9999, 0.01;
	// end inline asm
	// begin inline asm
	fma.rn.f64    %fd16395, %fd16395, 0.9999, 0.01;
	// end inline asm
	// begin inline asm
	fma.rn.f64    %fd16396, %fd16396, 0.9999, 0.01;
	// end inline asm
	// begin inline asm
	fma.rn.f32    %f16395, %f16395, 0.9999, 0.01;
	// end inline asm
	// begin inline asm
	fma.rn.f32    %f16396, %f16396, 0.9999, 0.01;
	// end inline asm
	// begin inline asm
	fma.rn.f64    %fd16395, %fd16395, 0.9999, 0.01;
	// end inline asm
	// begin inline asm
	fma.rn.f64    %fd16396, %fd16396, 0.9999, 0.01;
	// end inline asm
	// begin inline asm
	fma.rn.f32    %f16395, %f16395, 0.9999, 0.01;
	// end inline asm
	// begin inline asm
	fma.rn.f32    %f16396, %f16396, 0.9999, 0.01;
	// end inline asm
	// begin inline asm
	fma.rn.f64    %fd16395, %fd16395, 0.9999, 0.01;
	// end inline asm
	// begin inline asm
	fma.rn.f64    %fd16396, %fd16396, 0.9999, 0.01;
	// end inline asm
	// begin inline asm
	fma.rn.f32    %f16395, %f16395, 0.9999, 0.01;
	// end inline asm
	// begin inline asm
	fma.rn.f32    %f16396, %f16396, 0.9999, 0.01;
	// end inline asm
	// begin inline asm
	fma.rn.f64    %fd16395, %fd16395, 0.9999, 0.01;
	// end inline asm
	// begin inline asm
	fma.rn.f64    %fd16396, %fd16396, 0.9999, 0.01;
	// end inline asm
	// begin inline asm
	fma.rn.f32    %f16395, %f16395, 0.9999, 0.01;
	// end inline asm
	// begin inline asm
	fma.rn.f32    %f16396, %f16396, 0.9999, 0.01;
	// end inline asm
	// begin inline asm
	fma.rn.f64    %fd16395, %fd16395, 0.9999, 0.01;
	// end inline asm
	// begin inline asm
	fma.rn.f64    %fd16396, %fd16396, 0.9999, 0.01;
	// end inline asm
	// begin inline asm
	fma.rn.f32    %f16395, %f16395, 0.9999, 0.01;
	// end inline asm
	// begin inline asm
	fma.rn.f32    %f16396, %f16396, 0.9999, 0.01;
	// end inline asm
	// begin inline asm
	fma.rn.f64    %fd16395, %fd16395, 0.9999, 0.01;
	// end inline asm
	// begin inline asm
	fma.rn.f64    %fd16396, %fd16396, 0.9999, 0.01;
	// end inline asm
	// begin inline asm
	fma.rn.f32    %f16395, %f16395, 0.9999, 0.01;
	// end inline asm
	// begin inline asm
	fma.rn.f32    %f16396, %f16396, 0.9999, 0.01;
	// end inline asm
	// begin inline asm
	fma.rn.f64    %fd16395, %fd16395, 0.9999, 0.01;
	// end inline asm
	// begin inline asm
	fma.rn.f64    %fd16396, %fd16396, 0.9999, 0.01;
	// end inline asm
	// begin inline asm
	fma.rn.f32    %f16395, %f16395, 0.9999, 0.01;
	// end inline asm
	// begin inline asm
	fma.rn.f32    %f16396, %f16396, 0.9999, 0.01;
	// end inline asm
	// begin inline asm
	fma.rn.f64    %fd16395, %fd16395, 0.9999, 0.01;
	// end inline asm
	// begin inline asm
	fma.rn.f64    %fd16396, %fd16396, 0.9999, 0.01;
	// end inline asm
	// begin inline asm
	fma.rn.f32    %f16395, %f16395, 0.9999, 0.01;
	// end inline asm
	// begin inline asm
	fma.rn.f32    %f16396, %f16396, 0.9999, 0.01;
	// end inline asm
	// begin inline asm
	fma.rn.f64    %fd16395, %fd16395, 0.9999, 0.01;
	// end inline asm
	// begin inline asm
	fma.rn.f64    %fd16396, %fd16396, 0.9999, 0.01;
	// end inline asm
	// begin inline asm
	fma.rn.f32    %f16395, %f16395, 0.9999, 0.01;
	// end inline asm
	// begin inline asm
	fma.rn.f32    %f16396, %f16396, 0.9999, 0.01;
	// end inline asm
	// begin inline asm
	fma.rn.f64    %fd16395, %fd16395, 0.9999, 0.01;
	// end inline asm
	// begin inline asm
	fma.rn.f64    %fd16396, %fd16396, 0.9999, 0.01;
	// end inline asm
	// begin inline asm
	fma.rn.f32    %f16395, %f16395, 0.9999, 0.01;
	// end inline asm
	// begin inline asm
	fma.rn.f32    %f16396, %f16396, 0.9999, 0.01;
	// end inline asm
	// begin inline asm
	fma.rn.f64    %fd16395, %fd16395, 0.9999, 0.01;
	// end inline asm
	// begin inline asm
	fma.rn.f64    %fd16396, %fd16396, 0.9999, 0.01;
	// end inline asm
	// begin inline asm
	fma.rn.f32    %f16395, %f16395, 0.9999, 0.01;
	// end inline asm
	// begin inline asm
	fma.rn.f32    %f16396, %f16396, 0.9999, 0.01;
	// end inline asm
	// begin inline asm
	fma.rn.f64    %fd16395, %fd16395, 0.9999, 0.01;
	// end inline asm
	// begin inline asm
	fma.rn.f64    %fd16396, %fd16396, 0.9999, 0.01;
	// end inline asm
	// begin inline asm
	fma.rn.f32    %f16395, %f16395, 0.9999, 0.01;
	// end inline asm
	// begin inline asm
	fma.rn.f32    %f16396, %f16396, 0.9999, 0.01;
	// end inline asm
	// begin inline asm
	fma.rn.f64    %fd16395, %fd16395, 0.9999, 0.01;
	// end inline asm
	// begin inline asm
	fma.rn.f64    %fd16396, %fd16396, 0.9999, 0.01;
	// end inline asm
	// begin inline asm
	fma.rn.f32    %f16395, %f16395, 0.9999, 0.01;
	// end inline asm
	// begin inline asm
	fma.rn.f32    %f16396, %f16396, 0.9999, 0.01;
	// end inline asm
	// begin inline asm
	fma.rn.f64    %fd16395, %fd16395, 0.9999, 0.01;
	// end inline asm
	// begin inline asm
	fma.rn.f64    %fd16396, %fd16396, 0.9999, 0.01;
	// end inline asm
	// begin inline asm
	fma.rn.f32    %f16395, %f16395, 0.9999, 0.01;
	// end inline asm
	// begin inline asm
	fma.rn.f32    %f16396, %f16396, 0.9999, 0.01;
	// end inline asm
	// begin inline asm
	fma.rn.f64    %fd16395, %fd16395, 0.9999, 0.01;
	// end inline asm
	// begin inline asm
	fma.rn.f64    %fd16396, %fd16396, 0.9999, 0.01;
	// end inline asm
	// begin inline asm
	fma.rn.f32    %f16395, %f16395, 0.9999, 0.01;
	// end inline asm
	// begin inline asm
	fma.rn.f32    %f16396, %f16396, 0.9999, 0.01;
	// end inline asm
	// begin inline asm
	fma.rn.f64    %fd16395, %fd16395, 0.9999, 0.01;
	// end inline asm
	// begin inline asm
	fma.rn.f64    %fd16396, %fd16396, 0.9999, 0.01;
	// end inline asm
	// begin inline asm
	fma.rn.f32    %f16395, %f16395, 0.9999, 0.01;
	// end inline asm
	// begin inline asm
	fma.rn.f32    %f16396, %f16396, 0.9999, 0.01;
	// end inline asm
	// begin inline asm
	fma.rn.f64    %fd16395, %fd16395, 0.9999, 0.01;
	// end inline asm
	// begin inline asm
	fma.rn.f64    %fd16396, %fd16396, 0.9999, 0.01;
	// end inline asm
	// begin inline asm
	fma.rn.f32    %f16395, %f16395, 0.9999, 0.01;
	// end inline asm
	// begin inline asm
	fma.rn.f32    %f16396, %f16396, 0.9999, 0.01;
	// end inline asm
	// begin inline asm
	fma.rn.f64    %fd16395, %fd16395, 0.9999, 0.01;
	// end inline asm
	// begin inline asm
	fma.rn.f64    %fd16396, %fd16396, 0.9999, 0.01;
	// end inline asm
	// begin inline asm
	fma.rn.f32    %f16395, %f16395, 0.9999, 0.01;
	// end inline asm
	// begin inline asm
	fma.rn.f32    %f16396, %f16396, 0.9999, 0.01;
	// end inline asm
	// begin inline asm
	fma.rn.f64    %fd16395, %fd16395, 0.9999, 0.01;
	// end inline asm
	// begin inline asm
	fma.rn.f64    %fd16396, %fd16396, 0.9999, 0.01;
	// end inline asm
	// begin inline asm
	fma.rn.f32    %f16395, %f16395, 0.9999, 0.01;
	// end inline asm
	// begin inline asm
	fma.rn.f32    %f16396, %f16396, 0.9999, 0.01;
	// end inline asm
	// begin inline asm
	fma.rn.f64    %fd16395, %fd16395, 0.9999, 0.01;
	// end inline asm
	// begin inline asm
	fma.rn.f64    %fd16396, %fd16396, 0.9999, 0.01;
	// end inline asm
	// begin inline asm
	fma.rn.f32    %f16395, %f16395, 0.9999, 0.01;
	// end inline asm
	// begin inline asm
	fma.rn.f32    %f16396, %f16396, 0.9999, 0.01;
	// end inline asm
	// begin inline asm
	fma.rn.f64    %fd16395, %fd16395, 0.9999, 0.01;
	// end inline asm
	// begin inline asm
	fma.rn.f64    %fd16396, %fd16396, 0.9999, 0.01;
	// end inline asm
	// begin inline asm
	fma.rn.f32    %f16395, %f16395, 0.9999, 0.01;
	// end inline asm
	// begin inline asm
	fma.rn.f32    %f16396, %f16396, 0.9999, 0.01;
	// end inline asm
	// begin inline asm
	fma.rn.f64    %fd16395, %fd16395, 0.9999, 0.01;
	// end inline asm
	// begin inline asm
	fma.rn.f64    %fd16396, %fd16396, 0.9999, 0.01;
	// end inline asm
	// begin inline asm
	fma.rn.f32    %f16395, %f16395, 0.9999, 0.01;
	// end inline asm
	// begin inline asm
	fma.rn.f32    %f16396, %f16396, 0.9999, 0.01;
	// end inline asm
	// begin inline asm
	fma.rn.f64    %fd16395, %fd16395, 0.9999, 0.01;
	// end inline asm
	// begin inline asm
	fma.rn.f64    %fd16396, %fd16396, 0.9999, 0.01;
	// end inline asm
	// begin inline asm
	fma.rn.f32    %f16395, %f16395, 0.9999, 0.01;
	// end inline asm
	// begin inline asm
	fma.rn.f32    %f16396, %f16396, 0.9999, 0.01;
	// end inline asm
	// begin inline asm
	fma.rn.f64    %fd16395, %fd16395, 0.9999, 0.01;
	// end inline asm
	// begin inline asm
	fma.rn.f64    %fd16396, %fd16396, 0.9999, 0.01;
	// end inline asm
	// begin inline asm
	fma.rn.f32    %f16395, %f16395, 0.9999, 0.01;
	// end inline asm
	// begin inline asm
	fma.rn.f32    %f16396, %f16396, 0.9999, 0.01;
	// end inline asm
	// begin inline asm
	fma.rn.f64    %fd16395, %fd16395, 0.9999, 0.01;
	// end inline asm
	// begin inline asm
	fma.rn.f64    %fd16396, %fd16396, 0.9999, 0.01;
	// end inline asm
	// begin inline asm
	fma.rn.f32    %f16395, %f16395, 0.9999, 0.01;
	// end inline asm
	// begin inline asm
	fma.rn.f32    %f16396, %f16396, 0.9999, 0.01;
	// end inline asm
	// begin inline asm
	fma.rn.f64    %fd16395, %fd16395, 0.9999, 0.01;
	// end inline asm
	// begin inline asm
	fma.rn.f64    %fd16396, %fd16396, 0.9999, 0.01;
	// end inline asm
	// begin inline asm
	fma.rn.f32    %f16395, %f16395, 0.9999, 0.01;
	// end inline asm
	// begin inline asm
	fma.rn.f32    %f16396, %f16396, 0.9999, 0.01;
	// end inline asm
	// begin inline asm
	fma.rn.f64    %fd16395, %fd16395, 0.9999, 0.01;
	// end inline asm
	// begin inline asm
	fma.rn.f64    %fd16396, %fd16396, 0.9999, 0.01;
	// end inline asm
	// begin inline asm
	fma.rn.f32    %f16395, %f16395, 0.9999, 0.01;
	// end inline asm
	// begin inline asm
	fma.rn.f32    %f16396, %f16396, 0.9999, 0.01;
	// end inline asm
	// begin inline asm
	fma.rn.f64    %fd16395, %fd16395, 0.9999, 0.01;
	// end inline asm
	// begin inline asm
	fma.rn.f64    %fd16396, %fd16396, 0.9999, 0.01;
	// end inline asm
	// begin inline asm
	fma.rn.f32    %f16395, %f16395, 0.9999, 0.01;
	// end inline asm
	// begin inline asm
	fma.rn.f32    %f16396, %f16396, 0.9999, 0.01;
	// end inline asm
	// begin inline asm
	fma.rn.f64    %fd16395, %fd16395, 0.9999, 0.01;
	// end inline asm
	// begin inline asm
	fma.rn.f64    %fd16396, %fd16396, 0.9999, 0.01;
	// end inline asm
	// begin inline asm
	fma.rn.f32    %f16395, %f16395, 0.9999, 0.01;
	// end inline asm
	// begin inline asm
	fma.rn.f32    %f16396, %f16396, 0.9999, 0.01;
	// end inline asm
	// begin inline asm
	fma.rn.f64    %fd16395, %fd16395, 0.9999, 0.01;
	// end inline asm
	// begin inline asm
	fma.rn.f64    %fd16396, %fd16396, 0.9999, 0.01;
	// end inline asm
	// begin inline asm
	fma.rn.f32    %f16395, %f16395, 0.9999, 0.01;
	// end inline asm
	// begin inline asm
	fma.rn.f32    %f16396, %f16396, 0.9999, 0.01;
	// end inline asm
	// begin inline asm
	fma.rn.f64    %fd16395, %fd16395, 0.9999, 0.01;
	// end inline asm
	// begin inline asm
	fma.rn.f64    %fd16396, %fd16396, 0.9999, 0.01;
	// end inline asm
	// begin inline asm
	fma.rn.f32    %f16395, %f16395, 0.9999, 0.01;
	// end inline asm
	// begin inline asm
	fma.rn.f32    %f16396, %f16396, 0.9999, 0.01;
	// end inline asm
	// begin inline asm
	fma.rn.f64    %fd16395, %fd16395, 0.9999, 0.01;
	// end inline asm
	// begin inline asm
	fma.rn.f64    %fd16396, %fd16396, 0.9999, 0.01;
	// end inline asm
	// begin inline asm
	fma.rn.f32    %f16395, %f16395, 0.9999, 0.01;
	// end inline asm
	// begin inline asm
	fma.rn.f32    %f16396, %f16396, 0.9999, 0.01;
	// end inline asm
	// begin inline asm
	fma.rn.f64    %fd16395, %fd16395, 0.9999, 0.01;
	// end inline asm
	// begin inline asm
	fma.rn.f64    %fd16396, %fd16396, 0.9999, 0.01;
	// end inline asm
	// begin inline asm
	fma.rn.f32    %f16395, %f16395, 0.9999, 0.01;
	// end inline asm
	// begin inline asm
	fma.rn.f32    %f16396, %f16396, 0.9999, 0.01;
	// end inline asm
	// begin inline asm
	fma.rn.f64    %fd16395, %fd16395, 0.9999, 0.01;
	// end inline asm
	// begin inline asm
	fma.rn.f64    %fd16396, %fd16396, 0.9999, 0.01;
	// end inline asm
	// begin inline asm
	fma.rn.f32    %f16395, %f16395, 0.9999, 0.01;
	// end inline asm
	// begin inline asm
	fma.rn.f32    %f16396, %f16396, 0.9999, 0.01;
	// end inline asm
	// begin inline asm
	fma.rn.f64    %fd16395, %fd16395, 0.9999, 0.01;
	// end inline asm
	// begin inline asm
	fma.rn.f64    %fd16396, %fd16396, 0.9999, 0.01;
	// end inline asm
	// begin inline asm
	fma.rn.f32    %f16395, %f16395, 0.9999, 0.01;
	// end inline asm
	// begin inline asm
	fma.rn.f32    %f16396, %f16396, 0.9999, 0.01;
	// end inline asm
	// begin inline asm
	fma.rn.f64    %fd16395, %fd16395, 0.9999, 0.01;
	// end inline asm
	// begin inline asm
	fma.rn.f64    %fd16396, %fd16396, 0.9999, 0.01;
	// end inline asm
	// begin inline asm
	fma.rn.f32    %f16395, %f16395, 0.9999, 0.01;
	// end inline asm
	// begin inline asm
	fma.rn.f32    %f16396, %f16396, 0.9999, 0.01;
	// end inline asm
	// begin inline asm
	fma.rn.f64    %fd16395, %fd16395, 0.9999, 0.01;
	// end inline asm
	// begin inline asm
	fma.rn.f64    %fd16396, %fd16396, 0.9999, 0.01;
	// end inline asm
	// begin inline asm
	fma.rn.f32    %f16395, %f16395, 0.9999, 0.01;
	// end inline asm
	// begin inline asm
	fma.rn.f32    %f16396, %f16396, 0.9999, 0.01;
	// end inline asm
	// begin inline asm
	fma.rn.f64    %fd16395, %fd16395, 0.9999, 0.01;
	// end inline asm
	// begin inline asm
	fma.rn.f64    %fd16396, %fd16396, 0.9999, 0.01;
	// end inline asm
	// begin inline asm
	fma.rn.f32    %f16395, %f16395, 0.9999, 0.01;
	// end inline asm
	// begin inline asm
	fma.rn.f32    %f16396, %f16396, 0.9999, 0.01;
	// end inline asm
	// begin inline asm
	fma.rn.f64    %fd16395, %fd16395, 0.9999, 0.01;
	// end inline asm
	// begin inline asm
	fma.rn.f64    %fd16396, %fd16396, 0.9999, 0.01;
	// end inline asm
	// begin inline asm
	fma.rn.f32    %f16395, %f16395, 0.9999, 0.01;
	// end inline asm
	// begin inline asm
	fma.rn.f32    %f16396, %f16396, 0.9999, 0.01;
	// end inline asm
	// begin inline asm
	fma.rn.f64    %fd16395, %fd16395, 0.9999, 0.01;
	// end inline asm
	// begin inline asm
	fma.rn.f64    %fd16396, %fd16396, 0.9999, 0.01;
	// end inline asm
	// begin inline asm
	fma.rn.f32    %f16395, %f16395, 0.9999, 0.01;
	// end inline asm
	// begin inline asm
	fma.rn.f32    %f16396, %f16396, 0.9999, 0.01;
	// end inline asm
	// begin inline asm
	fma.rn.f64    %fd16395, %fd16395, 0.9999, 0.01;
	// end inline asm
	// begin inline asm
	fma.rn.f64    %fd16396, %fd16396, 0.9999, 0.01;
	// end inline asm
	// begin inline asm
	fma.rn.f32    %f16395, %f16395, 0.9999, 0.01;
	// end inline asm
	// begin inline asm
	fma.rn.f32    %f16396, %f16396, 0.9999, 0.01;
	// end inline asm
	// begin inline asm
	fma.rn.f64    %fd16395, %fd16395, 0.9999, 0.01;
	// end inline asm
	// begin inline asm
	fma.rn.f64    %fd16396, %fd16396, 0.9999, 0.01;
	// end inline asm
	// begin inline asm
	fma.rn.f32    %f16395, %f16395, 0.9999, 0.01;
	// end inline asm
	// begin inline asm
	fma.rn.f32    %f16396, %f16396, 0.9999, 0.01;
	// end inline asm
	// begin inline asm
	fma.rn.f64    %fd16395, %fd16395, 0.9999, 0.01;
	// end inline asm
	// begin inline asm
	fma.rn.f64    %fd16396, %fd16396, 0.9999, 0.01;
	// end inline asm
	// begin inline asm
	fma.rn.f32    %f16395, %f16395, 0.9999, 0.01;
	// end inline asm
	// begin inline asm
	fma.rn.f32    %f16396, %f16396, 0.9999, 0.01;
	// end inline asm
	// begin inline asm
	fma.rn.f64    %fd16395, %fd16395, 0.9999, 0.01;
	// end inline asm
	// begin inline asm
	fma.rn.f64    %fd16396, %fd16396, 0.9999, 0.01;
	// end inline asm
	// begin inline asm
	fma.rn.f32    %f16395, %f16395, 0.9999, 0.01;
	// end inline asm
	// begin inline asm
	fma.rn.f32    %f16396, %f16396, 0.9999, 0.01;
	// end inline asm
	// begin inline asm
	fma.rn.f64    %fd16395, %fd16395, 0.9999, 0.01;
	// end inline asm
	// begin inline asm
	fma.rn.f64    %fd16396, %fd16396, 0.9999, 0.01;
	// end inline asm
	// begin inline asm
	fma.rn.f32    %f16395, %f16395, 0.9999, 0.01;
	// end inline asm
	// begin inline asm
	fma.rn.f32    %f16396, %f16396, 0.9999, 0.01;
	// end inline asm
	// begin inline asm
	fma.rn.f64    %fd16395, %fd16395, 0.9999, 0.01;
	// end inline asm
	// begin inline asm
	fma.rn.f64    %fd16396, %fd16396, 0.9999, 0.01;
	// end inline asm
	// begin inline asm
	fma.rn.f32    %f16395, %f16395, 0.9999, 0.01;
	// end inline asm
	// begin inline asm
	fma.rn.f32    %f16396, %f16396, 0.9999, 0.01;
	// end inline asm
	// begin inline asm
	fma.rn.f64    %fd16395, %fd16395, 0.9999, 0.01;
	// end inline asm
	// begin inline asm
	fma.rn.f64    %fd16396, %fd16396, 0.9999, 0.01;
	// end inline asm
	// begin inline asm
	fma.rn.f32    %f16395, %f16395, 0.9999, 0.01;
	// end inline asm
	// begin inline asm
	fma.rn.f32    %f16396, %f16396, 0.9999, 0.01;
	// end inline asm
	// begin inline asm
	fma.rn.f64    %fd16395, %fd16395, 0.9999, 0.01;
	// end inline asm
	// begin inline asm
	fma.rn.f64    %fd16396, %fd16396, 0.9999, 0.01;
	// end inline asm
	// begin inline asm
	fma.rn.f32    %f16395, %f16395, 0.9999, 0.01;
	// end inline asm
	// begin inline asm
	fma.rn.f32    %f16396, %f16396, 0.9999, 0.01;
	// end inline asm
	// begin inline asm
	fma.rn.f64    %fd16395, %fd16395, 0.9999, 0.01;
	// end inline asm
	// begin inline asm
	fma.rn.f64    %fd16396, %fd16396, 0.9999, 0.01;
	// end inline asm
	// begin inline asm
	fma.rn.f32    %f16395, %f16395, 0.9999, 0.01;
	// end inline asm
	// begin inline asm
	fma.rn.f32    %f16396, %f16396, 0.9999, 0.01;
	// end inline asm
	// begin inline asm
	fma.rn.f64    %fd16395, %fd16395, 0.9999, 0.01;
	// end inline asm
	// begin inline asm
	fma.rn.f64    %fd16396, %fd16396, 0.9999, 0.01;
	// end inline asm
	// begin inline asm
	fma.rn.f32    %f16395, %f16395, 0.9999, 0.01;
	// end inline asm
	// begin inline asm
	fma.rn.f32    %f16396, %f16396, 0.9999, 0.01;
	// end inline asm
	// begin inline asm
	fma.rn.f64    %fd16395, %fd16395, 0.9999, 0.01;
	// end inline asm
	// begin inline asm
	fma.rn.f64    %fd16396, %fd16396, 0.9999, 0.01;
	// end inline asm
	// begin inline asm
	fma.rn.f32    %f16395, %f16395, 0.9999, 0.01;
	// end inline asm
	// begin inline asm
	fma.rn.f32    %f16396, %f16396, 0.9999, 0.01;
	// end inline asm
	// begin inline asm
	fma.rn.f64    %fd16395, %fd16395, 0.9999, 0.01;
	// end inline asm
	// begin inline asm
	fma.rn.f64    %fd16396, %fd16396, 0.9999, 0.01;
	// end inline asm
	// begin inline asm
	fma.rn.f32    %f16395, %f16395, 0.9999, 0.01;
	// end inline asm
	// begin inline asm
	fma.rn.f32    %f16396, %f16396, 0.9999, 0.01;
	// end inline asm
	// begin inline asm
	fma.rn.f64    %fd16395, %fd16395, 0.9999, 0.01;
	// end inline asm
	// begin inline asm
	fma.rn.f64    %fd16396, %fd16396, 0.9999, 0.01;
	// end inline asm
	// begin inline asm
	fma.rn.f32    %f16395, %f16395, 0.9999, 0.01;
	// end inline asm
	// begin inline asm
	fma.rn.f32    %f16396, %f16396, 0.9999, 0.01;
	// end inline asm
	// begin inline asm
	fma.rn.f64    %fd16395, %fd16395, 0.9999, 0.01;
	// end inline asm
	// begin inline asm
	fma.rn.f64    %fd16396, %fd16396, 0.9999, 0.01;
	// end inline asm
	// begin inline asm
	fma.rn.f32    %f16395, %f16395, 0.9999, 0.01;
	// end inline asm
	// begin inline asm
	fma.rn.f32    %f16396, %f16396, 0.9999, 0.01;
	// end inline asm
	// begin inline asm
	fma.rn.f64    %fd16395, %fd16395, 0.9999, 0.01;
	// end inline asm
	// begin inline asm
	fma.rn.f64    %fd16396, %fd16396, 0.9999, 0.01;
	// end inline asm
	// begin inline asm
	fma.rn.f32    %f16395, %f16395, 0.9999, 0.01;
	// end inline asm
	// begin inline asm
	fma.rn.f32    %f16396, %f16396, 0.9999, 0.01;
	// end inline asm
	// begin inline asm
	fma.rn.f64    %fd16395, %fd16395, 0.9999, 0.01;
	// end inline asm
	// begin inline asm
	fma.rn.f64    %fd16396, %fd16396, 0.9999, 0.01;
	// end inline asm
	// begin inline asm
	fma.rn.f32    %f16395, %f16395, 0.9999, 0.01;
	// end inline asm
	// begin inline asm
	fma.rn.f32    %f16396, %f16396, 0.9999, 0.01;
	// end inline asm
	// begin inline asm
	fma.rn.f64    %fd16395, %fd16395, 0.9999, 0.01;
	// end inline asm
	// begin inline asm
	fma.rn.f64    %fd16396, %fd16396, 0.9999, 0.01;
	// end inline asm
	// begin inline asm
	fma.rn.f32    %f16395, %f16395, 0.9999, 0.01;
	// end inline asm
	// begin inline asm
	fma.rn.f32    %f16396, %f16396, 0.9999, 0.01;
	// end inline asm
	// begin inline asm
	fma.rn.f64    %fd16395, %fd16395, 0.9999, 0.01;
	// end inline asm
	// begin inline asm
	fma.rn.f64    %fd16396, %fd16396, 0.9999, 0.01;
	// end inline asm
	// begin inline asm
	fma.rn.f32    %f16395, %f16395, 0.9999, 0.01;
	// end inline asm
	// begin inline asm
	fma.rn.f32    %f16396, %f16396, 0.9999, 0.01;
	// end inline asm
	// begin inline asm
	fma.rn.f64    %fd16395, %fd16395, 0.9999, 0.01;
	// end inline asm
	// begin inline asm
	fma.rn.f64    %fd16396, %fd16396, 0.9999, 0.01;
	// end inline asm
	// begin inline asm
	fma.rn.f32    %f16395, %f16395, 0.9999, 0.01;
	// end inline asm
	// begin inline asm
	fma.rn.f32    %f16396, %f16396, 0.9999, 0.01;
	// end inline asm
	// begin inline asm
	fma.rn.f64    %fd16395, %fd16395, 0.9999, 0.01;
	// end inline asm
	// begin inline asm
	fma.rn.f64    %fd16396, %fd16396, 0.9999, 0.01;
	// end inline asm
	// begin inline asm
	fma.rn.f32    %f16395, %f16395, 0.9999, 0.01;
	// end inline asm
	// begin inline asm
	fma.rn.f32    %f16396, %f16396, 0.9999, 0.01;
	// end inline asm
	// begin inline asm
	fma.rn.f64    %fd16395, %fd16395, 0.9999, 0.01;
	// end inline asm
	// begin inline asm
	fma.rn.f64    %fd16396, %fd16396, 0.9999, 0.01;
	// end inline asm
	// begin inline asm
	fma.rn.f32    %f16395, %f16395, 0.9999, 0.01;
	// end inline asm
	// begin inline asm
	fma.rn.f32    %f16396, %f16396, 0.9999, 0.01;
	// end inline asm
	// begin inline asm
	fma.rn.f64    %fd16395, %fd16395, 0.9999, 0.01;
	// end inline asm
	// begin inline asm
	fma.rn.f64    %fd16396, %fd16396, 0.9999, 0.01;
	// end inline asm
	// begin inline asm
	fma.rn.f32    %f16395, %f16395, 0.9999, 0.01;
	// end inline asm
	// begin inline asm
	fma.rn.f32    %f16396, %f16396, 0.9999, 0.01;
	// end inline asm
	// begin inline asm
	fma.rn.f64    %fd16395, %fd16395, 0.9999, 0.01;
	// end inline asm
	// begin inline asm
	fma.rn.f64    %fd16396, %fd16396, 0.9999, 0.01;
	// end inline asm
	// begin inline asm
	fma.rn.f32    %f16395, %f16395, 0.9999, 0.01;
	// end inline asm
	// begin inline asm
	fma.rn.f32    %f16396, %f16396, 0.9999, 0.01;
	// end inline asm
	// begin inline asm
	fma.rn.f64    %fd16395, %fd16395, 0.9999, 0.01;
	// end inline asm
	// begin inline asm
	fma.rn.f64    %fd16396, %fd16396, 0.9999, 0.01;
	// end inline asm
	// begin inline asm
	fma.rn.f32    %f16395, %f16395, 0.9999, 0.01;
	// end inline asm
	// begin inline asm
	fma.rn.f32    %f16396, %f16396, 0.9999, 0.01;
	// end inline asm
	// begin inline asm
	fma.rn.f64    %fd16395, %fd16395, 0.9999, 0.01;
	// end inline asm
	// begin inline asm
	fma.rn.f64    %fd16396, %fd16396, 0.9999, 0.01;
	// end inline asm
	// begin inline asm
	fma.rn.f32    %f16395, %f16395, 0.9999, 0.01;
	// end inline asm
	// begin inline asm
	fma.rn.f32    %f16396, %f16396, 0.9999, 0.01;
	// end inline asm
	// begin inline asm
	fma.rn.f64    %fd16395, %fd16395, 0.9999, 0.01;
	// end inline asm
	// begin inline asm
	fma.rn.f64    %fd16396, %fd16396, 0.9999, 0.01;
	// end inline asm
	// begin inline asm
	fma.rn.f32    %f16395, %f16395, 0.9999, 0.01;
	// end inline asm
	// begin inline asm
	fma.rn.f32    %f16396, %f16396, 0.9999, 0.01;
	// end inline asm
	// begin inline asm
	fma.rn.f64    %fd16395, %fd16395, 0.9999, 0.01;
	// end inline asm
	// begin inline asm
	fma.rn.f64    %fd16396, %fd16396, 0.9999, 0.01;
	// end inline asm
	// begin inline asm
	fma.rn.f32    %f16395, %f16395, 0.9999, 0.01;
	// end inline asm
	// begin inline asm
	fma.rn.f32    %f16396, %f16396, 0.9999, 0.01;
	// end inline asm
	// begin inline asm
	fma.rn.f64    %fd16395, %fd16395, 0.9999, 0.01;
	// end inline asm
	// begin inline asm
	fma.rn.f64    %fd16396, %fd16396, 0.9999, 0.01;
	// end inline asm
	// begin inline asm
	fma.rn.f32    %f16395, %f16395, 0.9999, 0.01;
	// end inline asm
	// begin inline asm
	fma.rn.f32    %f16396, %f16396, 0.9999, 0.01;
	// end inline asm
	// begin inline asm
	fma.rn.f64    %fd16395, %fd16395, 0.9999, 0.01;
	// end inline asm
	// begin inline asm
	fma.rn.f64    %fd16396, %fd16396, 0.9999, 0.01;
	// end inline asm
	// begin inline asm
	fma.rn.f32    %f16395, %f16395, 0.9999, 0.01;
	// end inline asm
	// begin inline asm
	fma.rn.f32    %f16396, %f16396, 0.9999, 0.01;
	// end inline asm
	// begin inline asm
	fma.rn.f64    %fd16395, %fd16395, 0.9999, 0.01;
	// end inline asm
	// begin inline asm
	fma.rn.f64    %fd16396, %fd16396, 0.9999, 0.01;
	// end inline asm
	// begin inline asm
	fma.rn.f32    %f16395, %f16395, 0.9999, 0.01;
	// end inline asm
	// begin inline asm
	fma.rn.f32    %f16396, %f16396, 0.9999, 0.01;
	// end inline asm
	// begin inline asm
	fma.rn.f64    %fd16395, %fd16395, 0.9999, 0.01;
	// end inline asm
	// begin inline asm
	fma.rn.f64    %fd16396, %fd16396, 0.9999, 0.01;
	// end inline asm
	// begin inline asm
	fma.rn.f32    %f16395, %f16395, 0.9999, 0.01;
	// end inline asm
	// begin inline asm
	fma.rn.f32    %f16396, %f16396, 0.9999, 0.01;
	// end inline asm
	// begin inline asm
	fma.rn.f64    %fd16395, %fd16395, 0.9999, 0.01;
	// end inline asm
	// begin inline asm
	fma.rn.f64    %fd16396, %fd16396, 0.9999, 0.01;
	// end inline asm
	// begin inline asm
	fma.rn.f32    %f16395, %f16395, 0.9999, 0.01;
	// end inline asm
	// begin inline asm
	fma.rn.f32    %f16396, %f16396, 0.9999, 0.01;
	// end inline asm
	// begin inline asm
	fma.rn.f64    %fd16395, %fd16395, 0.9999, 0.01;
	// end inline asm
	// begin inline asm
	fma.rn.f64    %fd16396, %fd16396, 0.9999, 0.01;
	// end inline asm
	// begin inline asm
	fma.rn.f32    %f16395, %f16395, 0.9999, 0.01;
	// end inline asm
	// begin inline asm
	fma.rn.f32    %f16396, %f16396, 0.9999, 0.01;
	// end inline asm
	// begin inline asm
	fma.rn.f64    %fd16395, %fd16395, 0.9999, 0.01;
	// end inline asm
	// begin inline asm
	fma.rn.f64    %fd16396, %fd16396, 0.9999, 0.01;
	// end inline asm
	// begin inline asm
	fma.rn.f32    %f16395, %f16395, 0.9999, 0.01;
	// end inline asm
	// begin inline asm
	fma.rn.f32    %f16396, %f16396, 0.9999, 0.01;
	// end inline asm
	// begin inline asm
	fma.rn.f64    %fd16395, %fd16395, 0.9999, 0.01;
	// end inline asm
	// begin inline asm
	fma.rn.f64    %fd16396, %fd16396, 0.9999, 0.01;
	// end inline asm
	// begin inline asm
	fma.rn.f32    %f16395, %f16395, 0.9999, 0.01;
	// end inline asm
	// begin inline asm
	fma.rn.f32    %f16396, %f16396, 0.9999, 0.01;
	// end inline asm
	// begin inline asm
	fma.rn.f64    %fd16395, %fd16395, 0.9999, 0.01;
	// end inline asm
	// begin inline asm
	fma.rn.f64    %fd16396, %fd16396, 0.9999, 0.01;
	// end inline asm
	// begin inline asm
	fma.rn.f32    %f16395, %f16395, 0.9999, 0.01;
	// end inline asm
	// begin inline asm
	fma.rn.f32    %f16396, %f16396, 0.9999, 0.01;
	// end inline asm
	// begin inline asm
	fma.rn.f64    %fd16395, %fd16395, 0.9999, 0.01;
	// end inline asm
	// begin inline asm
	fma.rn.f64    %fd16396, %fd16396, 0.9999, 0.01;
	// end inline asm
	// begin inline asm
	fma.rn.f32    %f16395, %f16395, 0.9999, 0.01;
	// end inline asm
	// begin inline asm
	fma.rn.f32    %f16396, %f16396, 0.9999, 0.01;
	// end inline asm
	// begin inline asm
	fma.rn.f64    %fd16395, %fd16395, 0.9999, 0.01;
	// end inline asm
	// begin inline asm
	fma.rn.f64    %fd16396, %fd16396, 0.9999, 0.01;
	// end inline asm
	// begin inline asm
	fma.rn.f32    %f16395, %f16395, 0.9999, 0.01;
	// end inline asm
	// begin inline asm
	fma.rn.f32    %f16396, %f16396, 0.9999, 0.01;
	// end inline asm
	// begin inline asm
	fma.rn.f64    %fd16395, %fd16395, 0.9999, 0.01;
	// end inline asm
	// begin inline asm
	fma.rn.f64    %fd16396, %fd16396, 0.9999, 0.01;
	// end inline asm
	// begin inline asm
	fma.rn.f32    %f16395, %f16395, 0.9999, 0.01;
	// end inline asm
	// begin inline asm
	fma.rn.f32    %f16396, %f16396, 0.9999, 0.01;
	// end inline asm
	// begin inline asm
	fma.rn.f64    %fd16395, %fd16395, 0.9999, 0.01;
	// end inline asm
	// begin inline asm
	fma.rn.f64    %fd16396, %fd16396, 0.9999, 0.01;
	// end inline asm
	// begin inline asm
	fma.rn.f32    %f16395, %f16395, 0.9999, 0.01;
	// end inline asm
	// begin inline asm
	fma.rn.f32    %f16396, %f16396, 0.9999, 0.01;
	// end inline asm
	// begin inline asm
	fma.rn.f64    %fd16395, %fd16395, 0.9999, 0.01;
	// end inline asm
	// begin inline asm
	fma.rn.f64    %fd16396, %fd16396, 0.9999, 0.01;
	// end inline asm
	// begin inline asm
	fma.rn.f32    %f16395, %f16395, 0.9999, 0.01;
	// end inline asm
	// begin inline asm
	fma.rn.f32    %f16396, %f16396, 0.9999, 0.01;
	// end inline asm
	// begin inline asm
	fma.rn.f64    %fd16395, %fd16395, 0.9999, 0.01;
	// end inline asm
	// begin inline asm
	fma.rn.f64    %fd16396, %fd16396, 0.9999, 0.01;
	// end inline asm
	// begin inline asm
	fma.rn.f32    %f16395, %f16395, 0.9999, 0.01;
	// end inline asm
	// begin inline asm
	fma.rn.f32    %f16396, %f16396, 0.9999, 0.01;
	// end inline asm
	// begin inline asm
	fma.rn.f64    %fd16395, %fd16395, 0.9999, 0.01;
	// end inline asm
	// begin inline asm
	fma.rn.f64    %fd16396, %fd16396, 0.9999, 0.01;
	// end inline asm
	// begin inline asm
	fma.rn.f32    %f16395, %f16395, 0.9999, 0.01;
	// end inline asm
	// begin inline asm
	fma.rn.f32    %f16396, %f16396, 0.9999, 0.01;
	// end inline asm
	// begin inline asm
	fma.rn.f64    %fd16395, %fd16395, 0.9999, 0.01;
	// end inline asm
	// begin inline asm
	fma.rn.f64    %fd16396, %fd16396, 0.9999, 0.01;
	// end inline asm
	// begin inline asm
	fma.rn.f32    %f16395, %f16395, 0.9999, 0.01;
	// end inline asm
	// begin inline asm
	fma.rn.f32    %f16396, %f16396, 0.9999, 0.01;
	// end inline asm
	// begin inline asm
	fma.rn.f64    %fd16395, %fd16395, 0.9999, 0.01;
	// end inline asm
	// begin inline asm
	fma.rn.f64    %fd16396, %fd16396, 0.9999, 0.01;
	// end inline asm
	// begin inline asm
	fma.rn.f32    %f16395, %f16395, 0.9999, 0.01;
	// end inline asm
	// begin inline asm
	fma.rn.f32    %f16396, %f16396, 0.9999, 0.01;
	// end inline asm
	// begin inline asm
	fma.rn.f64    %fd16395, %fd16395, 0.9999, 0.01;
	// end inline asm
	// begin inline asm
	fma.rn.f64    %fd16396, %fd16396, 0.9999, 0.01;
	// end inline asm
	// begin inline asm
	fma.rn.f32    %f16395, %f16395, 0.9999, 0.01;
	// end inline asm
	// begin inline asm
	fma.rn.f32    %f16396, %f16396, 0.9999, 0.01;
	// end inline asm
	// begin inline asm
	fma.rn.f64    %fd16395, %fd16395, 0.9999, 0.01;
	// end inline asm
	// begin inline asm
	fma.rn.f64    %fd16396, %fd16396, 0.9999, 0.01;
	// end inline asm
	// begin inline asm
	fma.rn.f32    %f16395, %f16395, 0.9999, 0.01;
	// end inline asm
	// begin inline asm
	fma.rn.f32    %f16396, %f16396, 0.9999, 0.01;
	// end inline asm
	// begin inline asm
	fma.rn.f64    %fd16395, %fd16395, 0.9999, 0.01;
	// end inline asm
	// begin inline asm
	fma.rn.f64    %fd16396, %fd16396, 0.9999, 0.01;
	// end inline asm
	// begin inline asm
	fma.rn.f32    %f16395, %f16395, 0.9999, 0.01;
	// end inline asm
	// begin inline asm
	fma.rn.f32    %f16396, %f16396, 0.9999, 0.01;
	// end inline asm
	// begin inline asm
	fma.rn.f64    %fd16395, %fd16395, 0.9999, 0.01;
	// end inline asm
	// begin inline asm
	fma.rn.f64    %fd16396, %fd16396, 0.9999, 0.01;
	// end inline asm
	// begin inline asm
	fma.rn.f32    %f16395, %f16395, 0.9999, 0.01;
	// end inline asm
	// begin inline asm
	fma.rn.f32    %f16396, %f16396, 0.9999, 0.01;
	// end inline asm
	// begin inline asm
	fma.rn.f64    %fd16395, %fd16395, 0.9999, 0.01;
	// end inline asm
	// begin inline asm
	fma.rn.f64    %fd16396, %fd16396, 0.9999, 0.01;
	// end inline asm
	// begin inline asm
	fma.rn.f32    %f16395, %f16395, 0.9999, 0.01;
	// end inline asm
	// begin inline asm
	fma.rn.f32    %f16396, %f16396, 0.9999, 0.01;
	// end inline asm
	// begin inline asm
	fma.rn.f64    %fd16395, %fd16395, 0.9999, 0.01;
	// end inline asm
	// begin inline asm
	fma.rn.f64    %fd16396, %fd16396, 0.9999, 0.01;
	// end inline asm
	// begin inline asm
	fma.rn.f32    %f16395, %f16395, 0.9999, 0.01;
	// end inline asm
	// begin inline asm
	fma.rn.f32    %f16396, %f16396, 0.9999, 0.01;
	// end inline asm
	// begin inline asm
	fma.rn.f64    %fd16395, %fd16395, 0.9999, 0.01;
	// end inline asm
	// begin inline asm
	fma.rn.f64    %fd16396, %fd16396, 0.9999, 0.01;
	// end inline asm
	// begin inline asm
	fma.rn.f32    %f16395, %f16395, 0.9999, 0.01;
	// end inline asm
	// begin inline asm
	fma.rn.f32    %f16396, %f16396, 0.9999, 0.01;
	// end inline asm
	// begin inline asm
	fma.rn.f64    %fd16395, %fd16395, 0.9999, 0.01;
	// end inline asm
	// begin inline asm
	fma.rn.f64    %fd16396, %fd16396, 0.9999, 0.01;
	// end inline asm
	// begin inline asm
	fma.rn.f32    %f16395, %f16395, 0.9999, 0.01;
	// end inline asm
	// begin inline asm
	fma.rn.f32    %f16396, %f16396, 0.9999, 0.01;
	// end inline asm
	// begin inline asm
	fma.rn.f64    %fd16395, %fd16395, 0.9999, 0.01;
	// end inline asm
	// begin inline asm
	fma.rn.f64    %fd16396, %fd16396, 0.9999, 0.01;
	// end inline asm
	// begin inline asm
	fma.rn.f32    %f16395, %f16395, 0.9999, 0.01;
	// end inline asm
	// begin inline asm
	fma.rn.f32    %f16396, %f16396, 0.9999, 0.01;
	// end inline asm
	// begin inline asm
	fma.rn.f64    %fd16395, %fd16395, 0.9999, 0.01;
	// end inline asm
	// begin inline asm
	fma.rn.f64    %fd16396, %fd16396, 0.9999, 0.01;
	// end inline asm
	// begin inline asm
	fma.rn.f32    %f16395, %f16395, 0.9999, 0.01;
	// end inline asm
	// begin inline asm
	fma.rn.f32    %f16396, %f16396, 0.9999, 0.01;
	// end inline asm
	// begin inline asm
	fma.rn.f64    %fd16395, %fd16395, 0.9999, 0.01;
	// end inline asm
	// begin inline asm
	fma.rn.f64    %fd16396, %fd16396, 0.9999, 0.01;
	// end inline asm
	// begin inline asm
	fma.rn.f32    %f16395, %f16395, 0.9999, 0.01;
	// end inline asm
	// begin inline asm
	fma.rn.f32    %f16396, %f16396, 0.9999, 0.01;
	// end inline asm
	// begin inline asm
	fma.rn.f64    %fd16395, %fd16395, 0.9999, 0.01;
	// end inline asm
	// begin inline asm
	fma.rn.f64    %fd16396, %fd16396, 0.9999, 0.01;
	// end inline asm
	// begin inline asm
	fma.rn.f32    %f16395, %f16395, 0.9999, 0.01;
	// end inline asm
	// begin inline asm
	fma.rn.f32    %f16396, %f16396, 0.9999, 0.01;
	// end inline asm
	// begin inline asm
	fma.rn.f64    %fd16395, %fd16395, 0.9999, 0.01;
	// end inline asm
	// begin inline asm
	fma.rn.f64    %fd16396, %fd16396, 0.9999, 0.01;
	// end inline asm
	// begin inline asm
	fma.rn.f32    %f16395, %f16395, 0.9999, 0.01;
	// end inline asm
	// begin inline asm
	fma.rn.f32    %f16396, %f16396, 0.9999, 0.01;
	// end inline asm
	// begin inline asm
	fma.rn.f64    %fd16395, %fd16395, 0.9999, 0.01;
	// end inline asm
	// begin inline asm
	fma.rn.f64    %fd16396, %fd16396, 0.9999, 0.01;
	// end inline asm
	// begin inline asm
	fma.rn.f32    %f16395, %f16395, 0.9999, 0.01;
	// end inline asm
	// begin inline asm
	fma.rn.f32    %f16396, %f16396, 0.9999, 0.01;
	// end inline asm
	// begin inline asm
	fma.rn.f64    %fd16395, %fd16395, 0.9999, 0.01;
	// end inline asm
	// begin inline asm
	fma.rn.f64    %fd16396, %fd16396, 0.9999, 0.01;
	// end inline asm
	// begin inline asm
	fma.rn.f32    %f16395, %f16395, 0.9999, 0.01;
	// end inline asm
	// begin inline asm
	fma.rn.f32    %f16396, %f16396, 0.9999, 0.01;
	// end inline asm
	// begin inline asm
	fma.rn.f64    %fd16395, %fd16395, 0.9999, 0.01;
	// end inline asm
	// begin inline asm
	fma.rn.f64    %fd16396, %fd16396, 0.9999, 0.01;
	// end inline asm
	// begin inline asm
	fma.rn.f32    %f16395, %f16395, 0.9999, 0.01;
	// end inline asm
	// begin inline asm
	fma.rn.f32    %f16396, %f16396, 0.9999, 0.01;
	// end inline asm
	// begin inline asm
	fma.rn.f64    %fd16395, %fd16395, 0.9999, 0.01;
	// end inline asm
	// begin inline asm
	fma.rn.f64    %fd16396, %fd16396, 0.9999, 0.01;
	// end inline asm
	// begin inline asm
	fma.rn.f32    %f16395, %f16395, 0.9999, 0.01;
	// end inline asm
	// begin inline asm
	fma.rn.f32    %f16396, %f16396, 0.9999, 0.01;
	// end inline asm
	// begin inline asm
	fma.rn.f64    %fd16395, %fd16395, 0.9999, 0.01;
	// end inline asm
	// begin inline asm
	fma.rn.f64    %fd16396, %fd16396, 0.9999, 0.01;
	// end inline asm
	// begin inline asm
	fma.rn.f32    %f16395, %f16395, 0.9999, 0.01;
	// end inline asm
	// begin inline asm
	fma.rn.f32    %f16396, %f16396, 0.9999, 0.01;
	// end inline asm
	// begin inline asm
	fma.rn.f64    %fd16395, %fd16395, 0.9999, 0.01;
	// end inline asm
	// begin inline asm
	fma.rn.f64    %fd16396, %fd16396, 0.9999, 0.01;
	// end inline asm
	// begin inline asm
	fma.rn.f32    %f16395, %f16395, 0.9999, 0.01;
	// end inline asm
	// begin inline asm
	fma.rn.f32    %f16396, %f16396, 0.9999, 0.01;
	// end inline asm
	// begin inline asm
	fma.rn.f64    %fd16395, %fd16395, 0.9999, 0.01;
	// end inline asm
	// begin inline asm
	fma.rn.f64    %fd16396, %fd16396, 0.9999, 0.01;
	// end inline asm
	// begin inline asm
	fma.rn.f32    %f16395, %f16395, 0.9999, 0.01;
	// end inline asm
	// begin inline asm
	fma.rn.f32    %f16396, %f16396, 0.9999, 0.01;
	// end inline asm
	// begin inline asm
	fma.rn.f64    %fd16395, %fd16395, 0.9999, 0.01;
	// end inline asm
	// begin inline asm
	fma.rn.f64    %fd16396, %fd16396, 0.9999, 0.01;
	// end inline asm
	// begin inline asm
	fma.rn.f32    %f16395, %f16395, 0.9999, 0.01;
	// end inline asm
	// begin inline asm
	fma.rn.f32    %f16396, %f16396, 0.9999, 0.01;
	// end inline asm
	// begin inline asm
	fma.rn.f64    %fd16395, %fd16395, 0.9999, 0.01;
	// end inline asm
	// begin inline asm
	fma.rn.f64    %fd16396, %fd16396, 0.9999, 0.01;
	// end inline asm
	// begin inline asm
	fma.rn.f32    %f16395, %f16395, 0.9999, 0.01;
	// end inline asm
	// begin inline asm
	fma.rn.f32    %f16396, %f16396, 0.9999, 0.01;
	// end inline asm
	// begin inline asm
	fma.rn.f64    %fd16395, %fd16395, 0.9999, 0.01;
	// end inline asm
	// begin inline asm
	fma.rn.f64    %fd16396, %fd16396, 0.9999, 0.01;
	// end inline asm
	// begin inline asm
	fma.rn.f32    %f16395, %f16395, 0.9999, 0.01;
	// end inline asm
	// begin inline asm
	fma.rn.f32    %f16396, %f16396, 0.9999, 0.01;
	// end inline asm
	// begin inline asm
	fma.rn.f64    %fd16395, %fd16395, 0.9999, 0.01;
	// end inline asm
	// begin inline asm
	fma.rn.f64    %fd16396, %fd16396, 0.9999, 0.01;
	// end inline asm
	// begin inline asm
	fma.rn.f32    %f16395, %f16395, 0.9999, 0.01;
	// end inline asm
	// begin inline asm
	fma.rn.f32    %f16396, %f16396, 0.9999, 0.01;
	// end inline asm
	// begin inline asm
	fma.rn.f64    %fd16395, %fd16395, 0.9999, 0.01;
	// end inline asm
	// begin inline asm
	fma.rn.f64    %fd16396, %fd16396, 0.9999, 0.01;
	// end inline asm
	// begin inline asm
	fma.rn.f32    %f16395, %f16395, 0.9999, 0.01;
	// end inline asm
	// begin inline asm
	fma.rn.f32    %f16396, %f16396, 0.9999, 0.01;
	// end inline asm
	// begin inline asm
	fma.rn.f64    %fd16395, %fd16395, 0.9999, 0.01;
	// end inline asm
	// begin inline asm
	fma.rn.f64    %fd16396, %fd16396, 0.9999, 0.01;
	// end inline asm
	// begin inline asm
	fma.rn.f32    %f16395, %f16395, 0.9999, 0.01;
	// end inline asm
	// begin inline asm
	fma.rn.f32    %f16396, %f16396, 0.9999, 0.01;
	// end inline asm
	// begin inline asm
	fma.rn.f64    %fd16395, %fd16395, 0.9999, 0.01;
	// end inline asm
	// begin inline asm
	fma.rn.f64    %fd16396, %fd16396, 0.9999, 0.01;
	// end inline asm
	// begin inline asm
	fma.rn.f32    %f16395, %f16395, 0.9999, 0.01;
	// end inline asm
	// begin inline asm
	fma.rn.f32    %f16396, %f16396, 0.9999, 0.01;
	// end inline asm
	// begin inline asm
	fma.rn.f64    %fd16395, %fd16395, 0.9999, 0.01;
	// end inline asm
	// begin inline asm
	fma.rn.f64    %fd16396, %fd16396, 0.9999, 0.01;
	// end inline asm
	// begin inline asm
	fma.rn.f32    %f16395, %f16395, 0.9999, 0.01;
	// end inline asm
	// begin inline asm
	fma.rn.f32    %f16396, %f16396, 0.9999, 0.01;
	// end inline asm
	// begin inline asm
	fma.rn.f64    %fd16395, %fd16395, 0.9999, 0.01;
	// end inline asm
	// begin inline asm
	fma.rn.f64    %fd16396, %fd16396, 0.9999, 0.01;
	// end inline asm
	// begin inline asm
	fma.rn.f32    %f16395, %f16395, 0.9999, 0.01;
	// end inline asm
	// begin inline asm
	fma.rn.f32    %f16396, %f16396, 0.9999, 0.01;
	// end inline asm
	// begin inline asm
	fma.rn.f64    %fd16395, %fd16395, 0.9999, 0.01;
	// end inline asm
	// begin inline asm
	fma.rn.f64    %fd16396, %fd16396, 0.9999, 0.01;
	// end inline asm
	// begin inline asm
	fma.rn.f32    %f16395, %f16395, 0.9999, 0.01;
	// end inline asm
	// begin inline asm
	fma.rn.f32    %f16396, %f16396, 0.9999, 0.01;
	// end inline asm
	// begin inline asm
	fma.rn.f64    %fd16395, %fd16395, 0.9999, 0.01;
	// end inline asm
	// begin inline asm
	fma.rn.f64    %fd16396, %fd16396, 0.9999, 0.01;
	// end inline asm
	// begin inline asm
	fma.rn.f32    %f16395, %f16395, 0.9999, 0.01;
	// end inline asm
	// begin inline asm
	fma.rn.f32    %f16396, %f16396, 0.9999, 0.01;
	// end inline asm
	// begin inline asm
	fma.rn.f64    %fd16395, %fd16395, 0.9999, 0.01;
	// end inline asm
	// begin inline asm
	fma.rn.f64    %fd16396, %fd16396, 0.9999, 0.01;
	// end inline asm
	// begin inline asm
	fma.rn.f32    %f16395, %f16395, 0.9999, 0.01;
	// end inline asm
	// begin inline asm
	fma.rn.f32    %f16396, %f16396, 0.9999, 0.01;
	// end inline asm
	// begin inline asm
	fma.rn.f64    %fd16395, %fd16395, 0.9999, 0.01;
	// end inline asm
	// begin inline asm
	fma.rn.f64    %fd16396, %fd16396, 0.9999, 0.01;
	// end inline asm
	// begin inline asm
	fma.rn.f32    %f16395, %f16395, 0.9999, 0.01;
	// end inline asm
	// begin inline asm
	fma.rn.f32    %f16396, %f16396, 0.9999, 0.01;
	// end inline asm
	// begin inline asm
	fma.rn.f64    %fd16395, %fd16395, 0.9999, 0.01;
	// end inline asm
	// begin inline asm
	fma.rn.f64    %fd16396, %fd16396, 0.9999, 0.01;
	// end inline asm
	// begin inline asm
	fma.rn.f32    %f16395, %f16395, 0.9999, 0.01;
	// end inline asm
	// begin inline asm
	fma.rn.f32    %f16396, %f16396, 0.9999, 0.01;
	// end inline asm
	// begin inline asm
	fma.rn.f64    %fd16395, %fd16395, 0.9999, 0.01;
	// end inline asm
	// begin inline asm
	fma.rn.f64    %fd16396, %fd16396, 0.9999, 0.01;
	// end inline asm
	// begin inline asm
	fma.rn.f32    %f16395, %f16395, 0.9999, 0.01;
	// end inline asm
	// begin inline asm
	fma.rn.f32    %f16396, %f16396, 0.9999, 0.01;
	// end inline asm
	// begin inline asm
	fma.rn.f64    %fd16395, %fd16395, 0.9999, 0.01;
	// end inline asm
	// begin inline asm
	fma.rn.f64    %fd16396, %fd16396, 0.9999, 0.01;
	// end inline asm
	// begin inline asm
	fma.rn.f32    %f16395, %f16395, 0.9999, 0.01;
	// end inline asm
	// begin inline asm
	fma.rn.f32    %f16396, %f16396, 0.9999, 0.01;
	// end inline asm
	// begin inline asm
	fma.rn.f64    %fd16395, %fd16395, 0.9999, 0.01;
	// end inline asm
	// begin inline asm
	fma.rn.f64    %fd16396, %fd16396, 0.9999, 0.01;
	// end inline asm
	// begin inline asm
	fma.rn.f32    %f16395, %f16395, 0.9999, 0.01;
	// end inline asm
	// begin inline asm
	fma.rn.f32    %f16396, %f16396, 0.9999, 0.01;
	// end inline asm
	// begin inline asm
	fma.rn.f64    %fd16395, %fd16395, 0.9999, 0.01;
	// end inline asm
	// begin inline asm
	fma.rn.f64    %fd16396, %fd16396, 0.9999, 0.01;
	// end inline asm
	// begin inline asm
	fma.rn.f32    %f16395, %f16395, 0.9999, 0.01;
	// end inline asm
	// begin inline asm
	fma.rn.f32    %f16396, %f16396, 0.9999, 0.01;
	// end inline asm
	// begin inline asm
	fma.rn.f64    %fd16395, %fd16395, 0.9999, 0.01;
	// end inline asm
	// begin inline asm
	fma.rn.f64    %fd16396, %fd16396, 0.9999, 0.01;
	// end inline asm
	// begin inline asm
	fma.rn.f32    %f16395, %f16395, 0.9999, 0.01;
	// end inline asm
	// begin inline asm
	fma.rn.f32    %f16396, %f16396, 0.9999, 0.01;
	// end inline asm
	// begin inline asm
	fma.rn.f64    %fd16395, %fd16395, 0.9999, 0.01;
	// end inline asm
	// begin inline asm
	fma.rn.f64    %fd16396, %fd16396, 0.9999, 0.01;
	// end inline asm
	// begin inline asm
	fma.rn.f32    %f16395, %f16395, 0.9999, 0.01;
	// end inline asm
	// begin inline asm
	fma.rn.f32    %f16396, %f16396, 0.9999, 0.01;
	// end inline asm
	// begin inline asm
	fma.rn.f64    %fd16395, %fd16395, 0.9999, 0.01;
	// end inline asm
	// begin inline asm
	fma.rn.f64    %fd16396, %fd16396, 0.9999, 0.01;
	// end inline asm
	// begin inline asm
	fma.rn.f32    %f16395, %f16395, 0.9999, 0.01;
	// end inline asm
	// begin inline asm
	fma.rn.f32    %f16396, %f16396, 0.9999, 0.01;
	// end inline asm
	// begin inline asm
	fma.rn.f64    %fd16395, %fd16395, 0.9999, 0.01;
	// end inline asm
	// begin inline asm
	fma.rn.f64    %fd16396, %fd16396, 0.9999, 0.01;
	// end inline asm
	// begin inline asm
	fma.rn.f32    %f16395, %f16395, 0.9999, 0.01;
	// end inline asm
	// begin inline asm
	fma.rn.f32    %f16396, %f16396, 0.9999, 0.01;
	// end inline asm
	// begin inline asm
	fma.rn.f64    %fd16395, %fd16395, 0.9999, 0.01;
	// end inline asm
	// begin inline asm
	fma.rn.f64    %fd16396, %fd16396, 0.9999, 0.01;
	// end inline asm
	// begin inline asm
	fma.rn.f32    %f16395, %f16395, 0.9999, 0.01;
	// end inline asm
	// begin inline asm
	fma.rn.f32    %f16396, %f16396, 0.9999, 0.01;
	// end inline asm
	// begin inline asm
	fma.rn.f64    %fd16395, %fd16395, 0.9999, 0.01;
	// end inline asm
	// begin inline asm
	fma.rn.f64    %fd16396, %fd16396, 0.9999, 0.01;
	// end inline asm
	// begin inline asm
	fma.rn.f32    %f16395, %f16395, 0.9999, 0.01;
	// end inline asm
	// begin inline asm
	fma.rn.f32    %f16396, %f16396, 0.9999, 0.01;
	// end inline asm
	// begin inline asm
	fma.rn.f64    %fd16395, %fd16395, 0.9999, 0.01;
	// end inline asm
	// begin inline asm
	fma.rn.f64    %fd16396, %fd16396, 0.9999, 0.01;
	// end inline asm
	// begin inline asm
	fma.rn.f32    %f16395, %f16395, 0.9999, 0.01;
	// end inline asm
	// begin inline asm
	fma.rn.f32    %f16396, %f16396, 0.9999, 0.01;
	// end inline asm
	// begin inline asm
	fma.rn.f64    %fd16395, %fd16395, 0.9999, 0.01;
	// end inline asm
	// begin inline asm
	fma.rn.f64    %fd16396, %fd16396, 0.9999, 0.01;
	// end inline asm
	// begin inline asm
	fma.rn.f32    %f16395, %f16395, 0.9999, 0.01;
	// end inline asm
	// begin inline asm
	fma.rn.f32    %f16396, %f16396, 0.9999, 0.01;
	// end inline asm
	// begin inline asm
	fma.rn.f64    %fd16395, %fd16395, 0.9999, 0.01;
	// end inline asm
	// begin inline asm
	fma.rn.f64    %fd16396, %fd16396, 0.9999, 0.01;
	// end inline asm
	// begin inline asm
	fma.rn.f32    %f16395, %f16395, 0.9999, 0.01;
	// end inline asm
	// begin inline asm
	fma.rn.f32    %f16396, %f16396, 0.9999, 0.01;
	// end inline asm
	// begin inline asm
	fma.rn.f64    %fd16395, %fd16395, 0.9999, 0.01;
	// end inline asm
	// begin inline asm
	fma.rn.f64    %fd16396, %fd16396, 0.9999, 0.01;
	// end inline asm
	// begin inline asm
	fma.rn.f32    %f16395, %f16395, 0.9999, 0.01;
	// end inline asm
	// begin inline asm
	fma.rn.f32    %f16396, %f16396, 0.9999, 0.01;
	// end inline asm
	// begin inline asm
	fma.rn.f64    %fd16395, %fd16395, 0.9999, 0.01;
	// end inline asm
	// begin inline asm
	fma.rn.f64    %fd16396, %fd16396, 0.9999, 0.01;
	// end inline asm
	// begin inline asm
	fma.rn.f32    %f16395, %f16395, 0.9999, 0.01;
	// end inline asm
	// begin inline asm
	fma.rn.f32    %f16396, %f16396, 0.9999, 0.01;
	// end inline asm
	// begin inline asm
	fma.rn.f64    %fd16395, %fd16395, 0.9999, 0.01;
	// end inline asm
	// begin inline asm
	fma.rn.f64    %fd16396, %fd16396, 0.9999, 0.01;
	// end inline asm
	// begin inline asm
	fma.rn.f32    %f16395, %f16395, 0.9999, 0.01;
	// end inline asm
	// begin inline asm
	fma.rn.f32    %f16396, %f16396, 0.9999, 0.01;
	// end inline asm
	// begin inline asm
	fma.rn.f64    %fd16395, %fd16395, 0.9999, 0.01;
	// end inline asm
	// begin inline asm
	fma.rn.f64    %fd16396, %fd16396, 0.9999, 0.01;
	// end inline asm
	// begin inline asm
	fma.rn.f32    %f16395, %f16395, 0.9999, 0.01;
	// end inline asm
	// begin inline asm
	fma.rn.f32    %f16396, %f16396, 0.9999, 0.01;
	// end inline asm
	// begin inline asm
	fma.rn.f64    %fd16395, %fd16395, 0.9999, 0.01;
	// end inline asm
	// begin inline asm
	fma.rn.f64    %fd16396, %fd16396, 0.9999, 0.01;
	// end inline asm
	// begin inline asm
	fma.rn.f32    %f16395, %f16395, 0.9999, 0.01;
	// end inline asm
	// begin inline asm
	fma.rn.f32    %f16396, %f16396, 0.9999, 0.01;
	// end inline asm
	// begin inline asm
	fma.rn.f64    %fd16395, %fd16395, 0.9999, 0.01;
	// end inline asm
	// begin inline asm
	fma.rn.f64    %fd16396, %fd16396, 0.9999, 0.01;
	// end inline asm
	// begin inline asm
	fma.rn.f32    %f16395, %f16395, 0.9999, 0.01;
	// end inline asm
	// begin inline asm
	fma.rn.f32    %f16396, %f16396, 0.9999, 0.01;
	// end inline asm
	// begin inline asm
	fma.rn.f64    %fd16395, %fd16395, 0.9999, 0.01;
	// end inline asm
	// begin inline asm
	fma.rn.f64    %fd16396, %fd16396, 0.9999, 0.01;
	// end inline asm
	// begin inline asm
	fma.rn.f32    %f16395, %f16395, 0.9999, 0.01;
	// end inline asm
	// begin inline asm
	fma.rn.f32    %f16396, %f16396, 0.9999, 0.01;
	// end inline asm
	// begin inline asm
	fma.rn.f64    %fd16395, %fd16395, 0.9999, 0.01;
	// end inline asm
	// begin inline asm
	fma.rn.f64    %fd16396, %fd16396, 0.9999, 0.01;
	// end inline asm
	// begin inline asm
	fma.rn.f32    %f16395, %f16395, 0.9999, 0.01;
	// end inline asm
	// begin inline asm
	fma.rn.f32    %f16396, %f16396, 0.9999, 0.01;
	// end inline asm
	// begin inline asm
	fma.rn.f64    %fd16395, %fd16395, 0.9999, 0.01;
	// end inline asm
	// begin inline asm
	fma.rn.f64    %fd16396, %fd16396, 0.9999, 0.01;
	// end inline asm
	// begin inline asm
	fma.rn.f32    %f16395, %f16395, 0.9999, 0.01;
	// end inline asm
	// begin inline asm
	fma.rn.f32    %f16396, %f16396, 0.9999, 0.01;
	// end inline asm
	// begin inline asm
	fma.rn.f64    %fd16395, %fd16395, 0.9999, 0.01;
	// end inline asm
	// begin inline asm
	fma.rn.f64    %fd16396, %fd16396, 0.9999, 0.01;
	// end inline asm
	// begin inline asm
	fma.rn.f32    %f16395, %f16395, 0.9999, 0.01;
	// end inline asm
	// begin inline asm
	fma.rn.f32    %f16396, %f16396, 0.9999, 0.01;
	// end inline asm
	// begin inline asm
	fma.rn.f64    %fd16395, %fd16395, 0.9999, 0.01;
	// end inline asm
	// begin inline asm
	fma.rn.f64    %fd16396, %fd16396, 0.9999, 0.01;
	// end inline asm
	// begin inline asm
	fma.rn.f32    %f16395, %f16395, 0.9999, 0.01;
	// end inline asm
	// begin inline asm
	fma.rn.f32    %f16396, %f16396, 0.9999, 0.01;
	// end inline asm
	// begin inline asm
	fma.rn.f64    %fd16395, %fd16395, 0.9999, 0.01;
	// end inline asm
	// begin inline asm
	fma.rn.f64    %fd16396, %fd16396, 0.9999, 0.01;
	// end inline asm
	// begin inline asm
	fma.rn.f32    %f16395, %f16395, 0.9999, 0.01;
	// end inline asm
	// begin inline asm
	fma.rn.f32    %f16396, %f16396, 0.9999, 0.01;
	// end inline asm
	// begin inline asm
	fma.rn.f64    %fd16395, %fd16395, 0.9999, 0.01;
	// end inline asm
	// begin inline asm
	fma.rn.f64    %fd16396, %fd16396, 0.9999, 0.01;
	// end inline asm
	// begin inline asm
	fma.rn.f32    %f16395, %f16395, 0.9999, 0.01;
	// end inline asm
	// begin inline asm
	fma.rn.f32    %f16396, %f16396, 0.9999, 0.01;
	// end inline asm
	// begin inline asm
	fma.rn.f64    %fd16395, %fd16395, 0.9999, 0.01;
	// end inline asm
	// begin inline asm
	fma.rn.f64    %fd16396, %fd16396, 0.9999, 0.01;
	// end inline asm
	// begin inline asm
	fma.rn.f32    %f16395, %f16395, 0.9999, 0.01;
	// end inline asm
	// begin inline asm
	fma.rn.f32    %f16396, %f16396, 0.9999, 0.01;
	// end inline asm
	// begin inline asm
	fma.rn.f64    %fd16395, %fd16395, 0.9999, 0.01;
	// end inline asm
	// begin inline asm
	fma.rn.f64    %fd16396, %fd16396, 0.9999, 0.01;
	// end inline asm
	// begin inline asm
	fma.rn.f32    %f16395, %f16395, 0.9999, 0.01;
	// end inline asm
	// begin inline asm
	fma.rn.f32    %f16396, %f16396, 0.9999, 0.01;
	// end inline asm
	// begin inline asm
	fma.rn.f64    %fd16395, %fd16395, 0.9999, 0.01;
	// end inline asm
	// begin inline asm
	fma.rn.f64    %fd16396, %fd16396, 0.9999, 0.01;
	// end inline asm
	// begin inline asm
	fma.rn.f32    %f16395, %f16395, 0.9999, 0.01;
	// end inline asm
	// begin inline asm
	fma.rn.f32    %f16396, %f16396, 0.9999, 0.01;
	// end inline asm
	// begin inline asm
	fma.rn.f64    %fd16395, %fd16395, 0.9999, 0.01;
	// end inline asm
	// begin inline asm
	fma.rn.f64    %fd16396, %fd16396, 0.9999, 0.01;
	// end inline asm
	// begin inline asm
	fma.rn.f32    %f16395, %f16395, 0.9999, 0.01;
	// end inline asm
	// begin inline asm
	fma.rn.f32    %f16396, %f16396, 0.9999, 0.01;
	// end inline asm
	// begin inline asm
	fma.rn.f64    %fd16395, %fd16395, 0.9999, 0.01;
	// end inline asm
	// begin inline asm
	fma.rn.f64    %fd16396, %fd16396, 0.9999, 0.01;
	// end inline asm
	// begin inline asm
	fma.rn.f32    %f16395, %f16395, 0.9999, 0.01;
	// end inline asm
	// begin inline asm
	fma.rn.f32    %f16396, %f16396, 0.9999, 0.01;
	// end inline asm
	// begin inline asm
	fma.rn.f64    %fd16395, %fd16395, 0.9999, 0.01;
	// end inline asm
	// begin inline asm
	fma.rn.f64    %fd16396, %fd16396, 0.9999, 0.01;
	// end inline asm
	// begin inline asm
	fma.rn.f32    %f16395, %f16395, 0.9999, 0.01;
	// end inline asm
	// begin inline asm
	fma.rn.f32    %f16396, %f16396, 0.9999, 0.01;
	// end inline asm
	// begin inline asm
	fma.rn.f64    %fd16395, %fd16395, 0.9999, 0.01;
	// end inline asm
	// begin inline asm
	fma.rn.f64    %fd16396, %fd16396, 0.9999, 0.01;
	// end inline asm
	// begin inline asm
	fma.rn.f32    %f16395, %f16395, 0.9999, 0.01;
	// end inline asm
	// begin inline asm
	fma.rn.f32    %f16396, %f16396, 0.9999, 0.01;
	// end inline asm
	// begin inline asm
	fma.rn.f64    %fd16395, %fd16395, 0.9999, 0.01;
	// end inline asm
	// begin inline asm
	fma.rn.f64    %fd16396, %fd16396, 0.9999, 0.01;
	// end inline asm
	// begin inline asm
	fma.rn.f32    %f16395, %f16395, 0.9999, 0.01;
	// end inline asm
	// begin inline asm
	fma.rn.f32    %f16396, %f16396, 0.9999, 0.01;
	// end inline asm
	// begin inline asm
	fma.rn.f64    %fd16395, %fd16395, 0.9999, 0.01;
	// end inline asm
	// begin inline asm
	fma.rn.f64    %fd16396, %fd16396, 0.9999, 0.01;
	// end inline asm
	// begin inline asm
	fma.rn.f32    %f16395, %f16395, 0.9999, 0.01;
	// end inline asm
	// begin inline asm
	fma.rn.f32    %f16396, %f16396, 0.9999, 0.01;
	// end inline asm
	// begin inline asm
	fma.rn.f64    %fd16395, %fd16395, 0.9999, 0.01;
	// end inline asm
	// begin inline asm
	fma.rn.f64    %fd16396, %fd16396, 0.9999, 0.01;
	// end inline asm
	// begin inline asm
	fma.rn.f32    %f16395, %f16395, 0.9999, 0.01;
	// end inline asm
	// begin inline asm
	fma.rn.f32    %f16396, %f16396, 0.9999, 0.01;
	// end inline asm
	// begin inline asm
	fma.rn.f64    %fd16395, %fd16395, 0.9999, 0.01;
	// end inline asm
	// begin inline asm
	fma.rn.f64    %fd16396, %fd16396, 0.9999, 0.01;
	// end inline asm
	// begin inline asm
	fma.rn.f32    %f16395, %f16395, 0.9999, 0.01;
	// end inline asm
	// begin inline asm
	fma.rn.f32    %f16396, %f16396, 0.9999, 0.01;
	// end inline asm
	// begin inline asm
	fma.rn.f64    %fd16395, %fd16395, 0.9999, 0.01;
	// end inline asm
	// begin inline asm
	fma.rn.f64    %fd16396, %fd16396, 0.9999, 0.01;
	// end inline asm
	// begin inline asm
	fma.rn.f32    %f16395, %f16395, 0.9999, 0.01;
	// end inline asm
	// begin inline asm
	fma.rn.f32    %f16396, %f16396, 0.9999, 0.01;
	// end inline asm
	// begin inline asm
	fma.rn.f64    %fd16395, %fd16395, 0.9999, 0.01;
	// end inline asm
	// begin inline asm
	fma.rn.f64    %fd16396, %fd16396, 0.9999, 0.01;
	// end inline asm
	// begin inline asm
	fma.rn.f32    %f16395, %f16395, 0.9999, 0.01;
	// end inline asm
	// begin inline asm
	fma.rn.f32    %f16396, %f16396, 0.9999, 0.01;
	// end inline asm
	// begin inline asm
	fma.rn.f64    %fd16395, %fd16395, 0.9999, 0.01;
	// end inline asm
	// begin inline asm
	fma.rn.f64    %fd16396, %fd16396, 0.9999, 0.01;
	// end inline asm
	// begin inline asm
	fma.rn.f32    %f16395, %f16395, 0.9999, 0.01;
	// end inline asm
	// begin inline asm
	fma.rn.f32    %f16396, %f16396, 0.9999, 0.01;
	// end inline asm
	// begin inline asm
	fma.rn.f64    %fd16395, %fd16395, 0.9999, 0.01;
	// end inline asm
	// begin inline asm
	fma.rn.f64    %fd16396, %fd16396, 0.9999, 0.01;
	// end inline asm
	// begin inline asm
	fma.rn.f32    %f16395, %f16395, 0.9999, 0.01;
	// end inline asm
	// begin inline asm
	fma.rn.f32    %f16396, %f16396, 0.9999, 0.01;
	// end inline asm
	// begin inline asm
	fma.rn.f64    %fd16395, %fd16395, 0.9999, 0.01;
	// end inline asm
	// begin inline asm
	fma.rn.f64    %fd16396, %fd16396, 0.9999, 0.01;
	// end inline asm
	// begin inline asm
	fma.rn.f32    %f16395, %f16395, 0.9999, 0.01;
	// end inline asm
	// begin inline asm
	fma.rn.f32    %f16396, %f16396, 0.9999, 0.01;
	// end inline asm
	// begin inline asm
	fma.rn.f64    %fd16395, %fd16395, 0.9999, 0.01;
	// end inline asm
	// begin inline asm
	fma.rn.f64    %fd16396, %fd16396, 0.9999, 0.01;
	// end inline asm
	// begin inline asm
	fma.rn.f32    %f16395, %f16395, 0.9999, 0.01;
	// end inline asm
	// begin inline asm
	fma.rn.f32    %f16396, %f16396, 0.9999, 0.01;
	// end inline asm
	// begin inline asm
	fma.rn.f64    %fd16395, %fd16395, 0.9999, 0.01;
	// end inline asm
	// begin inline asm
	fma.rn.f64    %fd16396, %fd16396, 0.9999, 0.01;
	// end inline asm
	// begin inline asm
	fma.rn.f32    %f16395, %f16395, 0.9999, 0.01;
	// end inline asm
	// begin inline asm
	fma.rn.f32    %f16396, %f16396, 0.9999, 0.01;
	// end inline asm
	// begin inline asm
	fma.rn.f64    %fd16395, %fd16395, 0.9999, 0.01;
	// end inline asm
	// begin inline asm
	fma.rn.f64    %fd16396, %fd16396, 0.9999, 0.01;
	// end inline asm
	// begin inline asm
	fma.rn.f32    %f16395, %f16395, 0.9999, 0.01;
	// end inline asm
	// begin inline asm
	fma.rn.f32    %f16396, %f16396, 0.9999, 0.01;
	// end inline asm
	// begin inline asm
	fma.rn.f64    %fd16395, %fd16395, 0.9999, 0.01;
	// end inline asm
	// begin inline asm
	fma.rn.f64    %fd16396, %fd16396, 0.9999, 0.01;
	// end inline asm
	// begin inline asm
	fma.rn.f32    %f16395, %f16395, 0.9999, 0.01;
	// end inline asm
	// begin inline asm
	fma.rn.f32    %f16396, %f16396, 0.9999, 0.01;
	// end inline asm
	// begin inline asm
	fma.rn.f64    %fd16395, %fd16395, 0.9999, 0.01;
	// end inline asm
	// begin inline asm
	fma.rn.f64    %fd16396, %fd16396, 0.9999, 0.01;
	// end inline asm
	// begin inline asm
	fma.rn.f32    %f16395, %f16395, 0.9999, 0.01;
	// end inline asm
	// begin inline asm
	fma.rn.f32    %f16396, %f16396, 0.9999, 0.01;
	// end inline asm
	// begin inline asm
	fma.rn.f64    %fd16395, %fd16395, 0.9999, 0.01;
	// end inline asm
	// begin inline asm
	fma.rn.f64    %fd16396, %fd16396, 0.9999, 0.01;
	// end inline asm
	// begin inline asm
	fma.rn.f32    %f16395, %f16395, 0.9999, 0.01;
	// end inline asm
	// begin inline asm
	fma.rn.f32    %f16396, %f16396, 0.9999, 0.01;
	// end inline asm
	// begin inline asm
	fma.rn.f64    %fd16395, %fd16395, 0.9999, 0.01;
	// end inline asm
	// begin inline asm
	fma.rn.f64    %fd16396, %fd16396, 0.9999, 0.01;
	// end inline asm
	// begin inline asm
	fma.rn.f32    %f16395, %f16395, 0.9999, 0.01;
	// end inline asm
	// begin inline asm
	fma.rn.f32    %f16396, %f16396, 0.9999, 0.01;
	// end inline asm
	// begin inline asm
	fma.rn.f64    %fd16395, %fd16395, 0.9999, 0.01;
	// end inline asm
	// begin inline asm
	fma.rn.f64    %fd16396, %fd16396, 0.9999, 0.01;
	// end inline asm
	// begin inline asm
	fma.rn.f32    %f16395, %f16395, 0.9999, 0.01;
	// end inline asm
	// begin inline asm
	fma.rn.f32    %f16396, %f16396, 0.9999, 0.01;
	// end inline asm
	// begin inline asm
	fma.rn.f64    %fd16395, %fd16395, 0.9999, 0.01;
	// end inline asm
	// begin inline asm
	fma.rn.f64    %fd16396, %fd16396, 0.9999, 0.01;
	// end inline asm
	// begin inline asm
	fma.rn.f32    %f16395, %f16395, 0.9999, 0.01;
	// end inline asm
	// begin inline asm
	fma.rn.f32    %f16396, %f16396, 0.9999, 0.01;
	// end inline asm
	// begin inline asm
	fma.rn.f64    %fd16395, %fd16395, 0.9999, 0.01;
	// end inline asm
	// begin inline asm
	fma.rn.f64    %fd16396, %fd16396, 0.9999, 0.01;
	// end inline asm
	// begin inline asm
	fma.rn.f32    %f16395, %f16395, 0.9999, 0.01;
	// end inline asm
	// begin inline asm
	fma.rn.f32    %f16396, %f16396, 0.9999, 0.01;
	// end inline asm
	// begin inline asm
	fma.rn.f64    %fd16395, %fd16395, 0.9999, 0.01;
	// end inline asm
	// begin inline asm
	fma.rn.f64    %fd16396, %fd16396, 0.9999, 0.01;
	// end inline asm
	// begin inline asm
	fma.rn.f32    %f16395, %f16395, 0.9999, 0.01;
	// end inline asm
	// begin inline asm
	fma.rn.f32    %f16396, %f16396, 0.9999, 0.01;
	// end inline asm
	// begin inline asm
	fma.rn.f64    %fd16395, %fd16395, 0.9999, 0.01;
	// end inline asm
	// begin inline asm
	fma.rn.f64    %fd16396, %fd16396, 0.9999, 0.01;
	// end inline asm
	// begin inline asm
	fma.rn.f32    %f16395, %f16395, 0.9999, 0.01;
	// end inline asm
	// begin inline asm
	fma.rn.f32    %f16396, %f16396, 0.9999, 0.01;
	// end inline asm
	// begin inline asm
	fma.rn.f64    %fd16395, %fd16395, 0.9999, 0.01;
	// end inline asm
	// begin inline asm
	fma.rn.f64    %fd16396, %fd16396, 0.9999, 0.01;
	// end inline asm
	// begin inline asm
	fma.rn.f32    %f16395, %f16395, 0.9999, 0.01;
	// end inline asm
	// begin inline asm
	fma.rn.f32    %f16396, %f16396, 0.9999, 0.01;
	// end inline asm
	// begin inline asm
	fma.rn.f64    %fd16395, %fd16395, 0.9999, 0.01;
	// end inline asm
	// begin inline asm
	fma.rn.f64    %fd16396, %fd16396, 0.9999, 0.01;
	// end inline asm
	// begin inline asm
	fma.rn.f32    %f16395, %f16395, 0.9999, 0.01;
	// end inline asm
	// begin inline asm
	fma.rn.f32    %f16396, %f16396, 0.9999, 0.01;
	// end inline asm
	// begin inline asm
	fma.rn.f64    %fd16395, %fd16395, 0.9999, 0.01;
	// end inline asm
	// begin inline asm
	fma.rn.f64    %fd16396, %fd16396, 0.9999, 0.01;
	// end inline asm
	// begin inline asm
	fma.rn.f32    %f16395, %f16395, 0.9999, 0.01;
	// end inline asm
	// begin inline asm
	fma.rn.f32    %f16396, %f16396, 0.9999, 0.01;
	// end inline asm
	// begin inline asm
	fma.rn.f64    %fd16395, %fd16395, 0.9999, 0.01;
	// end inline asm
	// begin inline asm
	fma.rn.f64    %fd16396, %fd16396, 0.9999, 0.01;
	// end inline asm
	// begin inline asm
	fma.rn.f32    %f16395, %f16395, 0.9999, 0.01;
	// end inline asm
	// begin inline asm
	fma.rn.f32    %f16396, %f16396, 0.9999, 0.01;
	// end inline asm
	// begin inline asm
	fma.rn.f64    %fd16395, %fd16395, 0.9999, 0.01;
	// end inline asm
	// begin inline asm
	fma.rn.f64    %fd16396, %fd16396, 0.9999, 0.01;
	// end inline asm
	// begin inline asm
	fma.rn.f32    %f16395, %f16395, 0.9999, 0.01;
	// end inline asm
	// begin inline asm
	fma.rn.f32    %f16396, %f16396, 0.9999, 0.01;
	// end inline asm
	// begin inline asm
	fma.rn.f64    %fd16395, %fd16395, 0.9999, 0.01;
	// end inline asm
	// begin inline asm
	fma.rn.f64    %fd16396, %fd16396, 0.9999, 0.01;
	// end inline asm
	// begin inline asm
	fma.rn.f32    %f16395, %f16395, 0.9999, 0.01;
	// end inline asm
	// begin inline asm
	fma.rn.f32    %f16396, %f16396, 0.9999, 0.01;
	// end inline asm
	// begin inline asm
	fma.rn.f64    %fd16395, %fd16395, 0.9999, 0.01;
	// end inline asm
	// begin inline asm
	fma.rn.f64    %fd16396, %fd16396, 0.9999, 0.01;
	// end inline asm
	// begin inline asm
	fma.rn.f32    %f16395, %f16395, 0.9999, 0.01;
	// end inline asm
	// begin inline asm
	fma.rn.f32    %f16396, %f16396, 0.9999, 0.01;
	// end inline asm
	// begin inline asm
	fma.rn.f64    %fd16395, %fd16395, 0.9999, 0.01;
	// end inline asm
	// begin inline asm
	fma.rn.f64    %fd16396, %fd16396, 0.9999, 0.01;
	// end inline asm
	// begin inline asm
	fma.rn.f32    %f16395, %f16395, 0.9999, 0.01;
	// end inline asm
	// begin inline asm
	fma.rn.f32    %f16396, %f16396, 0.9999, 0.01;
	// end inline asm
	// begin inline asm
	fma.rn.f64    %fd16395, %fd16395, 0.9999, 0.01;
	// end inline asm
	// begin inline asm
	fma.rn.f64    %fd16396, %fd16396, 0.9999, 0.01;
	// end inline asm
	// begin inline asm
	fma.rn.f32    %f16395, %f16395, 0.9999, 0.01;
	// end inline asm
	// begin inline asm
	fma.rn.f32    %f16396, %f16396, 0.9999, 0.01;
	// end inline asm
	// begin inline asm
	fma.rn.f64    %fd16395, %fd16395, 0.9999, 0.01;
	// end inline asm
	// begin inline asm
	fma.rn.f64    %fd16396, %fd16396, 0.9999, 0.01;
	// end inline asm
	// begin inline asm
	fma.rn.f32    %f16395, %f16395, 0.9999, 0.01;
	// end inline asm
	// begin inline asm
	fma.rn.f32    %f16396, %f16396, 0.9999, 0.01;
	// end inline asm
	// begin inline asm
	fma.rn.f64    %fd16395, %fd16395, 0.9999, 0.01;
	// end inline asm
	// begin inline asm
	fma.rn.f64    %fd16396, %fd16396, 0.9999, 0.01;
	// end inline asm
	// begin inline asm
	fma.rn.f32    %f16395, %f16395, 0.9999, 0.01;
	// end inline asm
	// begin inline asm
	fma.rn.f32    %f16396, %f16396, 0.9999, 0.01;
	// end inline asm
	// begin inline asm
	fma.rn.f64    %fd16395, %fd16395, 0.9999, 0.01;
	// end inline asm
	// begin inline asm
	fma.rn.f64    %fd16396, %fd16396, 0.9999, 0.01;
	// end inline asm
	// begin inline asm
	fma.rn.f32    %f16395, %f16395, 0.9999, 0.01;
	// end inline asm
	// begin inline asm
	fma.rn.f32    %f16396, %f16396, 0.9999, 0.01;
	// end inline asm
	// begin inline asm
	fma.rn.f64    %fd16395, %fd16395, 0.9999, 0.01;
	// end inline asm
	// begin inline asm
	fma.rn.f64    %fd16396, %fd16396, 0.9999, 0.01;
	// end inline asm
	// begin inline asm
	fma.rn.f32    %f16395, %f16395, 0.9999, 0.01;
	// end inline asm
	// begin inline asm
	fma.rn.f32    %f16396, %f16396, 0.9999, 0.01;
	// end inline asm
	// begin inline asm
	fma.rn.f64    %fd16395, %fd16395, 0.9999, 0.01;
	// end inline asm
	// begin inline asm
	fma.rn.f64    %fd16396, %fd16396, 0.9999, 0.01;
	// end inline asm
	// begin inline asm
	fma.rn.f32    %f16395, %f16395, 0.9999, 0.01;
	// end inline asm
	// begin inline asm
	fma.rn.f32    %f16396, %f16396, 0.9999, 0.01;
	// end inline asm
	// begin inline asm
	fma.rn.f64    %fd16395, %fd16395, 0.9999, 0.01;
	// end inline asm
	// begin inline asm
	fma.rn.f64    %fd16396, %fd16396, 0.9999, 0.01;
	// end inline asm
	// begin inline asm
	fma.rn.f32    %f16395, %f16395, 0.9999, 0.01;
	// end inline asm
	// begin inline asm
	fma.rn.f32    %f16396, %f16396, 0.9999, 0.01;
	// end inline asm
	// begin inline asm
	fma.rn.f64    %fd16395, %fd16395, 0.9999, 0.01;
	// end inline asm
	// begin inline asm
	fma.rn.f64    %fd16396, %fd16396, 0.9999, 0.01;
	// end inline asm
	// begin inline asm
	fma.rn.f32    %f16395, %f16395, 0.9999, 0.01;
	// end inline asm
	// begin inline asm
	fma.rn.f32    %f16396, %f16396, 0.9999, 0.01;
	// end inline asm
	// begin inline asm
	fma.rn.f64    %fd16395, %fd16395, 0.9999, 0.01;
	// end inline asm
	// begin inline asm
	fma.rn.f64    %fd16396, %fd16396, 0.9999, 0.01;
	// end inline asm
	// begin inline asm
	fma.rn.f32    %f16395, %f16395, 0.9999, 0.01;
	// end inline asm
	// begin inline asm
	fma.rn.f32    %f16396, %f16396, 0.9999, 0.01;
	// end inline asm
	// begin inline asm
	fma.rn.f64    %fd16395, %fd16395, 0.9999, 0.01;
	// end inline asm
	// begin inline asm
	fma.rn.f64    %fd16396, %fd16396, 0.9999, 0.01;
	// end inline asm
	// begin inline asm
	fma.rn.f32    %f16395, %f16395, 0.9999, 0.01;
	// end inline asm
	// begin inline asm
	fma.rn.f32    %f16396, %f16396, 0.9999, 0.01;
	// end inline asm
	// begin inline asm
	fma.rn.f64    %fd16395, %fd16395, 0.9999, 0.01;
	// end inline asm
	// begin inline asm
	fma.rn.f64    %fd16396, %fd16396, 0.9999, 0.01;
	// end inline asm
	// begin inline asm
	fma.rn.f32    %f16395, %f16395, 0.9999, 0.01;
	// end inline asm
	// begin inline asm
	fma.rn.f32    %f16396, %f16396, 0.9999, 0.01;
	// end inline asm
	// begin inline asm
	fma.rn.f64    %fd16395, %fd16395, 0.9999, 0.01;
	// end inline asm
	// begin inline asm
	fma.rn.f64    %fd16396, %fd16396, 0.9999, 0.01;
	// end inline asm
	// begin inline asm
	fma.rn.f32    %f16395, %f16395, 0.9999, 0.01;
	// end inline asm
	// begin inline asm
	fma.rn.f32    %f16396, %f16396, 0.9999, 0.01;
	// end inline asm
	// begin inline asm
	fma.rn.f64    %fd16395, %fd16395, 0.9999, 0.01;
	// end inline asm
	// begin inline asm
	fma.rn.f64    %fd16396, %fd16396, 0.9999, 0.01;
	// end inline asm
	// begin inline asm
	fma.rn.f32    %f16395, %f16395, 0.9999, 0.01;
	// end inline asm
	// begin inline asm
	fma.rn.f32    %f16396, %f16396, 0.9999, 0.01;
	// end inline asm
	// begin inline asm
	fma.rn.f64    %fd16395, %fd16395, 0.9999, 0.01;
	// end inline asm
	// begin inline asm
	fma.rn.f64    %fd16396, %fd16396, 0.9999, 0.01;
	// end inline asm
	// begin inline asm
	fma.rn.f32    %f16395, %f16395, 0.9999, 0.01;
	// end inline asm
	// begin inline asm
	fma.rn.f32    %f16396, %f16396, 0.9999, 0.01;
	// end inline asm
	// begin inline asm
	fma.rn.f64    %fd16395, %fd16395, 0.9999, 0.01;
	// end inline asm
	// begin inline asm
	fma.rn.f64    %fd16396, %fd16396, 0.9999, 0.01;
	// end inline asm
	// begin inline asm
	fma.rn.f32    %f16395, %f16395, 0.9999, 0.01;
	// end inline asm
	// begin inline asm
	fma.rn.f32    %f16396, %f16396, 0.9999, 0.01;
	// end inline asm
	// begin inline asm
	fma.rn.f64    %fd16395, %fd16395, 0.9999, 0.01;
	// end inline asm
	// begin inline asm
	fma.rn.f64    %fd16396, %fd16396, 0.9999, 0.01;
	// end inline asm
	// begin inline asm
	fma.rn.f32    %f16395, %f16395, 0.9999, 0.01;
	// end inline asm
	// begin inline asm
	fma.rn.f32    %f16396, %f16396, 0.9999, 0.01;
	// end inline asm
	// begin inline asm
	fma.rn.f64    %fd16395, %fd16395, 0.9999, 0.01;
	// end inline asm
	// begin inline asm
	fma.rn.f64    %fd16396, %fd16396, 0.9999, 0.01;
	// end inline asm
	// begin inline asm
	fma.rn.f32    %f16395, %f16395, 0.9999, 0.01;
	// end inline asm
	// begin inline asm
	fma.rn.f32    %f16396, %f16396, 0.9999, 0.01;
	// end inline asm
	// begin inline asm
	fma.rn.f64    %fd16395, %fd16395, 0.9999, 0.01;
	// end inline asm
	// begin inline asm
	fma.rn.f64    %fd16396, %fd16396, 0.9999, 0.01;
	// end inline asm
	// begin inline asm
	fma.rn.f32    %f16395, %f16395, 0.9999, 0.01;
	// end inline asm
	// begin inline asm
	fma.rn.f32    %f16396, %f16396, 0.9999, 0.01;
	// end inline asm
	// begin inline asm
	fma.rn.f64    %fd16395, %fd16395, 0.9999, 0.01;
	// end inline asm
	// begin inline asm
	fma.rn.f64    %fd16396, %fd16396, 0.9999, 0.01;
	// end inline asm
	// begin inline asm
	fma.rn.f32    %f16395, %f16395, 0.9999, 0.01;
	// end inline asm
	// begin inline asm
	fma.rn.f32    %f16396, %f16396, 0.9999, 0.01;
	// end inline asm
	// begin inline asm
	fma.rn.f64    %fd16395, %fd16395, 0.9999, 0.01;
	// end inline asm
	// begin inline asm
	fma.rn.f64    %fd16396, %fd16396, 0.9999, 0.01;
	// end inline asm
	// begin inline asm
	fma.rn.f32    %f16395, %f16395, 0.9999, 0.01;
	// end inline asm
	// begin inline asm
	fma.rn.f32    %f16396, %f16396, 0.9999, 0.01;
	// end inline asm
	// begin inline asm
	fma.rn.f64    %fd16395, %fd16395, 0.9999, 0.01;
	// end inline asm
	// begin inline asm
	fma.rn.f64    %fd16396, %fd16396, 0.9999, 0.01;
	// end inline asm
	// begin inline asm
	fma.rn.f32    %f16395, %f16395, 0.9999, 0.01;
	// end inline asm
	// begin inline asm
	fma.rn.f32    %f16396, %f16396, 0.9999, 0.01;
	// end inline asm
	// begin inline asm
	fma.rn.f64    %fd16395, %fd16395, 0.9999, 0.01;
	// end inline asm
	// begin inline asm
	fma.rn.f64    %fd16396, %fd16396, 0.9999, 0.01;
	// end inline asm
	// begin inline asm
	fma.rn.f32    %f16395, %f16395, 0.9999, 0.01;
	// end inline asm
	// begin inline asm
	fma.rn.f32    %f16396, %f16396, 0.9999, 0.01;
	// end inline asm
	// begin inline asm
	fma.rn.f64    %fd16395, %fd16395, 0.9999, 0.01;
	// end inline asm
	// begin inline asm
	fma.rn.f64    %fd16396, %fd16396, 0.9999, 0.01;
	// end inline asm
	// begin inline asm
	fma.rn.f32    %f16395, %f16395, 0.9999, 0.01;
	// end inline asm
	// begin inline asm
	fma.rn.f32    %f16396, %f16396, 0.9999, 0.01;
	// end inline asm
	// begin inline asm
	fma.rn.f64    %fd16395, %fd16395, 0.9999, 0.01;
	// end inline asm
	// begin inline asm
	fma.rn.f64    %fd16396, %fd16396, 0.9999, 0.01;
	// end inline asm
	// begin inline asm
	fma.rn.f32    %f16395, %f16395, 0.9999, 0.01;
	// end inline asm
	// begin inline asm
	fma.rn.f32    %f16396, %f16396, 0.9999, 0.01;
	// end inline asm
	// begin inline asm
	fma.rn.f64    %fd16395, %fd16395, 0.9999, 0.01;
	// end inline asm
	// begin inline asm
	fma.rn.f64    %fd16396, %fd16396, 0.9999, 0.01;
	// end inline asm
	// begin inline asm
	fma.rn.f32    %f16395, %f16395, 0.9999, 0.01;
	// end inline asm
	// begin inline asm
	fma.rn.f32    %f16396, %f16396, 0.9999, 0.01;
	// end inline asm
	// begin inline asm
	fma.rn.f64    %fd16395, %fd16395, 0.9999, 0.01;
	// end inline asm
	// begin inline asm
	fma.rn.f64    %fd16396, %fd16396, 0.9999, 0.01;
	// end inline asm
	// begin inline asm
	fma.rn.f32    %f16395, %f16395, 0.9999, 0.01;
	// end inline asm
	// begin inline asm
	fma.rn.f32    %f16396, %f16396, 0.9999, 0.01;
	// end inline asm
	// begin inline asm
	fma.rn.f64    %fd16395, %fd16395, 0.9999, 0.01;
	// end inline asm
	// begin inline asm
	fma.rn.f64    %fd16396, %fd16396, 0.9999, 0.01;
	// end inline asm
	// begin inline asm
	fma.rn.f32    %f16395, %f16395, 0.9999, 0.01;
	// end inline asm
	// begin inline asm
	fma.rn.f32    %f16396, %f16396, 0.9999, 0.01;
	// end inline asm
	// begin inline asm
	fma.rn.f64    %fd16395, %fd16395, 0.9999, 0.01;
	// end inline asm
	// begin inline asm
	fma.rn.f64    %fd16396, %fd16396, 0.9999, 0.01;
	// end inline asm
	// begin inline asm
	fma.rn.f32    %f16395, %f16395, 0.9999, 0.01;
	// end inline asm
	// begin inline asm
	fma.rn.f32    %f16396, %f16396, 0.9999, 0.01;
	// end inline asm
	// begin inline asm
	fma.rn.f64    %fd16395, %fd16395, 0.9999, 0.01;
	// end inline asm
	// begin inline asm
	fma.rn.f64    %fd16396, %fd16396, 0.9999, 0.01;
	// end inline asm
	// begin inline asm
	fma.rn.f32    %f16395, %f16395, 0.9999, 0.01;
	// end inline asm
	// begin inline asm
	fma.rn.f32    %f16396, %f16396, 0.9999, 0.01;
	// end inline asm
	// begin inline asm
	fma.rn.f64    %fd16395, %fd16395, 0.9999, 0.01;
	// end inline asm
	// begin inline asm
	fma.rn.f64    %fd16396, %fd16396, 0.9999, 0.01;
	// end inline asm
	// begin inline asm
	fma.rn.f32    %f16395, %f16395, 0.9999, 0.01;
	// end inline asm
	// begin inline asm
	fma.rn.f32    %f16396, %f16396, 0.9999, 0.01;
	// end inline asm
	// begin inline asm
	fma.rn.f64    %fd16395, %fd16395, 0.9999, 0.01;
	// end inline asm
	// begin inline asm
	fma.rn.f64    %fd16396, %fd16396, 0.9999, 0.01;
	// end inline asm
	// begin inline asm
	fma.rn.f32    %f16395, %f16395, 0.9999, 0.01;
	// end inline asm
	// begin inline asm
	fma.rn.f32    %f16396, %f16396, 0.9999, 0.01;
	// end inline asm
	// begin inline asm
	fma.rn.f64    %fd16395, %fd16395, 0.9999, 0.01;
	// end inline asm
	// begin inline asm
	fma.rn.f64    %fd16396, %fd16396, 0.9999, 0.01;
	// end inline asm
	// begin inline asm
	fma.rn.f32    %f16395, %f16395, 0.9999, 0.01;
	// end inline asm
	// begin inline asm
	fma.rn.f32    %f16396, %f16396, 0.9999, 0.01;
	// end inline asm
	// begin inline asm
	fma.rn.f64    %fd16395, %fd16395, 0.9999, 0.01;
	// end inline asm
	// begin inline asm
	fma.rn.f64    %fd16396, %fd16396, 0.9999, 0.01;
	// end inline asm
	// begin inline asm
	fma.rn.f32    %f16395, %f16395, 0.9999, 0.01;
	// end inline asm
	// begin inline asm
	fma.rn.f32    %f16396, %f16396, 0.9999, 0.01;
	// end inline asm
	// begin inline asm
	fma.rn.f64    %fd16395, %fd16395, 0.9999, 0.01;
	// end inline asm
	// begin inline asm
	fma.rn.f64    %fd16396, %fd16396, 0.9999, 0.01;
	// end inline asm
	// begin inline asm
	fma.rn.f32    %f16395, %f16395, 0.9999, 0.01;
	// end inline asm
	// begin inline asm
	fma.rn.f32    %f16396, %f16396, 0.9999, 0.01;
	// end inline asm
	// begin inline asm
	fma.rn.f64    %fd16395, %fd16395, 0.9999, 0.01;
	// end inline asm
	// begin inline asm
	fma.rn.f64    %fd16396, %fd16396, 0.9999, 0.01;
	// end inline asm
	// begin inline asm
	fma.rn.f32    %f16395, %f16395, 0.9999, 0.01;
	// end inline asm
	// begin inline asm
	fma.rn.f32    %f16396, %f16396, 0.9999, 0.01;
	// end inline asm
	// begin inline asm
	fma.rn.f64    %fd16395, %fd16395, 0.9999, 0.01;
	// end inline asm
	// begin inline asm
	fma.rn.f64    %fd16396, %fd16396, 0.9999, 0.01;
	// end inline asm
	// begin inline asm
	fma.rn.f32    %f16395, %f16395, 0.9999, 0.01;
	// end inline asm
	// begin inline asm
	fma.rn.f32    %f16396, %f16396, 0.9999, 0.01;
	// end inline asm
	// begin inline asm
	fma.rn.f64    %fd16395, %fd16395, 0.9999, 0.01;
	// end inline asm
	// begin inline asm
	fma.rn.f64    %fd16396, %fd16396, 0.9999, 0.01;
	// end inline asm
	// begin inline asm
	fma.rn.f32    %f16395, %f16395, 0.9999, 0.01;
	// end inline asm
	// begin inline asm
	fma.rn.f32    %f16396, %f16396, 0.9999, 0.01;
	// end inline asm
	// begin inline asm
	fma.rn.f64    %fd16395, %fd16395, 0.9999, 0.01;
	// end inline asm
	// begin inline asm
	fma.rn.f64    %fd16396, %fd16396, 0.9999, 0.01;
	// end inline asm
	// begin inline asm
	fma.rn.f32    %f16395, %f16395, 0.9999, 0.01;
	// end inline asm
	// begin inline asm
	fma.rn.f32    %f16396, %f16396, 0.9999, 0.01;
	// end inline asm
	// begin inline asm
	fma.rn.f64    %fd16395, %fd16395, 0.9999, 0.01;
	// end inline asm
	// begin inline asm
	fma.rn.f64    %fd16396, %fd16396, 0.9999, 0.01;
	// end inline asm
	// begin inline asm
	fma.rn.f32    %f16395, %f16395, 0.9999, 0.01;
	// end inline asm
	// begin inline asm
	fma.rn.f32    %f16396, %f16396, 0.9999, 0.01;
	// end inline asm
	// begin inline asm
	fma.rn.f64    %fd16395, %fd16395, 0.9999, 0.01;
	// end inline asm
	// begin inline asm
	fma.rn.f64    %fd16396, %fd16396, 0.9999, 0.01;
	// end inline asm
	// begin inline asm
	fma.rn.f32    %f16395, %f16395, 0.9999, 0.01;
	// end inline asm
	// begin inline asm
	fma.rn.f32    %f16396, %f16396, 0.9999, 0.01;
	// end inline asm
	// begin inline asm
	fma.rn.f64    %fd16395, %fd16395, 0.9999, 0.01;
	// end inline asm
	// begin inline asm
	fma.rn.f64    %fd16396, %fd16396, 0.9999, 0.01;
	// end inline asm
	// begin inline asm
	fma.rn.f32    %f16395, %f16395, 0.9999, 0.01;
	// end inline asm
	// begin inline asm
	fma.rn.f32    %f16396, %f16396, 0.9999, 0.01;
	// end inline asm
	// begin inline asm
	fma.rn.f64    %fd16395, %fd16395, 0.9999, 0.01;
	// end inline asm
	// begin inline asm
	fma.rn.f64    %fd16396, %fd16396, 0.9999, 0.01;
	// end inline asm
	// begin inline asm
	fma.rn.f32    %f16395, %f16395, 0.9999, 0.01;
	// end inline asm
	// begin inline asm
	fma.rn.f32    %f16396, %f16396, 0.9999, 0.01;
	// end inline asm
	// begin inline asm
	fma.rn.f64    %fd16395, %fd16395, 0.9999, 0.01;
	// end inline asm
	// begin inline asm
	fma.rn.f64    %fd16396, %fd16396, 0.9999, 0.01;
	// end inline asm
	// begin inline asm
	fma.rn.f32    %f16395, %f16395, 0.9999, 0.01;
	// end inline asm
	// begin inline asm
	fma.rn.f32    %f16396, %f16396, 0.9999, 0.01;
	// end inline asm
	// begin inline asm
	fma.rn.f64    %fd16395, %fd16395, 0.9999, 0.01;
	// end inline asm
	// begin inline asm
	fma.rn.f64    %fd16396, %fd16396, 0.9999, 0.01;
	// end inline asm
	// begin inline asm
	fma.rn.f32    %f16395, %f16395, 0.9999, 0.01;
	// end inline asm
	// begin inline asm
	fma.rn.f32    %f16396, %f16396, 0.9999, 0.01;
	// end inline asm
	// begin inline asm
	fma.rn.f64    %fd16395, %fd16395, 0.9999, 0.01;
	// end inline asm
	// begin inline asm
	fma.rn.f64    %fd16396, %fd16396, 0.9999, 0.01;
	// end inline asm
	// begin inline asm
	fma.rn.f32    %f16395, %f16395, 0.9999, 0.01;
	// end inline asm
	// begin inline asm
	fma.rn.f32    %f16396, %f16396, 0.9999, 0.01;
	// end inline asm
	// begin inline asm
	fma.rn.f64    %fd16395, %fd16395, 0.9999, 0.01;
	// end inline asm
	// begin inline asm
	fma.rn.f64    %fd16396, %fd16396, 0.9999, 0.01;
	// end inline asm
	// begin inline asm
	fma.rn.f32    %f16395, %f16395, 0.9999, 0.01;
	// end inline asm
	// begin inline asm
	fma.rn.f32    %f16396, %f16396, 0.9999, 0.01;
	// end inline asm
	// begin inline asm
	fma.rn.f64    %fd16395, %fd16395, 0.9999, 0.01;
	// end inline asm
	// begin inline asm
	fma.rn.f64    %fd16396, %fd16396, 0.9999, 0.01;
	// end inline asm
	// begin inline asm
	fma.rn.f32    %f16395, %f16395, 0.9999, 0.01;
	// end inline asm
	// begin inline asm
	fma.rn.f32    %f16396, %f16396, 0.9999, 0.01;
	// end inline asm
	// begin inline asm
	fma.rn.f64    %fd16395, %fd16395, 0.9999, 0.01;
	// end inline asm
	// begin inline asm
	fma.rn.f64    %fd16396, %fd16396, 0.9999, 0.01;
	// end inline asm
	// begin inline asm
	fma.rn.f32    %f16395, %f16395, 0.9999, 0.01;
	// end inline asm
	// begin inline asm
	fma.rn.f32    %f16396, %f16396, 0.9999, 0.01;
	// end inline asm
	// begin inline asm
	fma.rn.f64    %fd16395, %fd16395, 0.9999, 0.01;
	// end inline asm
	// begin inline asm
	fma.rn.f64    %fd16396, %fd16396, 0.9999, 0.01;
	// end inline asm
	// begin inline asm
	fma.rn.f32    %f16395, %f16395, 0.9999, 0.01;
	// end inline asm
	// begin inline asm
	fma.rn.f32    %f16396, %f16396, 0.9999, 0.01;
	// end inline asm
	// begin inline asm
	fma.rn.f64    %fd16395, %fd16395, 0.9999, 0.01;
	// end inline asm
	// begin inline asm
	fma.rn.f64    %fd16396, %fd16396, 0.9999, 0.01;
	// end inline asm
	// begin inline asm
	fma.rn.f32    %f16395, %f16395, 0.9999, 0.01;
	// end inline asm
	// begin inline asm
	fma.rn.f32    %f16396, %f16396, 0.9999, 0.01;
	// end inline asm
	// begin inline asm
	fma.rn.f64    %fd16395, %fd16395, 0.9999, 0.01;
	// end inline asm
	// begin inline asm
	fma.rn.f64    %fd16396, %fd16396, 0.9999, 0.01;
	// end inline asm
	// begin inline asm
	fma.rn.f32    %f16395, %f16395, 0.9999, 0.01;
	// end inline asm
	// begin inline asm
	fma.rn.f32    %f16396, %f16396, 0.9999, 0.01;
	// end inline asm
	// begin inline asm
	fma.rn.f64    %fd16395, %fd16395, 0.9999, 0.01;
	// end inline asm
	// begin inline asm
	fma.rn.f64    %fd16396, %fd16396, 0.9999, 0.01;
	// end inline asm
	// begin inline asm
	fma.rn.f32    %f16395, %f16395, 0.9999, 0.01;
	// end inline asm
	// begin inline asm
	fma.rn.f32    %f16396, %f16396, 0.9999, 0.01;
	// end inline asm
	// begin inline asm
	fma.rn.f64    %fd16395, %fd16395, 0.9999, 0.01;
	// end inline asm
	// begin inline asm
	fma.rn.f64    %fd16396, %fd16396, 0.9999, 0.01;
	// end inline asm
	// begin inline asm
	fma.rn.f32    %f16395, %f16395, 0.9999, 0.01;
	// end inline asm
	// begin inline asm
	fma.rn.f32    %f16396, %f16396, 0.9999, 0.01;
	// end inline asm
	// begin inline asm
	fma.rn.f64    %fd16395, %fd16395, 0.9999, 0.01;
	// end inline asm
	// begin inline asm
	fma.rn.f64    %fd16396, %fd16396, 0.9999, 0.01;
	// end inline asm
	// begin inline asm
	fma.rn.f32    %f16395, %f16395, 0.9999, 0.01;
	// end inline asm
	// begin inline asm
	fma.rn.f32    %f16396, %f16396, 0.9999, 0.01;
	// end inline asm
	// begin inline asm
	fma.rn.f64    %fd16395, %fd16395, 0.9999, 0.01;
	// end inline asm
	// begin inline asm
	fma.rn.f64    %fd16396, %fd16396, 0.9999, 0.01;
	// end inline asm
	// begin inline asm
	fma.rn.f32    %f16395, %f16395, 0.9999, 0.01;
	// end inline asm
	// begin inline asm
	fma.rn.f32    %f16396, %f16396, 0.9999, 0.01;
	// end inline asm
	// begin inline asm
	fma.rn.f64    %fd16395, %fd16395, 0.9999, 0.01;
	// end inline asm
	// begin inline asm
	fma.rn.f64    %fd16396, %fd16396, 0.9999, 0.01;
	// end inline asm
	// begin inline asm
	fma.rn.f32    %f16395, %f16395, 0.9999, 0.01;
	// end inline asm
	// begin inline asm
	fma.rn.f32    %f16396, %f16396, 0.9999, 0.01;
	// end inline asm
	// begin inline asm
	fma.rn.f64    %fd16395, %fd16395, 0.9999, 0.01;
	// end inline asm
	// begin inline asm
	fma.rn.f64    %fd16396, %fd16396, 0.9999, 0.01;
	// end inline asm
	// begin inline asm
	fma.rn.f32    %f16395, %f16395, 0.9999, 0.01;
	// end inline asm
	// begin inline asm
	fma.rn.f32    %f16396, %f16396, 0.9999, 0.01;
	// end inline asm
	// begin inline asm
	fma.rn.f64    %fd16395, %fd16395, 0.9999, 0.01;
	// end inline asm
	// begin inline asm
	fma.rn.f64    %fd16396, %fd16396, 0.9999, 0.01;
	// end inline asm
	// begin inline asm
	fma.rn.f32    %f16395, %f16395, 0.9999, 0.01;
	// end inline asm
	// begin inline asm
	fma.rn.f32    %f16396, %f16396, 0.9999, 0.01;
	// end inline asm
	// begin inline asm
	fma.rn.f64    %fd16395, %fd16395, 0.9999, 0.01;
	// end inline asm
	// begin inline asm
	fma.rn.f64    %fd16396, %fd16396, 0.9999, 0.01;
	// end inline asm
	// begin inline asm
	fma.rn.f32    %f16395, %f16395, 0.9999, 0.01;
	// end inline asm
	// begin inline asm
	fma.rn.f32    %f16396, %f16396, 0.9999, 0.01;
	// end inline asm
	// begin inline asm
	fma.rn.f64    %fd16395, %fd16395, 0.9999, 0.01;
	// end inline asm
	// begin inline asm
	fma.rn.f64    %fd16396, %fd16396, 0.9999, 0.01;
	// end inline asm
	// begin inline asm
	fma.rn.f32    %f16395, %f16395, 0.9999, 0.01;
	// end inline asm
	// begin inline asm
	fma.rn.f32    %f16396, %f16396, 0.9999, 0.01;
	// end inline asm
	// begin inline asm
	fma.rn.f64    %fd16395, %fd16395, 0.9999, 0.01;
	// end inline asm
	// begin inline asm
	fma.rn.f64    %fd16396, %fd16396, 0.9999, 0.01;
	// end inline asm
	// begin inline asm
	fma.rn.f32    %f16395, %f16395, 0.9999, 0.01;
	// end inline asm
	// begin inline asm
	fma.rn.f32    %f16396, %f16396, 0.9999, 0.01;
	// end inline asm
	// begin inline asm
	fma.rn.f64    %fd16395, %fd16395, 0.9999, 0.01;
	// end inline asm
	// begin inline asm
	fma.rn.f64    %fd16396, %fd16396, 0.9999, 0.01;
	// end inline asm
	// begin inline asm
	fma.rn.f32    %f16395, %f16395, 0.9999, 0.01;
	// end inline asm
	// begin inline asm
	fma.rn.f32    %f16396, %f16396, 0.9999, 0.01;
	// end inline asm
	// begin inline asm
	fma.rn.f64    %fd16395, %fd16395, 0.9999, 0.01;
	// end inline asm
	// begin inline asm
	fma.rn.f64    %fd16396, %fd16396, 0.9999, 0.01;
	// end inline asm
	// begin inline asm
	fma.rn.f32    %f16395, %f16395, 0.9999, 0.01;
	// end inline asm
	// begin inline asm
	fma.rn.f32    %f16396, %f16396, 0.9999, 0.01;
	// end inline asm
	// begin inline asm
	fma.rn.f64    %fd16395, %fd16395, 0.9999, 0.01;
	// end inline asm
	// begin inline asm
	fma.rn.f64    %fd16396, %fd16396, 0.9999, 0.01;
	// end inline asm
	// begin inline asm
	fma.rn.f32    %f16395, %f16395, 0.9999, 0.01;
	// end inline asm
	// begin inline asm
	fma.rn.f32    %f16396, %f16396, 0.9999, 0.01;
	// end inline asm
	// begin inline asm
	fma.rn.f64    %fd16395, %fd16395, 0.9999, 0.01;
	// end inline asm
	// begin inline asm
	fma.rn.f64    %fd16396, %fd16396, 0.9999, 0.01;
	// end inline asm
	// begin inline asm
	fma.rn.f32    %f16395, %f16395, 0.9999, 0.01;
	// end inline asm
	// begin inline asm
	fma.rn.f32    %f16396, %f16396, 0.9999, 0.01;
	// end inline asm
	// begin inline asm
	fma.rn.f64    %fd16395, %fd16395, 0.9999, 0.01;
	// end inline asm
	// begin inline asm
	fma.rn.f64    %fd16396, %fd16396, 0.9999, 0.01;
	// end inline asm
	// begin inline asm
	fma.rn.f32    %f16395, %f16395, 0.9999, 0.01;
	// end inline asm
	// begin inline asm
	fma.rn.f32    %f16396, %f16396, 0.9999, 0.01;
	// end inline asm
	// begin inline asm
	fma.rn.f64    %fd16395, %fd16395, 0.9999, 0.01;
	// end inline asm
	// begin inline asm
	fma.rn.f64    %fd16396, %fd16396, 0.9999, 0.01;
	// end inline asm
	// begin inline asm
	fma.rn.f32    %f16395, %f16395, 0.9999, 0.01;
	// end inline asm
	// begin inline asm
	fma.rn.f32    %f16396, %f16396, 0.9999, 0.01;
	// end inline asm
	// begin inline asm
	fma.rn.f64    %fd16395, %fd16395, 0.9999, 0.01;
	// end inline asm
	// begin inline asm
	fma.rn.f64    %fd16396, %fd16396, 0.9999, 0.01;
	// end inline asm
	// begin inline asm
	fma.rn.f32    %f16395, %f16395, 0.9999, 0.01;
	// end inline asm
	// begin inline asm
	fma.rn.f32    %f16396, %f16396, 0.9999, 0.01;
	// end inline asm
	// begin inline asm
	fma.rn.f64    %fd16395, %fd16395, 0.9999, 0.01;
	// end inline asm
	// begin inline asm
	fma.rn.f64    %fd16396, %fd16396, 0.9999, 0.01;
	// end inline asm
	// begin inline asm
	fma.rn.f32    %f16395, %f16395, 0.9999, 0.01;
	// end inline asm
	// begin inline asm
	fma.rn.f32    %f16396, %f16396, 0.9999, 0.01;
	// end inline asm
	// begin inline asm
	fma.rn.f64    %fd16395, %fd16395, 0.9999, 0.01;
	// end inline asm
	// begin inline asm
	fma.rn.f64    %fd16396, %fd16396, 0.9999, 0.01;
	// end inline asm
	// begin inline asm
	fma.rn.f32    %f16395, %f16395, 0.9999, 0.01;
	// end inline asm
	// begin inline asm
	fma.rn.f32    %f16396, %f16396, 0.9999, 0.01;
	// end inline asm
	// begin inline asm
	fma.rn.f64    %fd16395, %fd16395, 0.9999, 0.01;
	// end inline asm
	// begin inline asm
	fma.rn.f64    %fd16396, %fd16396, 0.9999, 0.01;
	// end inline asm
	// begin inline asm
	fma.rn.f32    %f16395, %f16395, 0.9999, 0.01;
	// end inline asm
	// begin inline asm
	fma.rn.f32    %f16396, %f16396, 0.9999, 0.01;
	// end inline asm
	// begin inline asm
	fma.rn.f64    %fd16395, %fd16395, 0.9999, 0.01;
	// end inline asm
	// begin inline asm
	fma.rn.f64    %fd16396, %fd16396, 0.9999, 0.01;
	// end inline asm
	// begin inline asm
	fma.rn.f32    %f16395, %f16395, 0.9999, 0.01;
	// end inline asm
	// begin inline asm
	fma.rn.f32    %f16396, %f16396, 0.9999, 0.01;
	// end inline asm
	// begin inline asm
	fma.rn.f64    %fd16395, %fd16395, 0.9999, 0.01;
	// end inline asm
	// begin inline asm
	fma.rn.f64    %fd16396, %fd16396, 0.9999, 0.01;
	// end inline asm
	// begin inline asm
	fma.rn.f32    %f16395, %f16395, 0.9999, 0.01;
	// end inline asm
	// begin inline asm
	fma.rn.f32    %f16396, %f16396, 0.9999, 0.01;
	// end inline asm
	// begin inline asm
	fma.rn.f64    %fd16395, %fd16395, 0.9999, 0.01;
	// end inline asm
	// begin inline asm
	fma.rn.f64    %fd16396, %fd16396, 0.9999, 0.01;
	// end inline asm
	// begin inline asm
	fma.rn.f32    %f16395, %f16395, 0.9999, 0.01;
	// end inline asm
	// begin inline asm
	fma.rn.f32    %f16396, %f16396, 0.9999, 0.01;
	// end inline asm
	// begin inline asm
	fma.rn.f64    %fd16395, %fd16395, 0.9999, 0.01;
	// end inline asm
	// begin inline asm
	fma.rn.f64    %fd16396, %fd16396, 0.9999, 0.01;
	// end inline asm
	// begin inline asm
	fma.rn.f32    %f16395, %f16395, 0.9999, 0.01;
	// end inline asm
	// begin inline asm
	fma.rn.f32    %f16396, %f16396, 0.9999, 0.01;
	// end inline asm
	// begin inline asm
	fma.rn.f64    %fd16395, %fd16395, 0.9999, 0.01;
	// end inline asm
	// begin inline asm
	fma.rn.f64    %fd16396, %fd16396, 0.9999, 0.01;
	// end inline asm
	// begin inline asm
	fma.rn.f32    %f16395, %f16395, 0.9999, 0.01;
	// end inline asm
	// begin inline asm
	fma.rn.f32    %f16396, %f16396, 0.9999, 0.01;
	// end inline asm
	// begin inline asm
	fma.rn.f64    %fd16395, %fd16395, 0.9999, 0.01;
	// end inline asm
	// begin inline asm
	fma.rn.f64    %fd16396, %fd16396, 0.9999, 0.01;
	// end inline asm
	// begin inline asm
	fma.rn.f32    %f16395, %f16395, 0.9999, 0.01;
	// end inline asm
	// begin inline asm
	fma.rn.f32    %f16396, %f16396, 0.9999, 0.01;
	// end inline asm
	// begin inline asm
	fma.rn.f64    %fd16395, %fd16395, 0.9999, 0.01;
	// end inline asm
	// begin inline asm
	fma.rn.f64    %fd16396, %fd16396, 0.9999, 0.01;
	// end inline asm
	// begin inline asm
	fma.rn.f32    %f16395, %f16395, 0.9999, 0.01;
	// end inline asm
	// begin inline asm
	fma.rn.f32    %f16396, %f16396, 0.9999, 0.01;
	// end inline asm
	// begin inline asm
	fma.rn.f64    %fd16395, %fd16395, 0.9999, 0.01;
	// end inline asm
	// begin inline asm
	fma.rn.f64    %fd16396, %fd16396, 0.9999, 0.01;
	// end inline asm
	// begin inline asm
	fma.rn.f32    %f16395, %f16395, 0.9999, 0.01;
	// end inline asm
	// begin inline asm
	fma.rn.f32    %f16396, %f16396, 0.9999, 0.01;
	// end inline asm
	// begin inline asm
	fma.rn.f64    %fd16395, %fd16395, 0.9999, 0.01;
	// end inline asm
	// begin inline asm
	fma.rn.f64    %fd16396, %fd16396, 0.9999, 0.01;
	// end inline asm
	// begin inline asm
	fma.rn.f32    %f16395, %f16395, 0.9999, 0.01;
	// end inline asm
	// begin inline asm
	fma.rn.f32    %f16396, %f16396, 0.9999, 0.01;
	// end inline asm
	// begin inline asm
	fma.rn.f64    %fd16395, %fd16395, 0.9999, 0.01;
	// end inline asm
	// begin inline asm
	fma.rn.f64    %fd16396, %fd16396, 0.9999, 0.01;
	// end inline asm
	// begin inline asm
	fma.rn.f32    %f16395, %f16395, 0.9999, 0.01;
	// end inline asm
	// begin inline asm
	fma.rn.f32    %f16396, %f16396, 0.9999, 0.01;
	// end inline asm
	// begin inline asm
	fma.rn.f64    %fd16395, %fd16395, 0.9999, 0.01;
	// end inline asm
	// begin inline asm
	fma.rn.f64    %fd16396, %fd16396, 0.9999, 0.01;
	// end inline asm
	// begin inline asm
	fma.rn.f32    %f16395, %f16395, 0.9999, 0.01;
	// end inline asm
	// begin inline asm
	fma.rn.f32    %f16396, %f16396, 0.9999, 0.01;
	// end inline asm
	// begin inline asm
	fma.rn.f64    %fd16395, %fd16395, 0.9999, 0.01;
	// end inline asm
	// begin inline asm
	fma.rn.f64    %fd16396, %fd16396, 0.9999, 0.01;
	// end inline asm
	// begin inline asm
	fma.rn.f32    %f16395, %f16395, 0.9999, 0.01;
	// end inline asm
	// begin inline asm
	fma.rn.f32    %f16396, %f16396, 0.9999, 0.01;
	// end inline asm
	// begin inline asm
	fma.rn.f64    %fd16395, %fd16395, 0.9999, 0.01;
	// end inline asm
	// begin inline asm
	fma.rn.f64    %fd16396, %fd16396, 0.9999, 0.01;
	// end inline asm
	// begin inline asm
	fma.rn.f32    %f16395, %f16395, 0.9999, 0.01;
	// end inline asm
	// begin inline asm
	fma.rn.f32    %f16396, %f16396, 0.9999, 0.01;
	// end inline asm
	// begin inline asm
	fma.rn.f64    %fd16395, %fd16395, 0.9999, 0.01;
	// end inline asm
	// begin inline asm
	fma.rn.f64    %fd16396, %fd16396, 0.9999, 0.01;
	// end inline asm
	// begin inline asm
	fma.rn.f32    %f16395, %f16395, 0.9999, 0.01;
	// end inline asm
	// begin inline asm
	fma.rn.f32    %f16396, %f16396, 0.9999, 0.01;
	// end inline asm
	// begin inline asm
	fma.rn.f64    %fd16395, %fd16395, 0.9999, 0.01;
	// end inline asm
	// begin inline asm
	fma.rn.f64    %fd16396, %fd16396, 0.9999, 0.01;
	// end inline asm
	// begin inline asm
	fma.rn.f32    %f16395, %f16395, 0.9999, 0.01;
	// end inline asm
	// begin inline asm
	fma.rn.f32    %f16396, %f16396, 0.9999, 0.01;
	// end inline asm
	// begin inline asm
	fma.rn.f64    %fd16395, %fd16395, 0.9999, 0.01;
	// end inline asm
	// begin inline asm
	fma.rn.f64    %fd16396, %fd16396, 0.9999, 0.01;
	// end inline asm
	// begin inline asm
	fma.rn.f32    %f16395, %f16395, 0.9999, 0.01;
	// end inline asm
	// begin inline asm
	fma.rn.f32    %f16396, %f16396, 0.9999, 0.01;
	// end inline asm
	// begin inline asm
	fma.rn.f64    %fd16395, %fd16395, 0.9999, 0.01;
	// end inline asm
	// begin inline asm
	fma.rn.f64    %fd16396, %fd16396, 0.9999, 0.01;
	// end inline asm
	// begin inline asm
	fma.rn.f32    %f16395, %f16395, 0.9999, 0.01;
	// end inline asm
	// begin inline asm
	fma.rn.f32    %f16396, %f16396, 0.9999, 0.01;
	// end inline asm
	// begin inline asm
	fma.rn.f64    %fd16395, %fd16395, 0.9999, 0.01;
	// end inline asm
	// begin inline asm
	fma.rn.f64    %fd16396, %fd16396, 0.9999, 0.01;
	// end inline asm
	// begin inline asm
	fma.rn.f32    %f16395, %f16395, 0.9999, 0.01;
	// end inline asm
	// begin inline asm
	fma.rn.f32    %f16396, %f16396, 0.9999, 0.01;
	// end inline asm
	// begin inline asm
	fma.rn.f64    %fd16395, %fd16395, 0.9999, 0.01;
	// end inline asm
	// begin inline asm
	fma.rn.f64    %fd16396, %fd16396, 0.9999, 0.01;
	// end inline asm
	// begin inline asm
	fma.rn.f32    %f16395, %f16395, 0.9999, 0.01;
	// end inline asm
	// begin inline asm
	fma.rn.f32    %f16396, %f16396, 0.9999, 0.01;
	// end inline asm
	// begin inline asm
	fma.rn.f64    %fd16395, %fd16395, 0.9999, 0.01;
	// end inline asm
	// begin inline asm
	fma.rn.f64    %fd16396, %fd16396, 0.9999, 0.01;
	// end inline asm
	// begin inline asm
	fma.rn.f32    %f16395, %f16395, 0.9999, 0.01;
	// end inline asm
	// begin inline asm
	fma.rn.f32    %f16396, %f16396, 0.9999, 0.01;
	// end inline asm
	// begin inline asm
	fma.rn.f64    %fd16395, %fd16395, 0.9999, 0.01;
	// end inline asm
	// begin inline asm
	fma.rn.f64    %fd16396, %fd16396, 0.9999, 0.01;
	// end inline asm
	// begin inline asm
	fma.rn.f32    %f16395, %f16395, 0.9999, 0.01;
	// end inline asm
	// begin inline asm
	fma.rn.f32    %f16396, %f16396, 0.9999, 0.01;
	// end inline asm
	// begin inline asm
	fma.rn.f64    %fd16395, %fd16395, 0.9999, 0.01;
	// end inline asm
	// begin inline asm
	fma.rn.f64    %fd16396, %fd16396, 0.9999, 0.01;
	// end inline asm
	// begin inline asm
	fma.rn.f32    %f16395, %f16395, 0.9999, 0.01;
	// end inline asm
	// begin inline asm
	fma.rn.f32    %f16396, %f16396, 0.9999, 0.01;
	// end inline asm
	// begin inline asm
	fma.rn.f64    %fd16395, %fd16395, 0.9999, 0.01;
	// end inline asm
	// begin inline asm
	fma.rn.f64    %fd16396, %fd16396, 0.9999, 0.01;
	// end inline asm
	// begin inline asm
	fma.rn.f32    %f16395, %f16395, 0.9999, 0.01;
	// end inline asm
	// begin inline asm
	fma.rn.f32    %f16396, %f16396, 0.9999, 0.01;
	// end inline asm
	// begin inline asm
	fma.rn.f64    %fd16395, %fd16395, 0.9999, 0.01;
	// end inline asm
	// begin inline asm
	fma.rn.f64    %fd16396, %fd16396, 0.9999, 0.01;
	// end inline asm
	// begin inline asm
	fma.rn.f32    %f16395, %f16395, 0.9999, 0.01;
	// end inline asm
	// begin inline asm
	fma.rn.f32    %f16396, %f16396, 0.9999, 0.01;
	// end inline asm
	// begin inline asm
	fma.rn.f64    %fd16395, %fd16395, 0.9999, 0.01;
	// end inline asm
	// begin inline asm
	fma.rn.f64    %fd16396, %fd16396, 0.9999, 0.01;
	// end inline asm
	// begin inline asm
	fma.rn.f32    %f16395, %f16395, 0.9999, 0.01;
	// end inline asm
	// begin inline asm
	fma.rn.f32    %f16396, %f16396, 0.9999, 0.01;
	// end inline asm
	// begin inline asm
	fma.rn.f64    %fd16395, %fd16395, 0.9999, 0.01;
	// end inline asm
	// begin inline asm
	fma.rn.f64    %fd16396, %fd16396, 0.9999, 0.01;
	// end inline asm
	// begin inline asm
	fma.rn.f32    %f16395, %f16395, 0.9999, 0.01;
	// end inline asm
	// begin inline asm
	fma.rn.f32    %f16396, %f16396, 0.9999, 0.01;
	// end inline asm
	// begin inline asm
	fma.rn.f64    %fd16395, %fd16395, 0.9999, 0.01;
	// end inline asm
	// begin inline asm
	fma.rn.f64    %fd16396, %fd16396, 0.9999, 0.01;
	// end inline asm
	// begin inline asm
	fma.rn.f32    %f16395, %f16395, 0.9999, 0.01;
	// end inline asm
	// begin inline asm
	fma.rn.f32    %f16396, %f16396, 0.9999, 0.01;
	// end inline asm
	// begin inline asm
	fma.rn.f64    %fd16395, %fd16395, 0.9999, 0.01;
	// end inline asm
	// begin inline asm
	fma.rn.f64    %fd16396, %fd16396, 0.9999, 0.01;
	// end inline asm
	// begin inline asm
	fma.rn.f32    %f16395, %f16395, 0.9999, 0.01;
	// end inline asm
	// begin inline asm
	fma.rn.f32    %f16396, %f16396, 0.9999, 0.01;
	// end inline asm
	// begin inline asm
	fma.rn.f64    %fd16395, %fd16395, 0.9999, 0.01;
	// end inline asm
	// begin inline asm
	fma.rn.f64    %fd16396, %fd16396, 0.9999, 0.01;
	// end inline asm
	// begin inline asm
	fma.rn.f32    %f16395, %f16395, 0.9999, 0.01;
	// end inline asm
	// begin inline asm
	fma.rn.f32    %f16396, %f16396, 0.9999, 0.01;
	// end inline asm
	// begin inline asm
	fma.rn.f64    %fd16395, %fd16395, 0.9999, 0.01;
	// end inline asm
	// begin inline asm
	fma.rn.f64    %fd16396, %fd16396, 0.9999, 0.01;
	// end inline asm
	// begin inline asm
	fma.rn.f32    %f16395, %f16395, 0.9999, 0.01;
	// end inline asm
	// begin inline asm
	fma.rn.f32    %f16396, %f16396, 0.9999, 0.01;
	// end inline asm
	// begin inline asm
	fma.rn.f64    %fd16395, %fd16395, 0.9999, 0.01;
	// end inline asm
	// begin inline asm
	fma.rn.f64    %fd16396, %fd16396, 0.9999, 0.01;
	// end inline asm
	// begin inline asm
	fma.rn.f32    %f16395, %f16395, 0.9999, 0.01;
	// end inline asm
	// begin inline asm
	fma.rn.f32    %f16396, %f16396, 0.9999, 0.01;
	// end inline asm
	// begin inline asm
	fma.rn.f64    %fd16395, %fd16395, 0.9999, 0.01;
	// end inline asm
	// begin inline asm
	fma.rn.f64    %fd16396, %fd16396, 0.9999, 0.01;
	// end inline asm
	// begin inline asm
	fma.rn.f32    %f16395, %f16395, 0.9999, 0.01;
	// end inline asm
	// begin inline asm
	fma.rn.f32    %f16396, %f16396, 0.9999, 0.01;
	// end inline asm
	// begin inline asm
	fma.rn.f64    %fd16395, %fd16395, 0.9999, 0.01;
	// end inline asm
	// begin inline asm
	fma.rn.f64    %fd16396, %fd16396, 0.9999, 0.01;
	// end inline asm
	// begin inline asm
	fma.rn.f32    %f16395, %f16395, 0.9999, 0.01;
	// end inline asm
	// begin inline asm
	fma.rn.f32    %f16396, %f16396, 0.9999, 0.01;
	// end inline asm
	// begin inline asm
	fma.rn.f64    %fd16395, %fd16395, 0.9999, 0.01;
	// end inline asm
	// begin inline asm
	fma.rn.f64    %fd16396, %fd16396, 0.9999, 0.01;
	// end inline asm
	// begin inline asm
	fma.rn.f32    %f16395, %f16395, 0.9999, 0.01;
	// end inline asm
	// begin inline asm
	fma.rn.f32    %f16396, %f16396, 0.9999, 0.01;
	// end inline asm
	// begin inline asm
	fma.rn.f64    %fd16395, %fd16395, 0.9999, 0.01;
	// end inline asm
	// begin inline asm
	fma.rn.f64    %fd16396, %fd16396, 0.9999, 0.01;
	// end inline asm
	// begin inline asm
	fma.rn.f32    %f16395, %f16395, 0.9999, 0.01;
	// end inline asm
	// begin inline asm
	fma.rn.f32    %f16396, %f16396, 0.9999, 0.01;
	// end inline asm
	// begin inline asm
	fma.rn.f64    %fd16395, %fd16395, 0.9999, 0.01;
	// end inline asm
	// begin inline asm
	fma.rn.f64    %fd16396, %fd16396, 0.9999, 0.01;
	// end inline asm
	// begin inline asm
	fma.rn.f32    %f16395, %f16395, 0.9999, 0.01;
	// end inline asm
	// begin inline asm
	fma.rn.f32    %f16396, %f16396, 0.9999, 0.01;
	// end inline asm
	// begin inline asm
	fma.rn.f64    %fd16395, %fd16395, 0.9999, 0.01;
	// end inline asm
	// begin inline asm
	fma.rn.f64    %fd16396, %fd16396, 0.9999, 0.01;
	// end inline asm
	// begin inline asm
	fma.rn.f32    %f16395, %f16395, 0.9999, 0.01;
	// end inline asm
	// begin inline asm
	fma.rn.f32    %f16396, %f16396, 0.9999, 0.01;
	// end inline asm
	// begin inline asm
	fma.rn.f64    %fd16395, %fd16395, 0.9999, 0.01;
	// end inline asm
	// begin inline asm
	fma.rn.f64    %fd16396, %fd16396, 0.9999, 0.01;
	// end inline asm
	// begin inline asm
	fma.rn.f32    %f16395, %f16395, 0.9999, 0.01;
	// end inline asm
	// begin inline asm
	fma.rn.f32    %f16396, %f16396, 0.9999, 0.01;
	// end inline asm
	// begin inline asm
	fma.rn.f64    %fd16395, %fd16395, 0.9999, 0.01;
	// end inline asm
	// begin inline asm
	fma.rn.f64    %fd16396, %fd16396, 0.9999, 0.01;
	// end inline asm
	// begin inline asm
	fma.rn.f32    %f16395, %f16395, 0.9999, 0.01;
	// end inline asm
	// begin inline asm
	fma.rn.f32    %f16396, %f16396, 0.9999, 0.01;
	// end inline asm
	// begin inline asm
	fma.rn.f64    %fd16395, %fd16395, 0.9999, 0.01;
	// end inline asm
	// begin inline asm
	fma.rn.f64    %fd16396, %fd16396, 0.9999, 0.01;
	// end inline asm
	// begin inline asm
	fma.rn.f32    %f16395, %f16395, 0.9999, 0.01;
	// end inline asm
	// begin inline asm
	fma.rn.f32    %f16396, %f16396, 0.9999, 0.01;
	// end inline asm
	// begin inline asm
	fma.rn.f64    %fd16395, %fd16395, 0.9999, 0.01;
	// end inline asm
	// begin inline asm
	fma.rn.f64    %fd16396, %fd16396, 0.9999, 0.01;
	// end inline asm
	// begin inline asm
	fma.rn.f32    %f16395, %f16395, 0.9999, 0.01;
	// end inline asm
	// begin inline asm
	fma.rn.f32    %f16396, %f16396, 0.9999, 0.01;
	// end inline asm
	// begin inline asm
	fma.rn.f64    %fd16395, %fd16395, 0.9999, 0.01;
	// end inline asm
	// begin inline asm
	fma.rn.f64    %fd16396, %fd16396, 0.9999, 0.01;
	// end inline asm
	// begin inline asm
	fma.rn.f32    %f16395, %f16395, 0.9999, 0.01;
	// end inline asm
	// begin inline asm
	fma.rn.f32    %f16396, %f16396, 0.9999, 0.01;
	// end inline asm
	// begin inline asm
	fma.rn.f64    %fd16395, %fd16395, 0.9999, 0.01;
	// end inline asm
	// begin inline asm
	fma.rn.f64    %fd16396, %fd16396, 0.9999, 0.01;
	// end inline asm
	// begin inline asm
	fma.rn.f32    %f16395, %f16395, 0.9999, 0.01;
	// end inline asm
	// begin inline asm
	fma.rn.f32    %f16396, %f16396, 0.9999, 0.01;
	// end inline asm
	// begin inline asm
	fma.rn.f64    %fd16395, %fd16395, 0.9999, 0.01;
	// end inline asm
	// begin inline asm
	fma.rn.f64    %fd16396, %fd16396, 0.9999, 0.01;
	// end inline asm
	// begin inline asm
	fma.rn.f32    %f16395, %f16395, 0.9999, 0.01;
	// end inline asm
	// begin inline asm
	fma.rn.f32    %f16396, %f16396, 0.9999, 0.01;
	// end inline asm
	// begin inline asm
	fma.rn.f64    %fd16395, %fd16395, 0.9999, 0.01;
	// end inline asm
	// begin inline asm
	fma.rn.f64    %fd16396, %fd16396, 0.9999, 0.01;
	// end inline asm
	// begin inline asm
	fma.rn.f32    %f16395, %f16395, 0.9999, 0.01;
	// end inline asm
	// begin inline asm
	fma.rn.f32    %f16396, %f16396, 0.9999, 0.01;
	// end inline asm
	// begin inline asm
	fma.rn.f64    %fd16395, %fd16395, 0.9999, 0.01;
	// end inline asm
	// begin inline asm
	fma.rn.f64    %fd16396, %fd16396, 0.9999, 0.01;
	// end inline asm
	// begin inline asm
	fma.rn.f32    %f16395, %f16395, 0.9999, 0.01;
	// end inline asm
	// begin inline asm
	fma.rn.f32    %f16396, %f16396, 0.9999, 0.01;
	// end inline asm
	// begin inline asm
	fma.rn.f64    %fd16395, %fd16395, 0.9999, 0.01;
	// end inline asm
	// begin inline asm
	fma.rn.f64    %fd16396, %fd16396, 0.9999, 0.01;
	// end inline asm
	// begin inline asm
	fma.rn.f32    %f16395, %f16395, 0.9999, 0.01;
	// end inline asm
	// begin inline asm
	fma.rn.f32    %f16396, %f16396, 0.9999, 0.01;
	// end inline asm
	// begin inline asm
	fma.rn.f64    %fd16395, %fd16395, 0.9999, 0.01;
	// end inline asm
	// begin inline asm
	fma.rn.f64    %fd16396, %fd16396, 0.9999, 0.01;
	// end inline asm
	// begin inline asm
	fma.rn.f32    %f16395, %f16395, 0.9999, 0.01;
	// end inline asm
	// begin inline asm
	fma.rn.f32    %f16396, %f16396, 0.9999, 0.01;
	// end inline asm
	// begin inline asm
	fma.rn.f64    %fd16395, %fd16395, 0.9999, 0.01;
	// end inline asm
	// begin inline asm
	fma.rn.f64    %fd16396, %fd16396, 0.9999, 0.01;
	// end inline asm
	// begin inline asm
	fma.rn.f32    %f16395, %f16395, 0.9999, 0.01;
	// end inline asm
	// begin inline asm
	fma.rn.f32    %f16396, %f16396, 0.9999, 0.01;
	// end inline asm
	// begin inline asm
	fma.rn.f64    %fd16395, %fd16395, 0.9999, 0.01;
	// end inline asm
	// begin inline asm
	fma.rn.f64    %fd16396, %fd16396, 0.9999, 0.01;
	// end inline asm
	// begin inline asm
	fma.rn.f32    %f16395, %f16395, 0.9999, 0.01;
	// end inline asm
	// begin inline asm
	fma.rn.f32    %f16396, %f16396, 0.9999, 0.01;
	// end inline asm
	// begin inline asm
	fma.rn.f64    %fd16395, %fd16395, 0.9999, 0.01;
	// end inline asm
	// begin inline asm
	fma.rn.f64    %fd16396, %fd16396, 0.9999, 0.01;
	// end inline asm
	// begin inline asm
	fma.rn.f32    %f16395, %f16395, 0.9999, 0.01;
	// end inline asm
	// begin inline asm
	fma.rn.f32    %f16396, %f16396, 0.9999, 0.01;
	// end inline asm
	// begin inline asm
	fma.rn.f64    %fd16395, %fd16395, 0.9999, 0.01;
	// end inline asm
	// begin inline asm
	fma.rn.f64    %fd16396, %fd16396, 0.9999, 0.01;
	// end inline asm
	// begin inline asm
	fma.rn.f32    %f16395, %f16395, 0.9999, 0.01;
	// end inline asm
	// begin inline asm
	fma.rn.f32    %f16396, %f16396, 0.9999, 0.01;
	// end inline asm
	// begin inline asm
	fma.rn.f64    %fd16395, %fd16395, 0.9999, 0.01;
	// end inline asm
	// begin inline asm
	fma.rn.f64    %fd16396, %fd16396, 0.9999, 0.01;
	// end inline asm
	// begin inline asm
	fma.rn.f32    %f16395, %f16395, 0.9999, 0.01;
	// end inline asm
	// begin inline asm
	fma.rn.f32    %f16396, %f16396, 0.9999, 0.01;
	// end inline asm
	// begin inline asm
	fma.rn.f64    %fd16395, %fd16395, 0.9999, 0.01;
	// end inline asm
	// begin inline asm
	fma.rn.f64    %fd16396, %fd16396, 0.9999, 0.01;
	// end inline asm
	// begin inline asm
	fma.rn.f32    %f16395, %f16395, 0.9999, 0.01;
	// end inline asm
	// begin inline asm
	fma.rn.f32    %f16396, %f16396, 0.9999, 0.01;
	// end inline asm
	// begin inline asm
	fma.rn.f64    %fd16395, %fd16395, 0.9999, 0.01;
	// end inline asm
	// begin inline asm
	fma.rn.f64    %fd16396, %fd16396, 0.9999, 0.01;
	// end inline asm
	// begin inline asm
	fma.rn.f32    %f16395, %f16395, 0.9999, 0.01;
	// end inline asm
	// begin inline asm
	fma.rn.f32    %f16396, %f16396, 0.9999, 0.01;
	// end inline asm
	// begin inline asm
	fma.rn.f64    %fd16395, %fd16395, 0.9999, 0.01;
	// end inline asm
	// begin inline asm
	fma.rn.f64    %fd16396, %fd16396, 0.9999, 0.01;
	// end inline asm
	// begin inline asm
	fma.rn.f32    %f16395, %f16395, 0.9999, 0.01;
	// end inline asm
	// begin inline asm
	fma.rn.f32    %f16396, %f16396, 0.9999, 0.01;
	// end inline asm
	// begin inline asm
	fma.rn.f64    %fd16395, %fd16395, 0.9999, 0.01;
	// end inline asm
	// begin inline asm
	fma.rn.f64    %fd16396, %fd16396, 0.9999, 0.01;
	// end inline asm
	// begin inline asm
	fma.rn.f32    %f16395, %f16395, 0.9999, 0.01;
	// end inline asm
	// begin inline asm
	fma.rn.f32    %f16396, %f16396, 0.9999, 0.01;
	// end inline asm
	// begin inline asm
	fma.rn.f64    %fd16395, %fd16395, 0.9999, 0.01;
	// end inline asm
	// begin inline asm
	fma.rn.f64    %fd16396, %fd16396, 0.9999, 0.01;
	// end inline asm
	// begin inline asm
	fma.rn.f32    %f16395, %f16395, 0.9999, 0.01;
	// end inline asm
	// begin inline asm
	fma.rn.f32    %f16396, %f16396, 0.9999, 0.01;
	// end inline asm
	// begin inline asm
	fma.rn.f64    %fd16395, %fd16395, 0.9999, 0.01;
	// end inline asm
	// begin inline asm
	fma.rn.f64    %fd16396, %fd16396, 0.9999, 0.01;
	// end inline asm
	// begin inline asm
	fma.rn.f32    %f16395, %f16395, 0.9999, 0.01;
	// end inline asm
	// begin inline asm
	fma.rn.f32    %f16396, %f16396, 0.9999, 0.01;
	// end inline asm
	// begin inline asm
	fma.rn.f64    %fd16395, %fd16395, 0.9999, 0.01;
	// end inline asm
	// begin inline asm
	fma.rn.f64    %fd16396, %fd16396, 0.9999, 0.01;
	// end inline asm
	// begin inline asm
	fma.rn.f32    %f16395, %f16395, 0.9999, 0.01;
	// end inline asm
	// begin inline asm
	fma.rn.f32    %f16396, %f16396, 0.9999, 0.01;
	// end inline asm
	// begin inline asm
	fma.rn.f64    %fd16395, %fd16395, 0.9999, 0.01;
	// end inline asm
	// begin inline asm
	fma.rn.f64    %fd16396, %fd16396, 0.9999, 0.01;
	// end inline asm
	// begin inline asm
	fma.rn.f32    %f16395, %f16395, 0.9999, 0.01;
	// end inline asm
	// begin inline asm
	fma.rn.f32    %f16396, %f16396, 0.9999, 0.01;
	// end inline asm
	// begin inline asm
	fma.rn.f64    %fd16395, %fd16395, 0.9999, 0.01;
	// end inline asm
	// begin inline asm
	fma.rn.f64    %fd16396, %fd16396, 0.9999, 0.01;
	// end inline asm
	// begin inline asm
	fma.rn.f32    %f16395, %f16395, 0.9999, 0.01;
	// end inline asm
	// begin inline asm
	fma.rn.f32    %f16396, %f16396, 0.9999, 0.01;
	// end inline asm
	// begin inline asm
	fma.rn.f64    %fd16395, %fd16395, 0.9999, 0.01;
	// end inline asm
	// begin inline asm
	fma.rn.f64    %fd16396, %fd16396, 0.9999, 0.01;
	// end inline asm
	// begin inline asm
	fma.rn.f32    %f16395, %f16395, 0.9999, 0.01;
	// end inline asm
	// begin inline asm
	fma.rn.f32    %f16396, %f16396, 0.9999, 0.01;
	// end inline asm
	// begin inline asm
	fma.rn.f64    %fd16395, %fd16395, 0.9999, 0.01;
	// end inline asm
	// begin inline asm
	fma.rn.f64    %fd16396, %fd16396, 0.9999, 0.01;
	// end inline asm
	// begin inline asm
	fma.rn.f32    %f16395, %f16395, 0.9999, 0.01;
	// end inline asm
	// begin inline asm
	fma.rn.f32    %f16396, %f16396, 0.9999, 0.01;
	// end inline asm
	// begin inline asm
	fma.rn.f64    %fd16395, %fd16395, 0.9999, 0.01;
	// end inline asm
	// begin inline asm
	fma.rn.f64    %fd16396, %fd16396, 0.9999, 0.01;
	// end inline asm
	// begin inline asm
	fma.rn.f32    %f16395, %f16395, 0.9999, 0.01;
	// end inline asm
	// begin inline asm
	fma.rn.f32    %f16396, %f16396, 0.9999, 0.01;
	// end inline asm
	// begin inline asm
	fma.rn.f64    %fd16395, %fd16395, 0.9999, 0.01;
	// end inline asm
	// begin inline asm
	fma.rn.f64    %fd16396, %fd16396, 0.9999, 0.01;
	// end inline asm
	// begin inline asm
	fma.rn.f32    %f16395, %f16395, 0.9999, 0.01;
	// end inline asm
	// begin inline asm
	fma.rn.f32    %f16396, %f16396, 0.9999, 0.01;
	// end inline asm
	// begin inline asm
	fma.rn.f64    %fd16395, %fd16395, 0.9999, 0.01;
	// end inline asm
	// begin inline asm
	fma.rn.f64    %fd16396, %fd16396, 0.9999, 0.01;
	// end inline asm
	// begin inline asm
	fma.rn.f32    %f16395, %f16395, 0.9999, 0.01;
	// end inline asm
	// begin inline asm
	fma.rn.f32    %f16396, %f16396, 0.9999, 0.01;
	// end inline asm
	// begin inline asm
	fma.rn.f64    %fd16395, %fd16395, 0.9999, 0.01;
	// end inline asm
	// begin inline asm
	fma.rn.f64    %fd16396, %fd16396, 0.9999, 0.01;
	// end inline asm
	// begin inline asm
	fma.rn.f32    %f16395, %f16395, 0.9999, 0.01;
	// end inline asm
	// begin inline asm
	fma.rn.f32    %f16396, %f16396, 0.9999, 0.01;
	// end inline asm
	// begin inline asm
	fma.rn.f64    %fd16395, %fd16395, 0.9999, 0.01;
	// end inline asm
	// begin inline asm
	fma.rn.f64    %fd16396, %fd16396, 0.9999, 0.01;
	// end inline asm
	// begin inline asm
	fma.rn.f32    %f16395, %f16395, 0.9999, 0.01;
	// end inline asm
	// begin inline asm
	fma.rn.f32    %f16396, %f16396, 0.9999, 0.01;
	// end inline asm
	mov.f64 	%fd1426, %fd16395;
	// begin inline asm
	fma.rn.f64    %fd1426, %fd1426, 0.9999, 0.01;
	// end inline asm
	mov.f64 	%fd1428, %fd16396;
	// begin inline asm
	fma.rn.f64    %fd1428, %fd1428, 0.9999, 0.01;
	// end inline asm
	mov.f32 	%f1426, %f16395;
	// begin inline asm
	fma.rn.f32    %f1426, %f1426, 0.9999, 0.01;
	// end inline asm
	mov.f32 	%f1428, %f16396;
	// begin inline asm
	fma.rn.f32    %f1428, %f1428, 0.9999, 0.01;
	// end inline asm
	// begin inline asm
	fma.rn.f64    %fd1426, %fd1426, 0.9999, 0.01;
	// end inline asm
	// begin inline asm
	fma.rn.f64    %fd1428, %fd1428, 0.9999, 0.01;
	// end inline asm
	// begin inline asm
	fma.rn.f32    %f1426, %f1426, 0.9999, 0.01;
	// end inline asm
	// begin inline asm
	fma.rn.f32    %f1428, %f1428, 0.9999, 0.01;
	// end inline asm
	// begin inline asm
	fma.rn.f64    %fd1426, %fd1426, 0.9999, 0.01;
	// end inline asm
	// begin inline asm
	fma.rn.f64    %fd1428, %fd1428, 0.9999, 0.01;
	// end inline asm
	// begin inline asm
	fma.rn.f32    %f1426, %f1426, 0.9999, 0.01;
	// end inline asm
	// begin inline asm
	fma.rn.f32    %f1428, %f1428, 0.9999, 0.01;
	// end inline asm
	// begin inline asm
	fma.rn.f64    %fd1426, %fd1426, 0.9999, 0.01;
	// end inline asm
	// begin inline asm
	fma.rn.f64    %fd1428, %fd1428, 0.9999, 0.01;
	// end inline asm
	// begin inline asm
	fma.rn.f32    %f1426, %f1426, 0.9999, 0.01;
	// end inline asm
	// begin inline asm
	fma.rn.f32    %f1428, %f1428, 0.9999, 0.01;
	// end inline asm
	// begin inline asm
	fma.rn.f64    %fd1426, %fd1426, 0.9999, 0.01;
	// end inline asm
	// begin inline asm
	fma.rn.f64    %fd1428, %fd1428, 0.9999, 0.01;
	// end inline asm
	// begin inline asm
	fma.rn.f32    %f1426, %f1426, 0.9999, 0.01;
	// end inline asm
	// begin inline asm
	fma.rn.f32    %f1428, %f1428, 0.9999, 0.01;
	// end inline asm
	// begin inline asm
	fma.rn.f64    %fd1426, %fd1426, 0.9999, 0.01;
	// end inline asm
	// begin inline asm
	fma.rn.f64    %fd1428, %fd1428, 0.9999, 0.01;
	// end inline asm
	// begin inline asm
	fma.rn.f32    %f1426, %f1426, 0.9999, 0.01;
	// end inline asm
	// begin inline asm
	fma.rn.f32    %f1428, %f1428, 0.9999, 0.01;
	// end inline asm
	// begin inline asm
	fma.rn.f64    %fd1426, %fd1426, 0.9999, 0.01;
	// end inline asm
	// begin inline asm
	fma.rn.f64    %fd1428, %fd1428, 0.9999, 0.01;
	// end inline asm
	// begin inline asm
	fma.rn.f32    %f1426, %f1426, 0.9999, 0.01;
	// end inline asm
	// begin inline asm
	fma.rn.f32    %f1428, %f1428, 0.9999, 0.01;
	// end inline asm
	// begin inline asm
	fma.rn.f64    %fd1426, %fd1426, 0.9999, 0.01;
	// end inline asm
	// begin inline asm
	fma.rn.f64    %fd1428, %fd1428, 0.9999, 0.01;
	// end inline asm
	// begin inline asm
	fma.rn.f32    %f1426, %f1426, 0.9999, 0.01;
	// end inline asm
	// begin inline asm
	fma.rn.f32    %f1428, %f1428, 0.9999, 0.01;
	// end inline asm
	// begin inline asm
	fma.rn.f64    %fd1426, %fd1426, 0.9999, 0.01;
	// end inline asm
	// begin inline asm
	fma.rn.f64    %fd1428, %fd1428, 0.9999, 0.01;
	// end inline asm
	// begin inline asm
	fma.rn.f32    %f1426, %f1426, 0.9999, 0.01;
	// end inline asm
	// begin inline asm
	fma.rn.f32    %f1428, %f1428, 0.9999, 0.01;
	// end inline asm
	// begin inline asm
	fma.rn.f64    %fd1426, %fd1426, 0.9999, 0.01;
	// end inline asm
	// begin inline asm
	fma.rn.f64    %fd1428, %fd1428, 0.9999, 0.01;
	// end inline asm
	// begin inline asm
	fma.rn.f32    %f1426, %f1426, 0.9999, 0.01;
	// end inline asm
	// begin inline asm
	fma.rn.f32    %f1428, %f1428, 0.9999, 0.01;
	// end inline asm
	// begin inline asm
	fma.rn.f64    %fd1426, %fd1426, 0.9999, 0.01;
	// end inline asm
	// begin inline asm
	fma.rn.f64    %fd1428, %fd1428, 0.9999, 0.01;
	// end inline asm
	// begin inline asm
	fma.rn.f32    %f1426, %f1426, 0.9999, 0.01;
	// end inline asm
	// begin inline asm
	fma.rn.f32    %f1428, %f1428, 0.9999, 0.01;
	// end inline asm
	// begin inline asm
	fma.rn.f64    %fd1426, %fd1426, 0.9999, 0.01;
	// end inline asm
	// begin inline asm
	fma.rn.f64    %fd1428, %fd1428, 0.9999, 0.01;
	// end inline asm
	// begin inline asm
	fma.rn.f32    %f1426, %f1426, 0.9999, 0.01;
	// end inline asm
	// begin inline asm
	fma.rn.f32    %f1428, %f1428, 0.9999, 0.01;
	// end inline asm
	// begin inline asm
	fma.rn.f64    %fd1426, %fd1426, 0.9999, 0.01;
	// end inline asm
	// begin inline asm
	fma.rn.f64    %fd1428, %fd1428, 0.9999, 0.01;
	// end inline asm
	// begin inline asm
	fma.rn.f32    %f1426, %f1426, 0.9999, 0.01;
	// end inline asm
	// begin inline asm
	fma.rn.f32    %f1428, %f1428, 0.9999, 0.01;
	// end inline asm
	// begin inline asm
	fma.rn.f64    %fd1426, %fd1426, 0.9999, 0.01;
	// end inline asm
	// begin inline asm
	fma.rn.f64    %fd1428, %fd1428, 0.9999, 0.01;
	// end inline asm
	// begin inline asm
	fma.rn.f32    %f1426, %f1426, 0.9999, 0.01;
	// end inline asm
	// begin inline asm
	fma.rn.f32    %f1428, %f1428, 0.9999, 0.01;
	// end inline asm
	// begin inline asm
	fma.rn.f64    %fd1426, %fd1426, 0.9999, 0.01;
	// end inline asm
	// begin inline asm
	fma.rn.f64    %fd1428, %fd1428, 0.9999, 0.01;
	// end inline asm
	// begin inline asm
	fma.rn.f32    %f1426, %f1426, 0.9999, 0.01;
	// end inline asm
	// begin inline asm
	fma.rn.f32    %f1428, %f1428, 0.9999, 0.01;
	// end inline asm
	// begin inline asm
	fma.rn.f64    %fd1426, %fd1426, 0.9999, 0.01;
	// end inline asm
	// begin inline asm
	fma.rn.f64    %fd1428, %fd1428, 0.9999, 0.01;
	// end inline asm
	// begin inline asm
	fma.rn.f32    %f1426, %f1426, 0.9999, 0.01;
	// end inline asm
	// begin inline asm
	fma.rn.f32    %f1428, %f1428, 0.9999, 0.01;
	// end inline asm
	// begin inline asm
	fma.rn.f64    %fd1426, %fd1426, 0.9999, 0.01;
	// end inline asm
	// begin inline asm
	fma.rn.f64    %fd1428, %fd1428, 0.9999, 0.01;
	// end inline asm
	// begin inline asm
	fma.rn.f32    %f1426, %f1426, 0.9999, 0.01;
	// end inline asm
	// begin inline asm
	fma.rn.f32    %f1428, %f1428, 0.9999, 0.01;
	// end inline asm
	// begin inline asm
	fma.rn.f64    %fd1426, %fd1426, 0.9999, 0.01;
	// end inline asm
	// begin inline asm
	fma.rn.f64    %fd1428, %fd1428, 0.9999, 0.01;
	// end inline asm
	// begin inline asm
	fma.rn.f32    %f1426, %f1426, 0.9999, 0.01;
	// end inline asm
	// begin inline asm
	fma.rn.f32    %f1428, %f1428, 0.9999, 0.01;
	// end inline asm
	// begin inline asm
	fma.rn.f64    %fd1426, %fd1426, 0.9999, 0.01;
	// end inline asm
	// begin inline asm
	fma.rn.f64    %fd1428, %fd1428, 0.9999, 0.01;
	// end inline asm
	// begin inline asm
	fma.rn.f32    %f1426, %f1426, 0.9999, 0.01;
	// end inline asm
	// begin inline asm
	fma.rn.f32    %f1428, %f1428, 0.9999, 0.01;
	// end inline asm
	// begin inline asm
	fma.rn.f64    %fd1426, %fd1426, 0.9999, 0.01;
	// end inline asm
	// begin inline asm
	fma.rn.f64    %fd1428, %fd1428, 0.9999, 0.01;
	// end inline asm
	// begin inline asm
	fma.rn.f32    %f1426, %f1426, 0.9999, 0.01;
	// end inline asm
	// begin inline asm
	fma.rn.f32    %f1428, %f1428, 0.9999, 0.01;
	// end inline asm
	// begin inline asm
	fma.rn.f64    %fd1426, %fd1426, 0.9999, 0.01;
	// end inline asm
	// begin inline asm
	fma.rn.f64    %fd1428, %fd1428, 0.9999, 0.01;
	// end inline asm
	// begin inline asm
	fma.rn.f32    %f1426, %f1426, 0.9999, 0.01;
	// end inline asm
	// begin inline asm
	fma.rn.f32    %f1428, %f1428, 0.9999, 0.01;
	// end inline asm
	// begin inline asm
	fma.rn.f64    %fd1426, %fd1426, 0.9999, 0.01;
	// end inline asm
	// begin inline asm
	fma.rn.f64    %fd1428, %fd1428, 0.9999, 0.01;
	// end inline asm
	// begin inline asm
	fma.rn.f32    %f1426, %f1426, 0.9999, 0.01;
	// end inline asm
	// begin inline asm
	fma.rn.f32    %f1428, %f1428, 0.9999, 0.01;
	// end inline asm
	// begin inline asm
	fma.rn.f64    %fd1426, %fd1426, 0.9999, 0.01;
	// end inline asm
	// begin inline asm
	fma.rn.f64    %fd1428, %fd1428, 0.9999, 0.01;
	// end inline asm
	// begin inline asm
	fma.rn.f32    %f1426, %f1426, 0.9999, 0.01;
	// end inline asm
	// begin inline asm
	fma.rn.f32    %f1428, %f1428, 0.9999, 0.01;
	// end inline asm
	// begin inline asm
	fma.rn.f64    %fd1426, %fd1426, 0.9999, 0.01;
	// end inline asm
	// begin inline asm
	fma.rn.f64    %fd1428, %fd1428, 0.9999, 0.01;
	// end inline asm
	// begin inline asm
	fma.rn.f32    %f1426, %f1426, 0.9999, 0.01;
	// end inline asm
	// begin inline asm
	fma.rn.f32    %f1428, %f1428, 0.9999, 0.01;
	// end inline asm
	// begin inline asm
	fma.rn.f64    %fd1426, %fd1426, 0.9999, 0.01;
	// end inline asm
	// begin inline asm
	fma.rn.f64    %fd1428, %fd1428, 0.9999, 0.01;
	// end inline asm
	// begin inline asm
	fma.rn.f32    %f1426, %f1426, 0.9999, 0.01;
	// end inline asm
	// begin inline asm
	fma.rn.f32    %f1428, %f1428, 0.9999, 0.01;
	// end inline asm
	// begin inline asm
	fma.rn.f64    %fd1426, %fd1426, 0.9999, 0.01;
	// end inline asm
	// begin inline asm
	fma.rn.f64    %fd1428, %fd1428, 0.9999, 0.01;
	// end inline asm
	// begin inline asm
	fma.rn.f32    %f1426, %f1426, 0.9999, 0.01;
	// end inline asm
	// begin inline asm
	fma.rn.f32    %f1428, %f1428, 0.9999, 0.01;
	// end inline asm
	// begin inline asm
	fma.rn.f64    %fd1426, %fd1426, 0.9999, 0.01;
	// end inline asm
	// begin inline asm
	fma.rn.f64    %fd1428, %fd1428, 0.9999, 0.01;
	// end inline asm
	// begin inline asm
	fma.rn.f32    %f1426, %f1426, 0.9999, 0.01;
	// end inline asm
	// begin inline asm
	fma.rn.f32    %f1428, %f1428, 0.9999, 0.01;
	// end inline asm
	// begin inline asm
	fma.rn.f64    %fd1426, %fd1426, 0.9999, 0.01;
	// end inline asm
	// begin inline asm
	fma.rn.f64    %fd1428, %fd1428, 0.9999, 0.01;
	// end inline asm
	// begin inline asm
	fma.rn.f32    %f1426, %f1426, 0.9999, 0.01;
	// end inline asm
	// begin inline asm
	fma.rn.f32    %f1428, %f1428, 0.9999, 0.01;
	// end inline asm
	// begin inline asm
	fma.rn.f64    %fd1426, %fd1426, 0.9999, 0.01;
	// end inline asm
	// begin inline asm
	fma.rn.f64    %fd1428, %fd1428, 0.9999, 0.01;
	// end inline asm
	// begin inline asm
	fma.rn.f32    %f1426, %f1426, 0.9999, 0.01;
	// end inline asm
	// begin inline asm
	fma.rn.f32    %f1428, %f1428, 0.9999, 0.01;
	// end inline asm
	// begin inline asm
	fma.rn.f64    %fd1426, %fd1426, 0.9999, 0.01;
	// end inline asm
	// begin inline asm
	fma.rn.f64    %fd1428, %fd1428, 0.9999, 0.01;
	// end inline asm
	// begin inline asm
	fma.rn.f32    %f1426, %f1426, 0.9999, 0.01;
	// end inline asm
	// begin inline asm
	fma.rn.f32    %f1428, %f1428, 0.9999, 0.01;
	// end inline asm
	// begin inline asm
	fma.rn.f64    %fd1426, %fd1426, 0.9999, 0.01;
	// end inline asm
	// begin inline asm
	fma.rn.f64    %fd1428, %fd1428, 0.9999, 0.01;
	// end inline asm
	// begin inline asm
	fma.rn.f32    %f1426, %f1426, 0.9999, 0.01;
	// end inline asm
	// begin inline asm
	fma.rn.f32    %f1428, %f1428, 0.9999, 0.01;
	// end inline asm
	// begin inline asm
	fma.rn.f64    %fd1426, %fd1426, 0.9999, 0.01;
	// end inline asm
	// begin inline asm
	fma.rn.f64    %fd1428, %fd1428, 0.9999, 0.01;
	// end inline asm
	// begin inline asm
	fma.rn.f32    %f1426, %f1426, 0.9999, 0.01;
	// end inline asm
	// begin inline asm
	fma.rn.f32    %f1428, %f1428, 0.9999, 0.01;
	// end inline asm
	// begin inline asm
	fma.rn.f64    %fd1426, %fd1426, 0.9999, 0.01;
	// end inline asm
	// begin inline asm
	fma.rn.f64    %fd1428, %fd1428, 0.9999, 0.01;
	// end inline asm
	// begin inline asm
	fma.rn.f32    %f1426, %f1426, 0.9999, 0.01;
	// end inline asm
	// begin inline asm
	fma.rn.f32    %f1428, %f1428, 0.9999, 0.01;
	// end inline asm
	// begin inline asm
	fma.rn.f64    %fd1426, %fd1426, 0.9999, 0.01;
	// end inline asm
	// begin inline asm
	fma.rn.f64    %fd1428, %fd1428, 0.9999, 0.01;
	// end inline asm
	// begin inline asm
	fma.rn.f32    %f1426, %f1426, 0.9999, 0.01;
	// end inline asm
	// begin inline asm
	fma.rn.f32    %f1428, %f1428, 0.9999, 0.01;
	// end inline asm
	// begin inline asm
	fma.rn.f64    %fd1426, %fd1426, 0.9999, 0.01;
	// end inline asm
	// begin inline asm
	fma.rn.f64    %fd1428, %fd1428, 0.9999, 0.01;
	// end inline asm
	// begin inline asm
	fma.rn.f32    %f1426, %f1426, 0.9999, 0.01;
	// end inline asm
	// begin inline asm
	fma.rn.f32    %f1428, %f1428, 0.9999, 0.01;
	// end inline asm
	// begin inline asm
	fma.rn.f64    %fd1426, %fd1426, 0.9999, 0.01;
	// end inline asm
	// begin inline asm
	fma.rn.f64    %fd1428, %fd1428, 0.9999, 0.01;
	// end inline asm
	// begin inline asm
	fma.rn.f32    %f1426, %f1426, 0.9999, 0.01;
	// end inline asm
	// begin inline asm
	fma.rn.f32    %f1428, %f1428, 0.9999, 0.01;
	// end inline asm
	// begin inline asm
	fma.rn.f64    %fd1426, %fd1426, 0.9999, 0.01;
	// end inline asm
	// begin inline asm
	fma.rn.f64    %fd1428, %fd1428, 0.9999, 0.01;
	// end inline asm
	// begin inline asm
	fma.rn.f32    %f1426, %f1426, 0.9999, 0.01;
	// end inline asm
	// begin inline asm
	fma.rn.f32    %f1428, %f1428, 0.9999, 0.01;
	// end inline asm
	// begin inline asm
	fma.rn.f64    %fd1426, %fd1426, 0.9999, 0.01;
	// end inline asm
	// begin inline asm
	fma.rn.f64    %fd1428, %fd1428, 0.9999, 0.01;
	// end inline asm
	// begin inline asm
	fma.rn.f32    %f1426, %f1426, 0.9999, 0.01;
	// end inline asm
	// begin inline asm
	fma.rn.f32    %f1428, %f1428, 0.9999, 0.01;
	// end inline asm
	// begin inline asm
	fma.rn.f64    %fd1426, %fd1426, 0.9999, 0.01;
	// end inline asm
	// begin inline asm
	fma.rn.f64    %fd1428, %fd1428, 0.9999, 0.01;
	// end inline asm
	// begin inline asm
	fma.rn.f32    %f1426, %f1426, 0.9999, 0.01;
	// end inline asm
	// begin inline asm
	fma.rn.f32    %f1428, %f1428, 0.9999, 0.01;
	// end inline asm
	// begin inline asm
	fma.rn.f64    %fd1426, %fd1426, 0.9999, 0.01;
	// end inline asm
	// begin inline asm
	fma.rn.f64    %fd1428, %fd1428, 0.9999, 0.01;
	// end inline asm
	// begin inline asm
	fma.rn.f32    %f1426, %f1426, 0.9999, 0.01;
	// end inline asm
	// begin inline asm
	fma.rn.f32    %f1428, %f1428, 0.9999, 0.01;
	// end inline asm
	// begin inline asm
	fma.rn.f64    %fd1426, %fd1426, 0.9999, 0.01;
	// end inline asm
	// begin inline asm
	fma.rn.f64    %fd1428, %fd1428, 0.9999, 0.01;
	// end inline asm
	// begin inline asm
	fma.rn.f32    %f1426, %f1426, 0.9999, 0.01;
	// end inline asm
	// begin inline asm
	fma.rn.f32    %f1428, %f1428, 0.9999, 0.01;
	// end inline asm
	// begin inline asm
	fma.rn.f64    %fd1426, %fd1426, 0.9999, 0.01;
	// end inline asm
	// begin inline asm
	fma.rn.f64    %fd1428, %fd1428, 0.9999, 0.01;
	// end inline asm
	// begin inline asm
	fma.rn.f32    %f1426, %f1426, 0.9999, 0.01;
	// end inline asm
	// begin inline asm
	fma.rn.f32    %f1428, %f1428, 0.9999, 0.01;
	// end inline asm
	// begin inline asm
	fma.rn.f64    %fd1426, %fd1426, 0.9999, 0.01;
	// end inline asm
	// begin inline asm
	fma.rn.f64    %fd1428, %fd1428, 0.9999, 0.01;
	// end inline asm
	// begin inline asm
	fma.rn.f32    %f1426, %f1426, 0.9999, 0.01;
	// end inline asm
	// begin inline asm
	fma.rn.f32    %f1428, %f1428, 0.9999, 0.01;
	// end inline asm
	// begin inline asm
	fma.rn.f64    %fd1426, %fd1426, 0.9999, 0.01;
	// end inline asm
	// begin inline asm
	fma.rn.f64    %fd1428, %fd1428, 0.9999, 0.01;
	// end inline asm
	// begin inline asm
	fma.rn.f32    %f1426, %f1426, 0.9999, 0.01;
	// end inline asm
	// begin inline asm
	fma.rn.f32    %f1428, %f1428, 0.9999, 0.01;
	// end inline asm
	// begin inline asm
	fma.rn.f64    %fd1426, %fd1426, 0.9999, 0.01;
	// end inline asm
	// begin inline asm
	fma.rn.f64    %fd1428, %fd1428, 0.9999, 0.01;
	// end inline asm
	// begin inline asm
	fma.rn.f32    %f1426, %f1426, 0.9999, 0.01;
	// end inline asm
	// begin inline asm
	fma.rn.f32    %f1428, %f1428, 0.9999, 0.01;
	// end inline asm
	// begin inline asm
	fma.rn.f64    %fd1426, %fd1426, 0.9999, 0.01;
	// end inline asm
	// begin inline asm
	fma.rn.f64    %fd1428, %fd1428, 0.9999, 0.01;
	// end inline asm
	// begin inline asm
	fma.rn.f32    %f1426, %f1426, 0.9999, 0.01;
	// end inline asm
	// begin inline asm
	fma.rn.f32    %f1428, %f1428, 0.9999, 0.01;
	// end inline asm
	// begin inline asm
	fma.rn.f64    %fd1426, %fd1426, 0.9999, 0.01;
	// end inline asm
	// begin inline asm
	fma.rn.f64    %fd1428, %fd1428, 0.9999, 0.01;
	// end inline asm
	// begin inline asm
	fma.rn.f32    %f1426, %f1426, 0.9999, 0.01;
	// end inline asm
	// begin inline asm
	fma.rn.f32    %f1428, %f1428, 0.9999, 0.01;
	// end inline asm
	// begin inline asm
	fma.rn.f64    %fd1426, %fd1426, 0.9999, 0.01;
	// end inline asm
	// begin inline asm
	fma.rn.f64    %fd1428, %fd1428, 0.9999, 0.01;
	// end inline asm
	// begin inline asm
	fma.rn.f32    %f1426, %f1426, 0.9999, 0.01;
	// end inline asm
	// begin inline asm
	fma.rn.f32    %f1428, %f1428, 0.9999, 0.01;
	// end inline asm
	// begin inline asm
	fma.rn.f64    %fd1426, %fd1426, 0.9999, 0.01;
	// end inline asm
	// begin inline asm
	fma.rn.f64    %fd1428, %fd1428, 0.9999, 0.01;
	// end inline asm
	// begin inline asm
	fma.rn.f32    %f1426, %f1426, 0.9999, 0.01;
	// end inline asm
	// begin inline asm
	fma.rn.f32    %f1428, %f1428, 0.9999, 0.01;
	// end inline asm
	// begin inline asm
	fma.rn.f64    %fd1426, %fd1426, 0.9999, 0.01;
	// end inline asm
	// begin inline asm
	fma.rn.f64    %fd1428, %fd1428, 0.9999, 0.01;
	// end inline asm
	// begin inline asm
	fma.rn.f32    %f1426, %f1426, 0.9999, 0.01;
	// end inline asm
	// begin inline asm
	fma.rn.f32    %f1428, %f1428, 0.9999, 0.01;
	// end inline asm
	// begin inline asm
	fma.rn.f64    %fd1426, %fd1426, 0.9999, 0.01;
	// end inline asm
	// begin inline asm
	fma.rn.f64    %fd1428, %fd1428, 0.9999, 0.01;
	// end inline asm
	// begin inline asm
	fma.rn.f32    %f1426, %f1426, 0.9999, 0.01;
	// end inline asm
	// begin inline asm
	fma.rn.f32    %f1428, %f1428, 0.9999, 0.01;
	// end inline asm
	// begin inline asm
	fma.rn.f64    %fd1426, %fd1426, 0.9999, 0.01;
	// end inline asm
	// begin inline asm
	fma.rn.f64    %fd1428, %fd1428, 0.9999, 0.01;
	// end inline asm
	// begin inline asm
	fma.rn.f32    %f1426, %f1426, 0.9999, 0.01;
	// end inline asm
	// begin inline asm
	fma.rn.f32    %f1428, %f1428, 0.9999, 0.01;
	// end inline asm
	// begin inline asm
	fma.rn.f64    %fd1426, %fd1426, 0.9999, 0.01;
	// end inline asm
	// begin inline asm
	fma.rn.f64    %fd1428, %fd1428, 0.9999, 0.01;
	// end inline asm
	// begin inline asm
	fma.rn.f32    %f1426, %f1426, 0.9999, 0.01;
	// end inline asm
	// begin inline asm
	fma.rn.f32    %f1428, %f1428, 0.9999, 0.01;
	// end inline asm
	// begin inline asm
	fma.rn.f64    %fd1426, %fd1426, 0.9999, 0.01;
	// end inline asm
	// begin inline asm
	fma.rn.f64    %fd1428, %fd1428, 0.9999, 0.01;
	// end inline asm
	// begin inline asm
	fma.rn.f32    %f1426, %f1426, 0.9999, 0.01;
	// end inline asm
	// begin inline asm
	fma.rn.f32    %f1428, %f1428, 0.9999, 0.01;
	// end inline asm
	// begin inline asm
	fma.rn.f64    %fd1426, %fd1426, 0.9999, 0.01;
	// end inline asm
	// begin inline asm
	fma.rn.f64    %fd1428, %fd1428, 0.9999, 0.01;
	// end inline asm
	// begin inline asm
	fma.rn.f32    %f1426, %f1426, 0.9999, 0.01;
	// end inline asm
	// begin inline asm
	fma.rn.f32    %f1428, %f1428, 0.9999, 0.01;
	// end inline asm
	// begin inline asm
	fma.rn.f64    %fd1426, %fd1426, 0.9999, 0.01;
	// end inline asm
	// begin inline asm
	fma.rn.f64    %fd1428, %fd1428, 0.9999, 0.01;
	// end inline asm
	// begin inline asm
	fma.rn.f32    %f1426, %f1426, 0.9999, 0.01;
	// end inline asm
	// begin inline asm
	fma.rn.f32    %f1428, %f1428, 0.9999, 0.01;
	// end inline asm
	// begin inline asm
	fma.rn.f64    %fd1426, %fd1426, 0.9999, 0.01;
	// end inline asm
	// begin inline asm
	fma.rn.f64    %fd1428, %fd1428, 0.9999, 0.01;
	// end inline asm
	// begin inline asm
	fma.rn.f32    %f1426, %f1426, 0.9999, 0.01;
	// end inline asm
	// begin inline asm
	fma.rn.f32    %f1428, %f1428, 0.9999, 0.01;
	// end inline asm
	// begin inline asm
	fma.rn.f64    %fd1426, %fd1426, 0.9999, 0.01;
	// end inline asm
	// begin inline asm
	fma.rn.f64    %fd1428, %fd1428, 0.9999, 0.01;
	// end inline asm
	// begin inline asm
	fma.rn.f32    %f1426, %f1426, 0.9999, 0.01;
	// end inline asm
	// begin inline asm
	fma.rn.f32    %f1428, %f1428, 0.9999, 0.01;
	// end inline asm
	// begin inline asm
	fma.rn.f64    %fd1426, %fd1426, 0.9999, 0.01;
	// end inline asm
	// begin inline asm
	fma.rn.f64    %fd1428, %fd1428, 0.9999, 0.01;
	// end inline asm
	// begin inline asm
	fma.rn.f32    %f1426, %f1426, 0.9999, 0.01;
	// end inline asm
	// begin inline asm
	fma.rn.f32    %f1428, %f1428, 0.9999, 0.01;
	// end inline asm
	// begin inline asm
	fma.rn.f64    %fd1426, %fd1426, 0.9999, 0.01;
	// end inline asm
	// begin inline asm
	fma.rn.f64    %fd1428, %fd1428, 0.9999, 0.01;
	// end inline asm
	// begin inline asm
	fma.rn.f32    %f1426, %f1426, 0.9999, 0.01;
	// end inline asm
	// begin inline asm
	fma.rn.f32    %f1428, %f1428, 0.9999, 0.01;
	// end inline asm
	// begin inline asm
	fma.rn.f64    %fd1426, %fd1426, 0.9999, 0.01;
	// end inline asm
	// begin inline asm
	fma.rn.f64    %fd1428, %fd1428, 0.9999, 0.01;
	// end inline asm
	// begin inline asm
	fma.rn.f32    %f1426, %f1426, 0.9999, 0.01;
	// end inline asm
	// begin inline asm
	fma.rn.f32    %f1428, %f1428, 0.9999, 0.01;
	// end inline asm
	// begin inline asm
	fma.rn.f64    %fd1426, %fd1426, 0.9999, 0.01;
	// end inline asm
	// begin inline asm
	fma.rn.f64    %fd1428, %fd1428, 0.9999, 0.01;
	// end inline asm
	// begin inline asm
	fma.rn.f32    %f1426, %f1426, 0.9999, 0.01;
	// end inline asm
	// begin inline asm
	fma.rn.f32    %f1428, %f1428, 0.9999, 0.01;
	// end inline asm
	// begin inline asm
	fma.rn.f64    %fd1426, %fd1426, 0.9999, 0.01;
	// end inline asm
	// begin inline asm
	fma.rn.f64    %fd1428, %fd1428, 0.9999, 0.01;
	// end inline asm
	// begin inline asm
	fma.rn.f32    %f1426, %f1426, 0.9999, 0.01;
	// end inline asm
	// begin inline asm
	fma.rn.f32    %f1428, %f1428, 0.9999, 0.01;
	// end inline asm
	// begin inline asm
	fma.rn.f64    %fd1426, %fd1426, 0.9999, 0.01;
	// end inline asm
	// begin inline asm
	fma.rn.f64    %fd1428, %fd1428, 0.9999, 0.01;
	// end inline asm
	// begin inline asm
	fma.rn.f32    %f1426, %f1426, 0.9999, 0.01;
	// end inline asm
	// begin inline asm
	fma.rn.f32    %f1428, %f1428, 0.9999, 0.01;
	// end inline asm
	// begin inline asm
	fma.rn.f64    %fd1426, %fd1426, 0.9999, 0.01;
	// end inline asm
	// begin inline asm
	fma.rn.f64    %fd1428, %fd1428, 0.9999, 0.01;
	// end inline asm
	// begin inline asm
	fma.rn.f32    %f1426, %f1426, 0.9999, 0.01;
	// end inline asm
	// begin inline asm
	fma.rn.f32    %f1428, %f1428, 0.9999, 0.01;
	// end inline asm
	// begin inline asm
	fma.rn.f64    %fd1426, %fd1426, 0.9999, 0.01;
	// end inline asm
	// begin inline asm
	fma.rn.f64    %fd1428, %fd1428, 0.9999, 0.01;
	// end inline asm
	// begin inline asm
	fma.rn.f32    %f1426, %f1426, 0.9999, 0.01;
	// end inline asm
	// begin inline asm
	fma.rn.f32    %f1428, %f1428, 0.9999, 0.01;
	// end inline asm
	// begin inline asm
	fma.rn.f64    %fd1426, %fd1426, 0.9999, 0.01;
	// end inline asm
	// begin inline asm
	fma.rn.f64    %fd1428, %fd1428, 0.9999, 0.01;
	// end inline asm
	// begin inline asm
	fma.rn.f32    %f1426, %f1426, 0.9999, 0.01;
	// end inline asm
	// begin inline asm
	fma.rn.f32    %f1428, %f1428, 0.9999, 0.01;
	// end inline asm
	// begin inline asm
	fma.rn.f64    %fd1426, %fd1426, 0.9999, 0.01;
	// end inline asm
	// begin inline asm
	fma.rn.f64    %fd1428, %fd1428, 0.9999, 0.01;
	// end inline asm
	// begin inline asm
	fma.rn.f32    %f1426, %f1426, 0.9999, 0.01;
	// end inline asm
	// begin inline asm
	fma.rn.f32    %f1428, %f1428, 0.9999, 0.01;
	// end inline asm
	// begin inline asm
	fma.rn.f64    %fd1426, %fd1426, 0.9999, 0.01;
	// end inline asm
	// begin inline asm
	fma.rn.f64    %fd1428, %fd1428, 0.9999, 0.01;
	// end inline asm
	// begin inline asm
	fma.rn.f32    %f1426, %f1426, 0.9999, 0.01;
	// end inline asm
	// begin inline asm
	fma.rn.f32    %f1428, %f1428, 0.9999, 0.01;
	// end inline asm
	// begin inline asm
	fma.rn.f64    %fd1426, %fd1426, 0.9999, 0.01;
	// end inline asm
	// begin inline asm
	fma.rn.f64    %fd1428, %fd1428, 0.9999, 0.01;
	// end inline asm
	// begin inline asm
	fma.rn.f32    %f1426, %f1426, 0.9999, 0.01;
	// end inline asm
	// begin inline asm
	fma.rn.f32    %f1428, %f1428, 0.9999, 0.01;
	// end inline asm
	// begin inline asm
	fma.rn.f64    %fd1426, %fd1426, 0.9999, 0.01;
	// end inline asm
	// begin inline asm
	fma.rn.f64    %fd1428, %fd1428, 0.9999, 0.01;
	// end inline asm
	// begin inline asm
	fma.rn.f32    %f1426, %f1426, 0.9999, 0.01;
	// end inline asm
	// begin inline asm
	fma.rn.f32    %f1428, %f1428, 0.9999, 0.01;
	// end inline asm
	// begin inline asm
	fma.rn.f64    %fd1426, %fd1426, 0.9999, 0.01;
	// end inline asm
	// begin inline asm
	fma.rn.f64    %fd1428, %fd1428, 0.9999, 0.01;
	// end inline asm
	// begin inline asm
	fma.rn.f32    %f1426, %f1426, 0.9999, 0.01;
	// end inline asm
	// begin inline asm
	fma.rn.f32    %f1428, %f1428, 0.9999, 0.01;
	// end inline asm
	// begin inline asm
	fma.rn.f64    %fd1426, %fd1426, 0.9999, 0.01;
	// end inline asm
	// begin inline asm
	fma.rn.f64    %fd1428, %fd1428, 0.9999, 0.01;
	// end inline asm
	// begin inline asm
	fma.rn.f32    %f1426, %f1426, 0.9999, 0.01;
	// end inline asm
	// begin inline asm
	fma.rn.f32    %f1428, %f1428, 0.9999, 0.01;
	// end inline asm
	// begin inline asm
	fma.rn.f64    %fd1426, %fd1426, 0.9999, 0.01;
	// end inline asm
	// begin inline asm
	fma.rn.f64    %fd1428, %fd1428, 0.9999, 0.01;
	// end inline asm
	// begin inline asm
	fma.rn.f32    %f1426, %f1426, 0.9999, 0.01;
	// end inline asm
	// begin inline asm
	fma.rn.f32    %f1428, %f1428, 0.9999, 0.01;
	// end inline asm
	// begin inline asm
	fma.rn.f64    %fd1426, %fd1426, 0.9999, 0.01;
	// end inline asm
	// begin inline asm
	fma.rn.f64    %fd1428, %fd1428, 0.9999, 0.01;
	// end inline asm
	// begin inline asm
	fma.rn.f32    %f1426, %f1426, 0.9999, 0.01;
	// end inline asm
	// begin inline asm
	fma.rn.f32    %f1428, %f1428, 0.9999, 0.01;
	// end inline asm
	// begin inline asm
	fma.rn.f64    %fd1426, %fd1426, 0.9999, 0.01;
	// end inline asm
	// begin inline asm
	fma.rn.f64    %fd1428, %fd1428, 0.9999, 0.01;
	// end inline asm
	// begin inline asm
	fma.rn.f32    %f1426, %f1426, 0.9999, 0.01;
	// end inline asm
	// begin inline asm
	fma.rn.f32    %f1428, %f1428, 0.9999, 0.01;
	// end inline asm
	// begin inline asm
	fma.rn.f64    %fd1426, %fd1426, 0.9999, 0.01;
	// end inline asm
	// begin inline asm
	fma.rn.f64    %fd1428, %fd1428, 0.9999, 0.01;
	// end inline asm
	// begin inline asm
	fma.rn.f32    %f1426, %f1426, 0.9999, 0.01;
	// end inline asm
	// begin inline asm
	fma.rn.f32    %f1428, %f1428, 0.9999, 0.01;
	// end inline asm
	// begin inline asm
	fma.rn.f64    %fd1426, %fd1426, 0.9999, 0.01;
	// end inline asm
	// begin inline asm
	fma.rn.f64    %fd1428, %fd1428, 0.9999, 0.01;
	// end inline asm
	// begin inline asm
	fma.rn.f32    %f1426, %f1426, 0.9999, 0.01;
	// end inline asm
	// begin inline asm
	fma.rn.f32    %f1428, %f1428, 0.9999, 0.01;
	// end inline asm
	// begin inline asm
	fma.rn.f64    %fd1426, %fd1426, 0.9999, 0.01;
	// end inline asm
	// begin inline asm
	fma.rn.f64    %fd1428, %fd1428, 0.9999, 0.01;
	// end inline asm
	// begin inline asm
	fma.rn.f32    %f1426, %f1426, 0.9999, 0.01;
	// end inline asm
	// begin inline asm
	fma.rn.f32    %f1428, %f1428, 0.9999, 0.01;
	// end inline asm
	// begin inline asm
	fma.rn.f64    %fd1426, %fd1426, 0.9999, 0.01;
	// end inline asm
	// begin inline asm
	fma.rn.f64    %fd1428, %fd1428, 0.9999, 0.01;
	// end inline asm
	// begin inline asm
	fma.rn.f32    %f1426, %f1426, 0.9999, 0.01;
	// end inline asm
	// begin inline asm
	fma.rn.f32    %f1428, %f1428, 0.9999, 0.01;
	// end inline asm
	// begin inline asm
	fma.rn.f64    %fd1426, %fd1426, 0.9999, 0.01;
	// end inline asm
	// begin inline asm
	fma.rn.f64    %fd1428, %fd1428, 0.9999, 0.01;
	// end inline asm
	// begin inline asm
	fma.rn.f32    %f1426, %f1426, 0.9999, 0.01;
	// end inline asm
	// begin inline asm
	fma.rn.f32    %f1428, %f1428, 0.9999, 0.01;
	// end inline asm
	// begin inline asm
	fma.rn.f64    %fd1426, %fd1426, 0.9999, 0.01;
	// end inline asm
	// begin inline asm
	fma.rn.f64    %fd1428, %fd1428, 0.9999, 0.01;
	// end inline asm
	// begin inline asm
	fma.rn.f32    %f1426, %f1426, 0.9999, 0.01;
	// end inline asm
	// begin inline asm
	fma.rn.f32    %f1428, %f1428, 0.9999, 0.01;
	// end inline asm
	// begin inline asm
	fma.rn.f64    %fd1426, %fd1426, 0.9999, 0.01;
	// end inline asm
	// begin inline asm
	fma.rn.f64    %fd1428, %fd1428, 0.9999, 0.01;
	// end inline asm
	// begin inline asm
	fma.rn.f32    %f1426, %f1426, 0.9999, 0.01;
	// end inline asm
	// begin inline asm
	fma.rn.f32    %f1428, %f1428, 0.9999, 0.01;
	// end inline asm
	// begin inline asm
	fma.rn.f64    %fd1426, %fd1426, 0.9999, 0.01;
	// end inline asm
	// begin inline asm
	fma.rn.f64    %fd1428, %fd1428, 0.9999, 0.01;
	// end inline asm
	// begin inline asm
	fma.rn.f32    %f1426, %f1426, 0.9999, 0.01;
	// end inline asm
	// begin inline asm
	fma.rn.f32    %f1428, %f1428, 0.9999, 0.01;
	// end inline asm
	// begin inline asm
	fma.rn.f64    %fd1426, %fd1426, 0.9999, 0.01;
	// end inline asm
	// begin inline asm
	fma.rn.f64    %fd1428, %fd1428, 0.9999, 0.01;
	// end inline asm
	// begin inline asm
	fma.rn.f32    %f1426, %f1426, 0.9999, 0.01;
	// end inline asm
	// begin inline asm
	fma.rn.f32    %f1428, %f1428, 0.9999, 0.01;
	// end inline asm
	// begin inline asm
	fma.rn.f64    %fd1426, %fd1426, 0.9999, 0.01;
	// end inline asm
	// begin inline asm
	fma.rn.f64    %fd1428, %fd1428, 0.9999, 0.01;
	// end inline asm
	// begin inline asm
	fma.rn.f32    %f1426, %f1426, 0.9999, 0.01;
	// end inline asm
	// begin inline asm
	fma.rn.f32    %f1428, %f1428, 0.9999, 0.01;
	// end inline asm
	// begin inline asm
	fma.rn.f64    %fd1426, %fd1426, 0.9999, 0.01;
	// end inline asm
	// begin inline asm
	fma.rn.f64    %fd1428, %fd1428, 0.9999, 0.01;
	// end inline asm
	// begin inline asm
	fma.rn.f32    %f1426, %f1426, 0.9999, 0.01;
	// end inline asm
	// begin inline asm
	fma.rn.f32    %f1428, %f1428, 0.9999, 0.01;
	// end inline asm
	// begin inline asm
	fma.rn.f64    %fd1426, %fd1426, 0.9999, 0.01;
	// end inline asm
	// begin inline asm
	fma.rn.f64    %fd1428, %fd1428, 0.9999, 0.01;
	// end inline asm
	// begin inline asm
	fma.rn.f32    %f1426, %f1426, 0.9999, 0.01;
	// end inline asm
	// begin inline asm
	fma.rn.f32    %f1428, %f1428, 0.9999, 0.01;
	// end inline asm
	// begin inline asm
	fma.rn.f64    %fd1426, %fd1426, 0.9999, 0.01;
	// end inline asm
	// begin inline asm
	fma.rn.f64    %fd1428, %fd1428, 0.9999, 0.01;
	// end inline asm
	// begin inline asm
	fma.rn.f32    %f1426, %f1426, 0.9999, 0.01;
	// end inline asm
	// begin inline asm
	fma.rn.f32    %f1428, %f1428, 0.9999, 0.01;
	// end inline asm
	// begin inline asm
	fma.rn.f64    %fd1426, %fd1426, 0.9999, 0.01;
	// end inline asm
	// begin inline asm
	fma.rn.f64    %fd1428, %fd1428, 0.9999, 0.01;
	// end inline asm
	// begin inline asm
	fma.rn.f32    %f1426, %f1426, 0.9999, 0.01;
	// end inline asm
	// begin inline asm
	fma.rn.f32    %f1428, %f1428, 0.9999, 0.01;
	// end inline asm
	// begin inline asm
	fma.rn.f64    %fd1426, %fd1426, 0.9999, 0.01;
	// end inline asm
	// begin inline asm
	fma.rn.f64    %fd1428, %fd1428, 0.9999, 0.01;
	// end inline asm
	// begin inline asm
	fma.rn.f32    %f1426, %f1426, 0.9999, 0.01;
	// end inline asm
	// begin inline asm
	fma.rn.f32    %f1428, %f1428, 0.9999, 0.01;
	// end inline asm
	// begin inline asm
	fma.rn.f64    %fd1426, %fd1426, 0.9999, 0.01;
	// end inline asm
	// begin inline asm
	fma.rn.f64    %fd1428, %fd1428, 0.9999, 0.01;
	// end inline asm
	// begin inline asm
	fma.rn.f32    %f1426, %f1426, 0.9999, 0.01;
	// end inline asm
	// begin inline asm
	fma.rn.f32    %f1428, %f1428, 0.9999, 0.01;
	// end inline asm
	// begin inline asm
	fma.rn.f64    %fd1426, %fd1426, 0.9999, 0.01;
	// end inline asm
	// begin inline asm
	fma.rn.f64    %fd1428, %fd1428, 0.9999, 0.01;
	// end inline asm
	// begin inline asm
	fma.rn.f32    %f1426, %f1426, 0.9999, 0.01;
	// end inline asm
	// begin inline asm
	fma.rn.f32    %f1428, %f1428, 0.9999, 0.01;
	// end inline asm
	// begin inline asm
	fma.rn.f64    %fd1426, %fd1426, 0.9999, 0.01;
	// end inline asm
	// begin inline asm
	fma.rn.f64    %fd1428, %fd1428, 0.9999, 0.01;
	// end inline asm
	// begin inline asm
	fma.rn.f32    %f1426, %f1426, 0.9999, 0.01;
	// end inline asm
	// begin inline asm
	fma.rn.f32    %f1428, %f1428, 0.9999, 0.01;
	// end inline asm
	// begin inline asm
	fma.rn.f64    %fd1426, %fd1426, 0.9999, 0.01;
	// end inline asm
	// begin inline asm
	fma.rn.f64    %fd1428, %fd1428, 0.9999, 0.01;
	// end inline asm
	// begin inline asm
	fma.rn.f32    %f1426, %f1426, 0.9999, 0.01;
	// end inline asm
	// begin inline asm
	fma.rn.f32    %f1428, %f1428, 0.9999, 0.01;
	// end inline asm
	// begin inline asm
	fma.rn.f64    %fd1426, %fd1426, 0.9999, 0.01;
	// end inline asm
	// begin inline asm
	fma.rn.f64    %fd1428, %fd1428, 0.9999, 0.01;
	// end inline asm
	// begin inline asm
	fma.rn.f32    %f1426, %f1426, 0.9999, 0.01;
	// end inline asm
	// begin inline asm
	fma.rn.f32    %f1428, %f1428, 0.9999, 0.01;
	// end inline asm
	// begin inline asm
	fma.rn.f64    %fd1426, %fd1426, 0.9999, 0.01;
	// end inline asm
	// begin inline asm
	fma.rn.f64    %fd1428, %fd1428, 0.9999, 0.01;
	// end inline asm
	// begin inline asm
	fma.rn.f32    %f1426, %f1426, 0.9999, 0.01;
	// end inline asm
	// begin inline asm
	fma.rn.f32    %f1428, %f1428, 0.9999, 0.01;
	// end inline asm
	// begin inline asm
	fma.rn.f64    %fd1426, %fd1426, 0.9999, 0.01;
	// end inline asm
	// begin inline asm
	fma.rn.f64    %fd1428, %fd1428, 0.9999, 0.01;
	// end inline asm
	// begin inline asm
	fma.rn.f32    %f1426, %f1426, 0.9999, 0.01;
	// end inline asm
	// begin inline asm
	fma.rn.f32    %f1428, %f1428, 0.9999, 0.01;
	// end inline asm
	// begin inline asm
	fma.rn.f64    %fd1426, %fd1426, 0.9999, 0.01;
	// end inline asm
	// begin inline asm
	fma.rn.f64    %fd1428, %fd1428, 0.9999, 0.01;
	// end inline asm
	// begin inline asm
	fma.rn.f32    %f1426, %f1426, 0.9999, 0.01;
	// end inline asm
	// begin inline asm
	fma.rn.f32    %f1428, %f1428, 0.9999, 0.01;
	// end inline asm
	// begin inline asm
	fma.rn.f64    %fd1426, %fd1426, 0.9999, 0.01;
	// end inline asm
	// begin inline asm
	fma.rn.f64    %fd1428, %fd1428, 0.9999, 0.01;
	// end inline asm
	// begin inline asm
	fma.rn.f32    %f1426, %f1426, 0.9999, 0.01;
	// end inline asm
	// begin inline asm
	fma.rn.f32    %f1428, %f1428, 0.9999, 0.01;
	// end inline asm
	// begin inline asm
	fma.rn.f64    %fd1426, %fd1426, 0.9999, 0.01;
	// end inline asm
	// begin inline asm
	fma.rn.f64    %fd1428, %fd1428, 0.9999, 0.01;
	// end inline asm
	// begin inline asm
	fma.rn.f32    %f1426, %f1426, 0.9999, 0.01;
	// end inline asm
	// begin inline asm
	fma.rn.f32    %f1428, %f1428, 0.9999, 0.01;
	// end inline asm
	// begin inline asm
	fma.rn.f64    %fd1426, %fd1426, 0.9999, 0.01;
	// end inline asm
	// begin inline asm
	fma.rn.f64    %fd1428, %fd1428, 0.9999, 0.01;
	// end inline asm
	// begin inline asm
	fma.rn.f32    %f1426, %f1426, 0.9999, 0.01;
	// end inline asm
	// begin inline asm
	fma.rn.f32    %f1428, %f1428, 0.9999, 0.01;
	// end inline asm
	// begin inline asm
	fma.rn.f64    %fd1426, %fd1426, 0.9999, 0.01;
	// end inline asm
	// begin inline asm
	fma.rn.f64    %fd1428, %fd1428, 0.9999, 0.01;
	// end inline asm
	// begin inline asm
	fma.rn.f32    %f1426, %f1426, 0.9999, 0.01;
	// end inline asm
	// begin inline asm
	fma.rn.f32    %f1428, %f1428, 0.9999, 0.01;
	// end inline asm
	// begin inline asm
	fma.rn.f64    %fd1426, %fd1426, 0.9999, 0.01;
	// end inline asm
	// begin inline asm
	fma.rn.f64    %fd1428, %fd1428, 0.9999, 0.01;
	// end inline asm
	// begin inline asm
	fma.rn.f32    %f1426, %f1426, 0.9999, 0.01;
	// end inline asm
	// begin inline asm
	fma.rn.f32    %f1428, %f1428, 0.9999, 0.01;
	// end inline asm
	// begin inline asm
	fma.rn.f64    %fd1426, %fd1426, 0.9999, 0.01;
	// end inline asm
	// begin inline asm
	fma.rn.f64    %fd1428, %fd1428, 0.9999, 0.01;
	// end inline asm
	// begin inline asm
	fma.rn.f32    %f1426, %f1426, 0.9999, 0.01;
	// end inline asm
	// begin inline asm
	fma.rn.f32    %f1428, %f1428, 0.9999, 0.01;
	// end inline asm
	// begin inline asm
	fma.rn.f64    %fd1426, %fd1426, 0.9999, 0.01;
	// end inline asm
	// begin inline asm
	fma.rn.f64    %fd1428, %fd1428, 0.9999, 0.01;
	// end inline asm
	// begin inline asm
	fma.rn.f32    %f1426, %f1426, 0.9999, 0.01;
	// end inline asm
	// begin inline asm
	fma.rn.f32    %f1428, %f1428, 0.9999, 0.01;
	// end inline asm
	// begin inline asm
	fma.rn.f64    %fd1426, %fd1426, 0.9999, 0.01;
	// end inline asm
	// begin inline asm
	fma.rn.f64    %fd1428, %fd1428, 0.9999, 0.01;
	// end inline asm
	// begin inline asm
	fma.rn.f32    %f1426, %f1426, 0.9999, 0.01;
	// end inline asm
	// begin inline asm
	fma.rn.f32    %f1428, %f1428, 0.9999, 0.01;
	// end inline asm
	// begin inline asm
	fma.rn.f64    %fd1426, %fd1426, 0.9999, 0.01;
	// end inline asm
	// begin inline asm
	fma.rn.f64    %fd1428, %fd1428, 0.9999, 0.01;
	// end inline asm
	// begin inline asm
	fma.rn.f32    %f1426, %f1426, 0.9999, 0.01;
	// end inline asm
	// begin inline asm
	fma.rn.f32    %f1428, %f1428, 0.9999, 0.01;
	// end inline asm
	// begin inline asm
	fma.rn.f64    %fd1426, %fd1426, 0.9999, 0.01;
	// end inline asm
	// begin inline asm
	fma.rn.f64    %fd1428, %fd1428, 0.9999, 0.01;
	// end inline asm
	// begin inline asm
	fma.rn.f32    %f1426, %f1426, 0.9999, 0.01;
	// end inline asm
	// begin inline asm
	fma.rn.f32    %f1428, %f1428, 0.9999, 0.01;
	// end inline asm
	// begin inline asm
	fma.rn.f64    %fd1426, %fd1426, 0.9999, 0.01;
	// end inline asm
	// begin inline asm
	fma.rn.f64    %fd1428, %fd1428, 0.9999, 0.01;
	// end inline asm
	// begin inline asm
	fma.rn.f32    %f1426, %f1426, 0.9999, 0.01;
	// end inline asm
	// begin inline asm
	fma.rn.f32    %f1428, %f1428, 0.9999, 0.01;
	// end inline asm
	// begin inline asm
	fma.rn.f64    %fd1426, %fd1426, 0.9999, 0.01;
	// end inline asm
	// begin inline asm
	fma.rn.f64    %fd1428, %fd1428, 0.9999, 0.01;
	// end inline asm
	// begin inline asm
	fma.rn.f32    %f1426, %f1426, 0.9999, 0.01;
	// end inline asm
	// begin inline asm
	fma.rn.f32    %f1428, %f1428, 0.9999, 0.01;
	// end inline asm
	// begin inline asm
	fma.rn.f64    %fd1426, %fd1426, 0.9999, 0.01;
	// end inline asm
	// begin inline asm
	fma.rn.f64    %fd1428, %fd1428, 0.9999, 0.01;
	// end inline asm
	// begin inline asm
	fma.rn.f32    %f1426, %f1426, 0.9999, 0.01;
	// end inline asm
	// begin inline asm
	fma.rn.f32    %f1428, %f1428, 0.9999, 0.01;
	// end inline asm
	// begin inline asm
	fma.rn.f64    %fd1426, %fd1426, 0.9999, 0.01;
	// end inline asm
	// begin inline asm
	fma.rn.f64    %fd1428, %fd1428, 0.9999, 0.01;
	// end inline asm
	// begin inline asm
	fma.rn.f32    %f1426, %f1426, 0.9999, 0.01;
	// end inline asm
	// begin inline asm
	fma.rn.f32    %f1428, %f1428, 0.9999, 0.01;
	// end inline asm
	// begin inline asm
	fma.rn.f64    %fd1426, %fd1426, 0.9999, 0.01;
	// end inline asm
	// begin inline asm
	fma.rn.f64    %fd1428, %fd1428, 0.9999, 0.01;
	// end inline asm
	// begin inline asm
	fma.rn.f32    %f1426, %f1426, 0.9999, 0.01;
	// end inline asm
	// begin inline asm
	fma.rn.f32    %f1428, %f1428, 0.9999, 0.01;
	// end inline asm
	// begin inline asm
	fma.rn.f64    %fd1426, %fd1426, 0.9999, 0.01;
	// end inline asm
	// begin inline asm
	fma.rn.f64    %fd1428, %fd1428, 0.9999, 0.01;
	// end inline asm
	// begin inline asm
	fma.rn.f32    %f1426, %f1426, 0.9999, 0.01;
	// end inline asm
	// begin inline asm
	fma.rn.f32    %f1428, %f1428, 0.9999, 0.01;
	// end inline asm
	// begin inline asm
	fma.rn.f64    %fd1426, %fd1426, 0.9999, 0.01;
	// end inline asm
	// begin inline asm
	fma.rn.f64    %fd1428, %fd1428, 0.9999, 0.01;
	// end inline asm
	// begin inline asm
	fma.rn.f32    %f1426, %f1426, 0.9999, 0.01;
	// end inline asm
	// begin inline asm
	fma.rn.f32    %f1428, %f1428, 0.9999, 0.01;
	// end inline asm
	// begin inline asm
	fma.rn.f64    %fd1426, %fd1426, 0.9999, 0.01;
	// end inline asm
	// begin inline asm
	fma.rn.f64    %fd1428, %fd1428, 0.9999, 0.01;
	// end inline asm
	// begin inline asm
	fma.rn.f32    %f1426, %f1426, 0.9999, 0.01;
	// end inline asm
	// begin inline asm
	fma.rn.f32    %f1428, %f1428, 0.9999, 0.01;
	// end inline asm
	// begin inline asm
	fma.rn.f64    %fd1426, %fd1426, 0.9999, 0.01;
	// end inline asm
	// begin inline asm
	fma.rn.f64    %fd1428, %fd1428, 0.9999, 0.01;
	// end inline asm
	// begin inline asm
	fma.rn.f32    %f1426, %f1426, 0.9999, 0.01;
	// end inline asm
	// begin inline asm
	fma.rn.f32    %f1428, %f1428, 0.9999, 0.01;
	// end inline asm
	// begin inline asm
	fma.rn.f64    %fd1426, %fd1426, 0.9999, 0.01;
	// end inline asm
	// begin inline asm
	fma.rn.f64    %fd1428, %fd1428, 0.9999, 0.01;
	// end inline asm
	// begin inline asm
	fma.rn.f32    %f1426, %f1426, 0.9999, 0.01;
	// end inline asm
	// begin inline asm
	fma.rn.f32    %f1428, %f1428, 0.9999, 0.01;
	// end inline asm
	// begin inline asm
	fma.rn.f64    %fd1426, %fd1426, 0.9999, 0.01;
	// end inline asm
	// begin inline asm
	fma.rn.f64    %fd1428, %fd1428, 0.9999, 0.01;
	// end inline asm
	// begin inline asm
	fma.rn.f32    %f1426, %f1426, 0.9999, 0.01;
	// end inline asm
	// begin inline asm
	fma.rn.f32    %f1428, %f1428, 0.9999, 0.01;
	// end inline asm
	// begin inline asm
	fma.rn.f64    %fd1426, %fd1426, 0.9999, 0.01;
	// end inline asm
	// begin inline asm
	fma.rn.f64    %fd1428, %fd1428, 0.9999, 0.01;
	// end inline asm
	// begin inline asm
	fma.rn.f32    %f1426, %f1426, 0.9999, 0.01;
	// end inline asm
	// begin inline asm
	fma.rn.f32    %f1428, %f1428, 0.9999, 0.01;
	// end inline asm
	// begin inline asm
	fma.rn.f64    %fd1426, %fd1426, 0.9999, 0.01;
	// end inline asm
	// begin inline asm
	fma.rn.f64    %fd1428, %fd1428, 0.9999, 0.01;
	// end inline asm
	// begin inline asm
	fma.rn.f32    %f1426, %f1426, 0.9999, 0.01;
	// end inline asm
	// begin inline asm
	fma.rn.f32    %f1428, %f1428, 0.9999, 0.01;
	// end inline asm
	// begin inline asm
	fma.rn.f64    %fd1426, %fd1426, 0.9999, 0.01;
	// end inline asm
	// begin inline asm
	fma.rn.f64    %fd1428, %fd1428, 0.9999, 0.01;
	// end inline asm
	// begin inline asm
	fma.rn.f32    %f1426, %f1426, 0.9999, 0.01;
	// end inline asm
	// begin inline asm
	fma.rn.f32    %f1428, %f1428, 0.9999, 0.01;
	// end inline asm
	// begin inline asm
	fma.rn.f64    %fd1426, %fd1426, 0.9999, 0.01;
	// end inline asm
	// begin inline asm
	fma.rn.f64    %fd1428, %fd1428, 0.9999, 0.01;
	// end inline asm
	// begin inline asm
	fma.rn.f32    %f1426, %f1426, 0.9999, 0.01;
	// end inline asm
	// begin inline asm
	fma.rn.f32    %f1428, %f1428, 0.9999, 0.01;
	// end inline asm
	// begin inline asm
	fma.rn.f64    %fd1426, %fd1426, 0.9999, 0.01;
	// end inline asm
	// begin inline asm
	fma.rn.f64    %fd1428, %fd1428, 0.9999, 0.01;
	// end inline asm
	// begin inline asm
	fma.rn.f32    %f1426, %f1426, 0.9999, 0.01;
	// end inline asm
	// begin inline asm
	fma.rn.f32    %f1428, %f1428, 0.9999, 0.01;
	// end inline asm
	// begin inline asm
	fma.rn.f64    %fd1426, %fd1426, 0.9999, 0.01;
	// end inline asm
	// begin inline asm
	fma.rn.f64    %fd1428, %fd1428, 0.9999, 0.01;
	// end inline asm
	// begin inline asm
	fma.rn.f32    %f1426, %f1426, 0.9999, 0.01;
	// end inline asm
	// begin inline asm
	fma.rn.f32    %f1428, %f1428, 0.9999, 0.01;
	// end inline asm
	// begin inline asm
	fma.rn.f64    %fd1426, %fd1426, 0.9999, 0.01;
	// end inline asm
	// begin inline asm
	fma.rn.f64    %fd1428, %fd1428, 0.9999, 0.01;
	// end inline asm
	// begin inline asm
	fma.rn.f32    %f1426, %f1426, 0.9999, 0.01;
	// end inline asm
	// begin inline asm
	fma.rn.f32    %f1428, %f1428, 0.9999, 0.01;
	// end inline asm
	// begin inline asm
	fma.rn.f64    %fd1426, %fd1426, 0.9999, 0.01;
	// end inline asm
	// begin inline asm
	fma.rn.f64    %fd1428, %fd1428, 0.9999, 0.01;
	// end inline asm
	// begin inline asm
	fma.rn.f32    %f1426, %f1426, 0.9999, 0.01;
	// end inline asm
	// begin inline asm
	fma.rn.f32    %f1428, %f1428, 0.9999, 0.01;
	// end inline asm
	// begin inline asm
	fma.rn.f64    %fd1426, %fd1426, 0.9999, 0.01;
	// end inline asm
	// begin inline asm
	fma.rn.f64    %fd1428, %fd1428, 0.9999, 0.01;
	// end inline asm
	// begin inline asm
	fma.rn.f32    %f1426, %f1426, 0.9999, 0.01;
	// end inline asm
	// begin inline asm
	fma.rn.f32    %f1428, %f1428, 0.9999, 0.01;
	// end inline asm
	// begin inline asm
	fma.rn.f64    %fd1426, %fd1426, 0.9999, 0.01;
	// end inline asm
	// begin inline asm
	fma.rn.f64    %fd1428, %fd1428, 0.9999, 0.01;
	// end inline asm
	// begin inline asm
	fma.rn.f32    %f1426, %f1426, 0.9999, 0.01;
	// end inline asm
	// begin inline asm
	fma.rn.f32    %f1428, %f1428, 0.9999, 0.01;
	// end inline asm
	// begin inline asm
	fma.rn.f64    %fd1426, %fd1426, 0.9999, 0.01;
	// end inline asm
	// begin inline asm
	fma.rn.f64    %fd1428, %fd1428, 0.9999, 0.01;
	// end inline asm
	// begin inline asm
	fma.rn.f32    %f1426, %f1426, 0.9999, 0.01;
	// end inline asm
	// begin inline asm
	fma.rn.f32    %f1428, %f1428, 0.9999, 0.01;
	// end inline asm
	// begin inline asm
	fma.rn.f64    %fd1426, %fd1426, 0.9999, 0.01;
	// end inline asm
	// begin inline asm
	fma.rn.f64    %fd1428, %fd1428, 0.9999, 0.01;
	// end inline asm
	// begin inline asm
	fma.rn.f32    %f1426, %f1426, 0.9999, 0.01;
	// end inline asm
	// begin inline asm
	fma.rn.f32    %f1428, %f1428, 0.9999, 0.01;
	// end inline asm
	// begin inline asm
	fma.rn.f64    %fd1426, %fd1426, 0.9999, 0.01;
	// end inline asm
	// begin inline asm
	fma.rn.f64    %fd1428, %fd1428, 0.9999, 0.01;
	// end inline asm
	// begin inline asm
	fma.rn.f32    %f1426, %f1426, 0.9999, 0.01;
	// end inline asm
	// begin inline asm
	fma.rn.f32    %f1428, %f1428, 0.9999, 0.01;
	// end inline asm
	// begin inline asm
	fma.rn.f64    %fd1426, %fd1426, 0.9999, 0.01;
	// end inline asm
	// begin inline asm
	fma.rn.f64    %fd1428, %fd1428, 0.9999, 0.01;
	// end inline asm
	// begin inline asm
	fma.rn.f32    %f1426, %f1426, 0.9999, 0.01;
	// end inline asm
	// begin inline asm
	fma.rn.f32    %f1428, %f1428, 0.9999, 0.01;
	// end inline asm
	// begin inline asm
	fma.rn.f64    %fd1426, %fd1426, 0.9999, 0.01;
	// end inline asm
	// begin inline asm
	fma.rn.f64    %fd1428, %fd1428, 0.9999, 0.01;
	// end inline asm
	// begin inline asm
	fma.rn.f32    %f1426, %f1426, 0.9999, 0.01;
	// end inline asm
	// begin inline asm
	fma.rn.f32    %f1428, %f1428, 0.9999, 0.01;
	// end inline asm
	// begin inline asm
	fma.rn.f64    %fd1426, %fd1426, 0.9999, 0.01;
	// end inline asm
	// begin inline asm
	fma.rn.f64    %fd1428, %fd1428, 0.9999, 0.01;
	// end inline asm
	// begin inline asm
	fma.rn.f32    %f1426, %f1426, 0.9999, 0.01;
	// end inline asm
	// begin inline asm
	fma.rn.f32    %f1428, %f1428, 0.9999, 0.01;
	// end inline asm
	// begin inline asm
	fma.rn.f64    %fd1426, %fd1426, 0.9999, 0.01;
	// end inline asm
	// begin inline asm
	fma.rn.f64    %fd1428, %fd1428, 0.9999, 0.01;
	// end inline asm
	// begin inline asm
	fma.rn.f32    %f1426, %f1426, 0.9999, 0.01;
	// end inline asm
	// begin inline asm
	fma.rn.f32    %f1428, %f1428, 0.9999, 0.01;
	// end inline asm
	// begin inline asm
	fma.rn.f64    %fd1426, %fd1426, 0.9999, 0.01;
	// end inline asm
	// begin inline asm
	fma.rn.f64    %fd1428, %fd1428, 0.9999, 0.01;
	// end inline asm
	// begin inline asm
	fma.rn.f32    %f1426, %f1426, 0.9999, 0.01;
	// end inline asm
	// begin inline asm
	fma.rn.f32    %f1428, %f1428, 0.9999, 0.01;
	// end inline asm
	// begin inline asm
	fma.rn.f64    %fd1426, %fd1426, 0.9999, 0.01;
	// end inline asm
	// begin inline asm
	fma.rn.f64    %fd1428, %fd1428, 0.9999, 0.01;
	// end inline asm
	// begin inline asm
	fma.rn.f32    %f1426, %f1426, 0.9999, 0.01;
	// end inline asm
	// begin inline asm
	fma.rn.f32    %f1428, %f1428, 0.9999, 0.01;
	// end inline asm
	// begin inline asm
	fma.rn.f64    %fd1426, %fd1426, 0.9999, 0.01;
	// end inline asm
	// begin inline asm
	fma.rn.f64    %fd1428, %fd1428, 0.9999, 0.01;
	// end inline asm
	// begin inline asm
	fma.rn.f32    %f1426, %f1426, 0.9999, 0.01;
	// end inline asm
	// begin inline asm
	fma.rn.f32    %f1428, %f1428, 0.9999, 0.01;
	// end inline asm
	// begin inline asm
	fma.rn.f64    %fd1426, %fd1426, 0.9999, 0.01;
	// end inline asm
	// begin inline asm
	fma.rn.f64    %fd1428, %fd1428, 0.9999, 0.01;
	// end inline asm
	// begin inline asm
	fma.rn.f32    %f1426, %f1426, 0.9999, 0.01;
	// end inline asm
	// begin inline asm
	fma.rn.f32    %f1428, %f1428, 0.9999, 0.01;
	// end inline asm
	// begin inline asm
	fma.rn.f64    %fd1426, %fd1426, 0.9999, 0.01;
	// end inline asm
	// begin inline asm
	fma.rn.f64    %fd1428, %fd1428, 0.9999, 0.01;
	// end inline asm
	// begin inline asm
	fma.rn.f32    %f1426, %f1426, 0.9999, 0.01;
	// end inline asm
	// begin inline asm
	fma.rn.f32    %f1428, %f1428, 0.9999, 0.01;
	// end inline asm
	// begin inline asm
	fma.rn.f64    %fd1426, %fd1426, 0.9999, 0.01;
	// end inline asm
	// begin inline asm
	fma.rn.f64    %fd1428, %fd1428, 0.9999, 0.01;
	// end inline asm
	// begin inline asm
	fma.rn.f32    %f1426, %f1426, 0.9999, 0.01;
	// end inline asm
	// begin inline asm
	fma.rn.f32    %f1428, %f1428, 0.9999, 0.01;
	// end inline asm
	// begin inline asm
	fma.rn.f64    %fd1426, %fd1426, 0.9999, 0.01;
	// end inline asm
	// begin inline asm
	fma.rn.f64    %fd1428, %fd1428, 0.9999, 0.01;
	// end inline asm
	// begin inline asm
	fma.rn.f32    %f1426, %f1426, 0.9999, 0.01;
	// end inline asm
	// begin inline asm
	fma.rn.f32    %f1428, %f1428, 0.9999, 0.01;
	// end inline asm
	// begin inline asm
	fma.rn.f64    %fd1426, %fd1426, 0.9999, 0.01;
	// end inline asm
	// begin inline asm
	fma.rn.f64    %fd1428, %fd1428, 0.9999, 0.01;
	// end inline asm
	// begin inline asm
	fma.rn.f32    %f1426, %f1426, 0.9999, 0.01;
	// end inline asm
	// begin inline asm
	fma.rn.f32    %f1428, %f1428, 0.9999, 0.01;
	// end inline asm
	// begin inline asm
	fma.rn.f64    %fd1426, %fd1426, 0.9999, 0.01;
	// end inline asm
	// begin inline asm
	fma.rn.f64    %fd1428, %fd1428, 0.9999, 0.01;
	// end inline asm
	// begin inline asm
	fma.rn.f32    %f1426, %f1426, 0.9999, 0.01;
	// end inline asm
	// begin inline asm
	fma.rn.f32    %f1428, %f1428, 0.9999, 0.01;
	// end inline asm
	// begin inline asm
	fma.rn.f64    %fd1426, %fd1426, 0.9999, 0.01;
	// end inline asm
	// begin inline asm
	fma.rn.f64    %fd1428, %fd1428, 0.9999, 0.01;
	// end inline asm
	// begin inline asm
	fma.rn.f32    %f1426, %f1426, 0.9999, 0.01;
	// end inline asm
	// begin inline asm
	fma.rn.f32    %f1428, %f1428, 0.9999, 0.01;
	// end inline asm
	// begin inline asm
	fma.rn.f64    %fd1426, %fd1426, 0.9999, 0.01;
	// end inline asm
	// begin inline asm
	fma.rn.f64    %fd1428, %fd1428, 0.9999, 0.01;
	// end inline asm
	// begin inline asm
	fma.rn.f32    %f1426, %f1426, 0.9999, 0.01;
	// end inline asm
	// begin inline asm
	fma.rn.f32    %f1428, %f1428, 0.9999, 0.01;
	// end inline asm
	// begin inline asm
	fma.rn.f64    %fd1426, %fd1426, 0.9999, 0.01;
	// end inline asm
	// begin inline asm
	fma.rn.f64    %fd1428, %fd1428, 0.9999, 0.01;
	// end inline asm
	// begin inline asm
	fma.rn.f32    %f1426, %f1426, 0.9999, 0.01;
	// end inline asm
	// begin inline asm
	fma.rn.f32    %f1428, %f1428, 0.9999, 0.01;
	// end inline asm
	// begin inline asm
	fma.rn.f64    %fd1426, %fd1426, 0.9999, 0.01;
	// end inline asm
	// begin inline asm
	fma.rn.f64    %fd1428, %fd1428, 0.9999, 0.01;
	// end inline asm
	// begin inline asm
	fma.rn.f32    %f1426, %f1426, 0.9999, 0.01;
	// end inline asm
	// begin inline asm
	fma.rn.f32    %f1428, %f1428, 0.9999, 0.01;
	// end inline asm
	// begin inline asm
	fma.rn.f64    %fd1426, %fd1426, 0.9999, 0.01;
	// end inline asm
	// begin inline asm
	fma.rn.f64    %fd1428, %fd1428, 0.9999, 0.01;
	// end inline asm
	// begin inline asm
	fma.rn.f32    %f1426, %f1426, 0.9999, 0.01;
	// end inline asm
	// begin inline asm
	fma.rn.f32    %f1428, %f1428, 0.9999, 0.01;
	// end inline asm
	// begin inline asm
	fma.rn.f64    %fd1426, %fd1426, 0.9999, 0.01;
	// end inline asm
	// begin inline asm
	fma.rn.f64    %fd1428, %fd1428, 0.9999, 0.01;
	// end inline asm
	// begin inline asm
	fma.rn.f32    %f1426, %f1426, 0.9999, 0.01;
	// end inline asm
	// begin inline asm
	fma.rn.f32    %f1428, %f1428, 0.9999, 0.01;
	// end inline asm
	// begin inline asm
	fma.rn.f64    %fd1426, %fd1426, 0.9999, 0.01;
	// end inline asm
	// begin inline asm
	fma.rn.f64    %fd1428, %fd1428, 0.9999, 0.01;
	// end inline asm
	// begin inline asm
	fma.rn.f32    %f1426, %f1426, 0.9999, 0.01;
	// end inline asm
	// begin inline asm
	fma.rn.f32    %f1428, %f1428, 0.9999, 0.01;
	// end inline asm
	// begin inline asm
	fma.rn.f64    %fd1426, %fd1426, 0.9999, 0.01;
	// end inline asm
	// begin inline asm
	fma.rn.f64    %fd1428, %fd1428, 0.9999, 0.01;
	// end inline asm
	// begin inline asm
	fma.rn.f32    %f1426, %f1426, 0.9999, 0.01;
	// end inline asm
	// begin inline asm
	fma.rn.f32    %f1428, %f1428, 0.9999, 0.01;
	// end inline asm
	// begin inline asm
	fma.rn.f64    %fd1426, %fd1426, 0.9999, 0.01;
	// end inline asm
	// begin inline asm
	fma.rn.f64    %fd1428, %fd1428, 0.9999, 0.01;
	// end inline asm
	// begin inline asm
	fma.rn.f32    %f1426, %f1426, 0.9999, 0.01;
	// end inline asm
	// begin inline asm
	fma.rn.f32    %f1428, %f1428, 0.9999, 0.01;
	// end inline asm
	// begin inline asm
	fma.rn.f64    %fd1426, %fd1426, 0.9999, 0.01;
	// end inline asm
	// begin inline asm
	fma.rn.f64    %fd1428, %fd1428, 0.9999, 0.01;
	// end inline asm
	// begin inline asm
	fma.rn.f32    %f1426, %f1426, 0.9999, 0.01;
	// end inline asm
	// begin inline asm
	fma.rn.f32    %f1428, %f1428, 0.9999, 0.01;
	// end inline asm
	// begin inline asm
	fma.rn.f64    %fd1426, %fd1426, 0.9999, 0.01;
	// end inline asm
	// begin inline asm
	fma.rn.f64    %fd1428, %fd1428, 0.9999, 0.01;
	// end inline asm
	// begin inline asm
	fma.rn.f32    %f1426, %f1426, 0.9999, 0.01;
	// end inline asm
	// begin inline asm
	fma.rn.f32    %f1428, %f1428, 0.9999, 0.01;
	// end inline asm
	// begin inline asm
	fma.rn.f64    %fd1426, %fd1426, 0.9999, 0.01;
	// end inline asm
	// begin inline asm
	fma.rn.f64    %fd1428, %fd1428, 0.9999, 0.01;
	// end inline asm
	// begin inline asm
	fma.rn.f32    %f1426, %f1426, 0.9999, 0.01;
	// end inline asm
	// begin inline asm
	fma.rn.f32    %f1428, %f1428, 0.9999, 0.01;
	// end inline asm
	// begin inline asm
	fma.rn.f64    %fd1426, %fd1426, 0.9999, 0.01;
	// end inline asm
	// begin inline asm
	fma.rn.f64    %fd1428, %fd1428, 0.9999, 0.01;
	// end inline asm
	// begin inline asm
	fma.rn.f32    %f1426, %f1426, 0.9999, 0.01;
	// end inline asm
	// begin inline asm
	fma.rn.f32    %f1428, %f1428, 0.9999, 0.01;
	// end inline asm
	// begin inline asm
	fma.rn.f64    %fd1426, %fd1426, 0.9999, 0.01;
	// end inline asm
	// begin inline asm
	fma.rn.f64    %fd1428, %fd1428, 0.9999, 0.01;
	// end inline asm
	// begin inline asm
	fma.rn.f32    %f1426, %f1426, 0.9999, 0.01;
	// end inline asm
	// begin inline asm
	fma.rn.f32    %f1428, %f1428, 0.9999, 0.01;
	// end inline asm
	// begin inline asm
	fma.rn.f64    %fd1426, %fd1426, 0.9999, 0.01;
	// end inline asm
	// begin inline asm
	fma.rn.f64    %fd1428, %fd1428, 0.9999, 0.01;
	// end inline asm
	// begin inline asm
	fma.rn.f32    %f1426, %f1426, 0.9999, 0.01;
	// end inline asm
	// begin inline asm
	fma.rn.f32    %f1428, %f1428, 0.9999, 0.01;
	// end inline asm
	// begin inline asm
	fma.rn.f64    %fd1426, %fd1426, 0.9999, 0.01;
	// end inline asm
	// begin inline asm
	fma.rn.f64    %fd1428, %fd1428, 0.9999, 0.01;
	// end inline asm
	// begin inline asm
	fma.rn.f32    %f1426, %f1426, 0.9999, 0.01;
	// end inline asm
	// begin inline asm
	fma.rn.f32    %f1428, %f1428, 0.9999, 0.01;
	// end inline asm
	// begin inline asm
	fma.rn.f64    %fd1426, %fd1426, 0.9999, 0.01;
	// end inline asm
	// begin inline asm
	fma.rn.f64    %fd1428, %fd1428, 0.9999, 0.01;
	// end inline asm
	// begin inline asm
	fma.rn.f32    %f1426, %f1426, 0.9999, 0.01;
	// end inline asm
	// begin inline asm
	fma.rn.f32    %f1428, %f1428, 0.9999, 0.01;
	// end inline asm
	// begin inline asm
	fma.rn.f64    %fd1426, %fd1426, 0.9999, 0.01;
	// end inline asm
	// begin inline asm
	fma.rn.f64    %fd1428, %fd1428, 0.9999, 0.01;
	// end inline asm
	// begin inline asm
	fma.rn.f32    %f1426, %f1426, 0.9999, 0.01;
	// end inline asm
	// begin inline asm
	fma.rn.f32    %f1428, %f1428, 0.9999, 0.01;
	// end inline asm
	// begin inline asm
	fma.rn.f64    %fd1426, %fd1426, 0.9999, 0.01;
	// end inline asm
	// begin inline asm
	fma.rn.f64    %fd1428, %fd1428, 0.9999, 0.01;
	// end inline asm
	// begin inline asm
	fma.rn.f32    %f1426, %f1426, 0.9999, 0.01;
	// end inline asm
	// begin inline asm
	fma.rn.f32    %f1428, %f1428, 0.9999, 0.01;
	// end inline asm
	// begin inline asm
	fma.rn.f64    %fd1426, %fd1426, 0.9999, 0.01;
	// end inline asm
	// begin inline asm
	fma.rn.f64    %fd1428, %fd1428, 0.9999, 0.01;
	// end inline asm
	// begin inline asm
	fma.rn.f32    %f1426, %f1426, 0.9999, 0.01;
	// end inline asm
	// begin inline asm
	fma.rn.f32    %f1428, %f1428, 0.9999, 0.01;
	// end inline asm
	// begin inline asm
	fma.rn.f64    %fd1426, %fd1426, 0.9999, 0.01;
	// end inline asm
	// begin inline asm
	fma.rn.f64    %fd1428, %fd1428, 0.9999, 0.01;
	// end inline asm
	// begin inline asm
	fma.rn.f32    %f1426, %f1426, 0.9999, 0.01;
	// end inline asm
	// begin inline asm
	fma.rn.f32    %f1428, %f1428, 0.9999, 0.01;
	// end inline asm
	// begin inline asm
	fma.rn.f64    %fd1426, %fd1426, 0.9999, 0.01;
	// end inline asm
	// begin inline asm
	fma.rn.f64    %fd1428, %fd1428, 0.9999, 0.01;
	// end inline asm
	// begin inline asm
	fma.rn.f32    %f1426, %f1426, 0.9999, 0.01;
	// end inline asm
	// begin inline asm
	fma.rn.f32    %f1428, %f1428, 0.9999, 0.01;
	// end inline asm
	// begin inline asm
	fma.rn.f64    %fd1426, %fd1426, 0.9999, 0.01;
	// end inline asm
	// begin inline asm
	fma.rn.f64    %fd1428, %fd1428, 0.9999, 0.01;
	// end inline asm
	// begin inline asm
	fma.rn.f32    %f1426, %f1426, 0.9999, 0.01;
	// end inline asm
	// begin inline asm
	fma.rn.f32    %f1428, %f1428, 0.9999, 0.01;
	// end inline asm
	// begin inline asm
	fma.rn.f64    %fd1426, %fd1426, 0.9999, 0.01;
	// end inline asm
	// begin inline asm
	fma.rn.f64    %fd1428, %fd1428, 0.9999, 0.01;
	// end inline asm
	// begin inline asm
	fma.rn.f32    %f1426, %f1426, 0.9999, 0.01;
	// end inline asm
	// begin inline asm
	fma.rn.f32    %f1428, %f1428, 0.9999, 0.01;
	// end inline asm
	// begin inline asm
	fma.rn.f64    %fd1426, %fd1426, 0.9999, 0.01;
	// end inline asm
	// begin inline asm
	fma.rn.f64    %fd1428, %fd1428, 0.9999, 0.01;
	// end inline asm
	// begin inline asm
	fma.rn.f32    %f1426, %f1426, 0.9999, 0.01;
	// end inline asm
	// begin inline asm
	fma.rn.f32    %f1428, %f1428, 0.9999, 0.01;
	// end inline asm
	// begin inline asm
	fma.rn.f64    %fd1426, %fd1426, 0.9999, 0.01;
	// end inline asm
	// begin inline asm
	fma.rn.f64    %fd1428, %fd1428, 0.9999, 0.01;
	// end inline asm
	// begin inline asm
	fma.rn.f32    %f1426, %f1426, 0.9999, 0.01;
	// end inline asm
	// begin inline asm
	fma.rn.f32    %f1428, %f1428, 0.9999, 0.01;
	// end inline asm
	// begin inline asm
	fma.rn.f64    %fd1426, %fd1426, 0.9999, 0.01;
	// end inline asm
	// begin inline asm
	fma.rn.f64    %fd1428, %fd1428, 0.9999, 0.01;
	// end inline asm
	// begin inline asm
	fma.rn.f32    %f1426, %f1426, 0.9999, 0.01;
	// end inline asm
	// begin inline asm
	fma.rn.f32    %f1428, %f1428, 0.9999, 0.01;
	// end inline asm
	// begin inline asm
	fma.rn.f64    %fd1426, %fd1426, 0.9999, 0.01;
	// end inline asm
	// begin inline asm
	fma.rn.f64    %fd1428, %fd1428, 0.9999, 0.01;
	// end inline asm
	// begin inline asm
	fma.rn.f32    %f1426, %f1426, 0.9999, 0.01;
	// end inline asm
	// begin inline asm
	fma.rn.f32    %f1428, %f1428, 0.9999, 0.01;
	// end inline asm
	// begin inline asm
	fma.rn.f64    %fd1426, %fd1426, 0.9999, 0.01;
	// end inline asm
	// begin inline asm
	fma.rn.f64    %fd1428, %fd1428, 0.9999, 0.01;
	// end inline asm
	// begin inline asm
	fma.rn.f32    %f1426, %f1426, 0.9999, 0.01;
	// end inline asm
	// begin inline asm
	fma.rn.f32    %f1428, %f1428, 0.9999, 0.01;
	// end inline asm
	// begin inline asm
	fma.rn.f64    %fd1426, %fd1426, 0.9999, 0.01;
	// end inline asm
	// begin inline asm
	fma.rn.f64    %fd1428, %fd1428, 0.9999, 0.01;
	// end inline asm
	// begin inline asm
	fma.rn.f32    %f1426, %f1426, 0.9999, 0.01;
	// end inline asm
	// begin inline asm
	fma.rn.f32    %f1428, %f1428, 0.9999, 0.01;
	// end inline asm
	// begin inline asm
	fma.rn.f64    %fd1426, %fd1426, 0.9999, 0.01;
	// end inline asm
	// begin inline asm
	fma.rn.f64    %fd1428, %fd1428, 0.9999, 0.01;
	// end inline asm
	// begin inline asm
	fma.rn.f32    %f1426, %f1426, 0.9999, 0.01;
	// end inline asm
	// begin inline asm
	fma.rn.f32    %f1428, %f1428, 0.9999, 0.01;
	// end inline asm
	// begin inline asm
	fma.rn.f64    %fd1426, %fd1426, 0.9999, 0.01;
	// end inline asm
	// begin inline asm
	fma.rn.f64    %fd1428, %fd1428, 0.9999, 0.01;
	// end inline asm
	// begin inline asm
	fma.rn.f32    %f1426, %f1426, 0.9999, 0.01;
	// end inline asm
	// begin inline asm
	fma.rn.f32    %f1428, %f1428, 0.9999, 0.01;
	// end inline asm
	// begin inline asm
	fma.rn.f64    %fd1426, %fd1426, 0.9999, 0.01;
	// end inline asm
	// begin inline asm
	fma.rn.f64    %fd1428, %fd1428, 0.9999, 0.01;
	// end inline asm
	// begin inline asm
	fma.rn.f32    %f1426, %f1426, 0.9999, 0.01;
	// end inline asm
	// begin inline asm
	fma.rn.f32    %f1428, %f1428, 0.9999, 0.01;
	// end inline asm
	// begin inline asm
	fma.rn.f64    %fd1426, %fd1426, 0.9999, 0.01;
	// end inline asm
	// begin inline asm
	fma.rn.f64    %fd1428, %fd1428, 0.9999, 0.01;
	// end inline asm
	// begin inline asm
	fma.rn.f32    %f1426, %f1426, 0.9999, 0.01;
	// end inline asm
	// begin inline asm
	fma.rn.f32    %f1428, %f1428, 0.9999, 0.01;
	// end inline asm
	// begin inline asm
	fma.rn.f64    %fd1426, %fd1426, 0.9999, 0.01;
	// end inline asm
	// begin inline asm
	fma.rn.f64    %fd1428, %fd1428, 0.9999, 0.01;
	// end inline asm
	// begin inline asm
	fma.rn.f32    %f1426, %f1426, 0.9999, 0.01;
	// end inline asm
	// begin inline asm
	fma.rn.f32    %f1428, %f1428, 0.9999, 0.01;
	// end inline asm
	// begin inline asm
	fma.rn.f64    %fd1426, %fd1426, 0.9999, 0.01;
	// end inline asm
	// begin inline asm
	fma.rn.f64    %fd1428, %fd1428, 0.9999, 0.01;
	// end inline asm
	// begin inline asm
	fma.rn.f32    %f1426, %f1426, 0.9999, 0.01;
	// end inline asm
	// begin inline asm
	fma.rn.f32    %f1428, %f1428, 0.9999, 0.01;
	// end inline asm
	// begin inline asm
	fma.rn.f64    %fd1426, %fd1426, 0.9999, 0.01;
	// end inline asm
	// begin inline asm
	fma.rn.f64    %fd1428, %fd1428, 0.9999, 0.01;
	// end inline asm
	// begin inline asm
	fma.rn.f32    %f1426, %f1426, 0.9999, 0.01;
	// end inline asm
	// begin inline asm
	fma.rn.f32    %f1428, %f1428, 0.9999, 0.01;
	// end inline asm
	// begin inline asm
	fma.rn.f64    %fd1426, %fd1426, 0.9999, 0.01;
	// end inline asm
	// begin inline asm
	fma.rn.f64    %fd1428, %fd1428, 0.9999, 0.01;
	// end inline asm
	// begin inline asm
	fma.rn.f32    %f1426, %f1426, 0.9999, 0.01;
	// end inline asm
	// begin inline asm
	fma.rn.f32    %f1428, %f1428, 0.9999, 0.01;
	// end inline asm
	// begin inline asm
	fma.rn.f64    %fd1426, %fd1426, 0.9999, 0.01;
	// end inline asm
	// begin inline asm
	fma.rn.f64    %fd1428, %fd1428, 0.9999, 0.01;
	// end inline asm
	// begin inline asm
	fma.rn.f32    %f1426, %f1426, 0.9999, 0.01;
	// end inline asm
	// begin inline asm
	fma.rn.f32    %f1428, %f1428, 0.9999, 0.01;
	// end inline asm
	// begin inline asm
	fma.rn.f64    %fd1426, %fd1426, 0.9999, 0.01;
	// end inline asm
	// begin inline asm
	fma.rn.f64    %fd1428, %fd1428, 0.9999, 0.01;
	// end inline asm
	// begin inline asm
	fma.rn.f32    %f1426, %f1426, 0.9999, 0.01;
	// end inline asm
	// begin inline asm
	fma.rn.f32    %f1428, %f1428, 0.9999, 0.01;
	// end inline asm
	// begin inline asm
	fma.rn.f64    %fd1426, %fd1426, 0.9999, 0.01;
	// end inline asm
	// begin inline asm
	fma.rn.f64    %fd1428, %fd1428, 0.9999, 0.01;
	// end inline asm
	// begin inline asm
	fma.rn.f32    %f1426, %f1426, 0.9999, 0.01;
	// end inline asm
	// begin inline asm
	fma.rn.f32    %f1428, %f1428, 0.9999, 0.01;
	// end inline asm
	// begin inline asm
	fma.rn.f64    %fd1426, %fd1426, 0.9999, 0.01;
	// end inline asm
	// begin inline asm
	fma.rn.f64    %fd1428, %fd1428, 0.9999, 0.01;
	// end inline asm
	// begin inline asm
	fma.rn.f32    %f1426, %f1426, 0.9999, 0.01;
	// end inline asm
	// begin inline asm
	fma.rn.f32    %f1428, %f1428, 0.9999, 0.01;
	// end inline asm
	// begin inline asm
	fma.rn.f64    %fd1426, %fd1426, 0.9999, 0.01;
	// end inline asm
	// begin inline asm
	fma.rn.f64    %fd1428, %fd1428, 0.9999, 0.01;
	// end inline asm
	// begin inline asm
	fma.rn.f32    %f1426, %f1426, 0.9999, 0.01;
	// end inline asm
	// begin inline asm
	fma.rn.f32    %f1428, %f1428, 0.9999, 0.01;
	// end inline asm
	// begin inline asm
	fma.rn.f64    %fd1426, %fd1426, 0.9999, 0.01;
	// end inline asm
	// begin inline asm
	fma.rn.f64    %fd1428, %fd1428, 0.9999, 0.01;
	// end inline asm
	// begin inline asm
	fma.rn.f32    %f1426, %f1426, 0.9999, 0.01;
	// end inline asm
	// begin inline asm
	fma.rn.f32    %f1428, %f1428, 0.9999, 0.01;
	// end inline asm
	// begin inline asm
	fma.rn.f64    %fd1426, %fd1426, 0.9999, 0.01;
	// end inline asm
	// begin inline asm
	fma.rn.f64    %fd1428, %fd1428, 0.9999, 0.01;
	// end inline asm
	// begin inline asm
	fma.rn.f32    %f1426, %f1426, 0.9999, 0.01;
	// end inline asm
	// begin inline asm
	fma.rn.f32    %f1428, %f1428, 0.9999, 0.01;
	// end inline asm
	// begin inline asm
	fma.rn.f64    %fd1426, %fd1426, 0.9999, 0.01;
	// end inline asm
	// begin inline asm
	fma.rn.f64    %fd1428, %fd1428, 0.9999, 0.01;
	// end inline asm
	// begin inline asm
	fma.rn.f32    %f1426, %f1426, 0.9999, 0.01;
	// end inline asm
	// begin inline asm
	fma.rn.f32    %f1428, %f1428, 0.9999, 0.01;
	// end inline asm
	// begin inline asm
	fma.rn.f64    %fd1426, %fd1426, 0.9999, 0.01;
	// end inline asm
	// begin inline asm
	fma.rn.f64    %fd1428, %fd1428, 0.9999, 0.01;
	// end inline asm
	// begin inline asm
	fma.rn.f32    %f1426, %f1426, 0.9999, 0.01;
	// end inline asm
	// begin inline asm
	fma.rn.f32    %f1428, %f1428, 0.9999, 0.01;
	// end inline asm
	// begin inline asm
	fma.rn.f64    %fd1426, %fd1426, 0.9999, 0.01;
	// end inline asm
	// begin inline asm
	fma.rn.f64    %fd1428, %fd1428, 0.9999, 0.01;
	// end inline asm
	// begin inline asm
	fma.rn.f32    %f1426, %f1426, 0.9999, 0.01;
	// end inline asm
	// begin inline asm
	fma.rn.f32    %f1428, %f1428, 0.9999, 0.01;
	// end inline asm
	// begin inline asm
	fma.rn.f64    %fd1426, %fd1426, 0.9999, 0.01;
	// end inline asm
	// begin inline asm
	fma.rn.f64    %fd1428, %fd1428, 0.9999, 0.01;
	// end inline asm
	// begin inline asm
	fma.rn.f32    %f1426, %f1426, 0.9999, 0.01;
	// end inline asm
	// begin inline asm
	fma.rn.f32    %f1428, %f1428, 0.9999, 0.01;
	// end inline asm
	// begin inline asm
	fma.rn.f64    %fd1426, %fd1426, 0.9999, 0.01;
	// end inline asm
	// begin inline asm
	fma.rn.f64    %fd1428, %fd1428, 0.9999, 0.01;
	// end inline asm
	// begin inline asm
	fma.rn.f32    %f1426, %f1426, 0.9999, 0.01;
	// end inline asm
	// begin inline asm
	fma.rn.f32    %f1428, %f1428, 0.9999, 0.01;
	// end inline asm
	// begin inline asm
	fma.rn.f64    %fd1426, %fd1426, 0.9999, 0.01;
	// end inline asm
	// begin inline asm
	fma.rn.f64    %fd1428, %fd1428, 0.9999, 0.01;
	// end inline asm
	// begin inline asm
	fma.rn.f32    %f1426, %f1426, 0.9999, 0.01;
	// end inline asm
	// begin inline asm
	fma.rn.f32    %f1428, %f1428, 0.9999, 0.01;
	// end inline asm
	// begin inline asm
	fma.rn.f64    %fd1426, %fd1426, 0.9999, 0.01;
	// end inline asm
	// begin inline asm
	fma.rn.f64    %fd1428, %fd1428, 0.9999, 0.01;
	// end inline asm
	// begin inline asm
	fma.rn.f32    %f1426, %f1426, 0.9999, 0.01;
	// end inline asm
	// begin inline asm
	fma.rn.f32    %f1428, %f1428, 0.9999, 0.01;
	// end inline asm
	// begin inline asm
	fma.rn.f64    %fd1426, %fd1426, 0.9999, 0.01;
	// end inline asm
	// begin inline asm
	fma.rn.f64    %fd1428, %fd1428, 0.9999, 0.01;
	// end inline asm
	// begin inline asm
	fma.rn.f32    %f1426, %f1426, 0.9999, 0.01;
	// end inline asm
	// begin inline asm
	fma.rn.f32    %f1428, %f1428, 0.9999, 0.01;
	// end inline asm
	// begin inline asm
	fma.rn.f64    %fd1426, %fd1426, 0.9999, 0.01;
	// end inline asm
	// begin inline asm
	fma.rn.f64    %fd1428, %fd1428, 0.9999, 0.01;
	// end inline asm
	// begin inline asm
	fma.rn.f32    %f1426, %f1426, 0.9999, 0.01;
	// end inline asm
	// begin inline asm
	fma.rn.f32    %f1428, %f1428, 0.9999, 0.01;
	// end inline asm
	// begin inline asm
	fma.rn.f64    %fd1426, %fd1426, 0.9999, 0.01;
	// end inline asm
	// begin inline asm
	fma.rn.f64    %fd1428, %fd1428, 0.9999, 0.01;
	// end inline asm
	// begin inline asm
	fma.rn.f32    %f1426, %f1426, 0.9999, 0.01;
	// end inline asm
	// begin inline asm
	fma.rn.f32    %f1428, %f1428, 0.9999, 0.01;
	// end inline asm
	// begin inline asm
	fma.rn.f64    %fd1426, %fd1426, 0.9999, 0.01;
	// end inline asm
	// begin inline asm
	fma.rn.f64    %fd1428, %fd1428, 0.9999, 0.01;
	// end inline asm
	// begin inline asm
	fma.rn.f32    %f1426, %f1426, 0.9999, 0.01;
	// end inline asm
	// begin inline asm
	fma.rn.f32    %f1428, %f1428, 0.9999, 0.01;
	// end inline asm
	// begin inline asm
	fma.rn.f64    %fd1426, %fd1426, 0.9999, 0.01;
	// end inline asm
	// begin inline asm
	fma.rn.f64    %fd1428, %fd1428, 0.9999, 0.01;
	// end inline asm
	// begin inline asm
	fma.rn.f32    %f1426, %f1426, 0.9999, 0.01;
	// end inline asm
	// begin inline asm
	fma.rn.f32    %f1428, %f1428, 0.9999, 0.01;
	// end inline asm
	// begin inline asm
	fma.rn.f64    %fd1426, %fd1426, 0.9999, 0.01;
	// end inline asm
	// begin inline asm
	fma.rn.f64    %fd1428, %fd1428, 0.9999, 0.01;
	// end inline asm
	// begin inline asm
	fma.rn.f32    %f1426, %f1426, 0.9999, 0.01;
	// end inline asm
	// begin inline asm
	fma.rn.f32    %f1428, %f1428, 0.9999, 0.01;
	// end inline asm
	// begin inline asm
	fma.rn.f64    %fd1426, %fd1426, 0.9999, 0.01;
	// end inline asm
	// begin inline asm
	fma.rn.f64    %fd1428, %fd1428, 0.9999, 0.01;
	// end inline asm
	// begin inline asm
	fma.rn.f32    %f1426, %f1426, 0.9999, 0.01;
	// end inline asm
	// begin inline asm
	fma.rn.f32    %f1428, %f1428, 0.9999, 0.01;
	// end inline asm
	// begin inline asm
	fma.rn.f64    %fd1426, %fd1426, 0.9999, 0.01;
	// end inline asm
	// begin inline asm
	fma.rn.f64    %fd1428, %fd1428, 0.9999, 0.01;
	// end inline asm
	// begin inline asm
	fma.rn.f32    %f1426, %f1426, 0.9999, 0.01;
	// end inline asm
	// begin inline asm
	fma.rn.f32    %f1428, %f1428, 0.9999, 0.01;
	// end inline asm
	// begin inline asm
	fma.rn.f64    %fd1426, %fd1426, 0.9999, 0.01;
	// end inline asm
	// begin inline asm
	fma.rn.f64    %fd1428, %fd1428, 0.9999, 0.01;
	// end inline asm
	// begin inline asm
	fma.rn.f32    %f1426, %f1426, 0.9999, 0.01;
	// end inline asm
	// begin inline asm
	fma.rn.f32    %f1428, %f1428, 0.9999, 0.01;
	// end inline asm
	// begin inline asm
	fma.rn.f64    %fd1426, %fd1426, 0.9999, 0.01;
	// end inline asm
	// begin inline asm
	fma.rn.f64    %fd1428, %fd1428, 0.9999, 0.01;
	// end inline asm
	// begin inline asm
	fma.rn.f32    %f1426, %f1426, 0.9999, 0.01;
	// end inline asm
	// begin inline asm
	fma.rn.f32    %f1428, %f1428, 0.9999, 0.01;
	// end inline asm
	// begin inline asm
	fma.rn.f64    %fd1426, %fd1426, 0.9999, 0.01;
	// end inline asm
	// begin inline asm
	fma.rn.f64    %fd1428, %fd1428, 0.9999, 0.01;
	// end inline asm
	// begin inline asm
	fma.rn.f32    %f1426, %f1426, 0.9999, 0.01;
	// end inline asm
	// begin inline asm
	fma.rn.f32    %f1428, %f1428, 0.9999, 0.01;
	// end inline asm
	// begin inline asm
	fma.rn.f64    %fd1426, %fd1426, 0.9999, 0.01;
	// end inline asm
	// begin inline asm
	fma.rn.f64    %fd1428, %fd1428, 0.9999, 0.01;
	// end inline asm
	// begin inline asm
	fma.rn.f32    %f1426, %f1426, 0.9999, 0.01;
	// end inline asm
	// begin inline asm
	fma.rn.f32    %f1428, %f1428, 0.9999, 0.01;
	// end inline asm
	// begin inline asm
	fma.rn.f64    %fd1426, %fd1426, 0.9999, 0.01;
	// end inline asm
	// begin inline asm
	fma.rn.f64    %fd1428, %fd1428, 0.9999, 0.01;
	// end inline asm
	// begin inline asm
	fma.rn.f32    %f1426, %f1426, 0.9999, 0.01;
	// end inline asm
	// begin inline asm
	fma.rn.f32    %f1428, %f1428, 0.9999, 0.01;
	// end inline asm
	// begin inline asm
	fma.rn.f64    %fd1426, %fd1426, 0.9999, 0.01;
	// end inline asm
	// begin inline asm
	fma.rn.f64    %fd1428, %fd1428, 0.9999, 0.01;
	// end inline asm
	// begin inline asm
	fma.rn.f32    %f1426, %f1426, 0.9999, 0.01;
	// end inline asm
	// begin inline asm
	fma.rn.f32    %f1428, %f1428, 0.9999, 0.01;
	// end inline asm
	// begin inline asm
	fma.rn.f64    %fd1426, %fd1426, 0.9999, 0.01;
	// end inline asm
	// begin inline asm
	fma.rn.f64    %fd1428, %fd1428, 0.9999, 0.01;
	// end inline asm
	// begin inline asm
	fma.rn.f32    %f1426, %f1426, 0.9999, 0.01;
	// end inline asm
	// begin inline asm
	fma.rn.f32    %f1428, %f1428, 0.9999, 0.01;
	// end inline asm
	// begin inline asm
	fma.rn.f64    %fd1426, %fd1426, 0.9999, 0.01;
	// end inline asm
	// begin inline asm
	fma.rn.f64    %fd1428, %fd1428, 0.9999, 0.01;
	// end inline asm
	// begin inline asm
	fma.rn.f32    %f1426, %f1426, 0.9999, 0.01;
	// end inline asm
	// begin inline asm
	fma.rn.f32    %f1428, %f1428, 0.9999, 0.01;
	// end inline asm
	// begin inline asm
	fma.rn.f64    %fd1426, %fd1426, 0.9999, 0.01;
	// end inline asm
	// begin inline asm
	fma.rn.f64    %fd1428, %fd1428, 0.9999, 0.01;
	// end inline asm
	// begin inline asm
	fma.rn.f32    %f1426, %f1426, 0.9999, 0.01;
	// end inline asm
	// begin inline asm
	fma.rn.f32    %f1428, %f1428, 0.9999, 0.01;
	// end inline asm
	// begin inline asm
	fma.rn.f64    %fd1426, %fd1426, 0.9999, 0.01;
	// end inline asm
	// begin inline asm
	fma.rn.f64    %fd1428, %fd1428, 0.9999, 0.01;
	// end inline asm
	// begin inline asm
	fma.rn.f32    %f1426, %f1426, 0.9999, 0.01;
	// end inline asm
	// begin inline asm
	fma.rn.f32    %f1428, %f1428, 0.9999, 0.01;
	// end inline asm
	// begin inline asm
	fma.rn.f64    %fd1426, %fd1426, 0.9999, 0.01;
	// end inline asm
	// begin inline asm
	fma.rn.f64    %fd1428, %fd1428, 0.9999, 0.01;
	// end inline asm
	// begin inline asm
	fma.rn.f32    %f1426, %f1426, 0.9999, 0.01;
	// end inline asm
	// begin inline asm
	fma.rn.f32    %f1428, %f1428, 0.9999, 0.01;
	// end inline asm
	// begin inline asm
	fma.rn.f64    %fd1426, %fd1426, 0.9999, 0.01;
	// end inline asm
	// begin inline asm
	fma.rn.f64    %fd1428, %fd1428, 0.9999, 0.01;
	// end inline asm
	// begin inline asm
	fma.rn.f32    %f1426, %f1426, 0.9999, 0.01;
	// end inline asm
	// begin inline asm
	fma.rn.f32    %f1428, %f1428, 0.9999, 0.01;
	// end inline asm
	// begin inline asm
	fma.rn.f64    %fd1426, %fd1426, 0.9999, 0.01;
	// end inline asm
	// begin inline asm
	fma.rn.f64    %fd1428, %fd1428, 0.9999, 0.01;
	// end inline asm
	// begin inline asm
	fma.rn.f32    %f1426, %f1426, 0.9999, 0.01;
	// end inline asm
	// begin inline asm
	fma.rn.f32    %f1428, %f1428, 0.9999, 0.01;
	// end inline asm
	// begin inline asm
	fma.rn.f64    %fd1426, %fd1426, 0.9999, 0.01;
	// end inline asm
	// begin inline asm
	fma.rn.f64    %fd1428, %fd1428, 0.9999, 0.01;
	// end inline asm
	// begin inline asm
	fma.rn.f32    %f1426, %f1426, 0.9999, 0.01;
	// end inline asm
	// begin inline asm
	fma.rn.f32    %f1428, %f1428, 0.9999, 0.01;
	// end inline asm
	// begin inline asm
	fma.rn.f64    %fd1426, %fd1426, 0.9999, 0.01;
	// end inline asm
	// begin inline asm
	fma.rn.f64    %fd1428, %fd1428, 0.9999, 0.01;
	// end inline asm
	// begin inline asm
	fma.rn.f32    %f1426, %f1426, 0.9999, 0.01;
	// end inline asm
	// begin inline asm
	fma.rn.f32    %f1428, %f1428, 0.9999, 0.01;
	// end inline asm
	// begin inline asm
	fma.rn.f64    %fd1426, %fd1426, 0.9999, 0.01;
	// end inline asm
	// begin inline asm
	fma.rn.f64    %fd1428, %fd1428, 0.9999, 0.01;
	// end inline asm
	// begin inline asm
	fma.rn.f32    %f1426, %f1426, 0.9999, 0.01;
	// end inline asm
	// begin inline asm
	fma.rn.f32    %f1428, %f1428, 0.9999, 0.01;
	// end inline asm
	// begin inline asm
	fma.rn.f64    %fd1426, %fd1426, 0.9999, 0.01;
	// end inline asm
	// begin inline asm
	fma.rn.f64    %fd1428, %fd1428, 0.9999, 0.01;
	// end inline asm
	// begin inline asm
	fma.rn.f32    %f1426, %f1426, 0.9999, 0.01;
	// end inline asm
	// begin inline asm
	fma.rn.f32    %f1428, %f1428, 0.9999, 0.01;
	// end inline asm
	// begin inline asm
	fma.rn.f64    %fd1426, %fd1426, 0.9999, 0.01;
	// end inline asm
	// begin inline asm
	fma.rn.f64    %fd1428, %fd1428, 0.9999, 0.01;
	// end inline asm
	// begin inline asm
	fma.rn.f32    %f1426, %f1426, 0.9999, 0.01;
	// end inline asm
	// begin inline asm
	fma.rn.f32    %f1428, %f1428, 0.9999, 0.01;
	// end inline asm
	// begin inline asm
	fma.rn.f64    %fd1426, %fd1426, 0.9999, 0.01;
	// end inline asm
	// begin inline asm
	fma.rn.f64    %fd1428, %fd1428, 0.9999, 0.01;
	// end inline asm
	// begin inline asm
	fma.rn.f32    %f1426, %f1426, 0.9999, 0.01;
	// end inline asm
	// begin inline asm
	fma.rn.f32    %f1428, %f1428, 0.9999, 0.01;
	// end inline asm
	// begin inline asm
	fma.rn.f64    %fd1426, %fd1426, 0.9999, 0.01;
	// end inline asm
	// begin inline asm
	fma.rn.f64    %fd1428, %fd1428, 0.9999, 0.01;
	// end inline asm
	// begin inline asm
	fma.rn.f32    %f1426, %f1426, 0.9999, 0.01;
	// end inline asm
	// begin inline asm
	fma.rn.f32    %f1428, %f1428, 0.9999, 0.01;
	// end inline asm
	// begin inline asm
	fma.rn.f64    %fd1426, %fd1426, 0.9999, 0.01;
	// end inline asm
	// begin inline asm
	fma.rn.f64    %fd1428, %fd1428, 0.9999, 0.01;
	// end inline asm
	// begin inline asm
	fma.rn.f32    %f1426, %f1426, 0.9999, 0.01;
	// end inline asm
	// begin inline asm
	fma.rn.f32    %f1428, %f1428, 0.9999, 0.01;
	// end inline asm
	// begin inline asm
	fma.rn.f64    %fd1426, %fd1426, 0.9999, 0.01;
	// end inline asm
	// begin inline asm
	fma.rn.f64    %fd1428, %fd1428, 0.9999, 0.01;
	// end inline asm
	// begin inline asm
	fma.rn.f32    %f1426, %f1426, 0.9999, 0.01;
	// end inline asm
	// begin inline asm
	fma.rn.f32    %f1428, %f1428, 0.9999, 0.01;
	// end inline asm
	// begin inline asm
	fma.rn.f64    %fd1426, %fd1426, 0.9999, 0.01;
	// end inline asm
	// begin inline asm
	fma.rn.f64    %fd1428, %fd1428, 0.9999, 0.01;
	// end inline asm
	// begin inline asm
	fma.rn.f32    %f1426, %f1426, 0.9999, 0.01;
	// end inline asm
	// begin inline asm
	fma.rn.f32    %f1428, %f1428, 0.9999, 0.01;
	// end inline asm
	// begin inline asm
	fma.rn.f64    %fd1426, %fd1426, 0.9999, 0.01;
	// end inline asm
	// begin inline asm
	fma.rn.f64    %fd1428, %fd1428, 0.9999, 0.01;
	// end inline asm
	// begin inline asm
	fma.rn.f32    %f1426, %f1426, 0.9999, 0.01;
	// end inline asm
	// begin inline asm
	fma.rn.f32    %f1428, %f1428, 0.9999, 0.01;
	// end inline asm
	// begin inline asm
	fma.rn.f64    %fd1426, %fd1426, 0.9999, 0.01;
	// end inline asm
	// begin inline asm
	fma.rn.f64    %fd1428, %fd1428, 0.9999, 0.01;
	// end inline asm
	// begin inline asm
	fma.rn.f32    %f1426, %f1426, 0.9999, 0.01;
	// end inline asm
	// begin inline asm
	fma.rn.f32    %f1428, %f1428, 0.9999, 0.01;
	// end inline asm
	// begin inline asm
	fma.rn.f64    %fd1426, %fd1426, 0.9999, 0.01;
	// end inline asm
	// begin inline asm
	fma.rn.f64    %fd1428, %fd1428, 0.9999, 0.01;
	// end inline asm
	// begin inline asm
	fma.rn.f32    %f1426, %f1426, 0.9999, 0.01;
	// end inline asm
	// begin inline asm
	fma.rn.f32    %f1428, %f1428, 0.9999, 0.01;
	// end inline asm
	// begin inline asm
	fma.rn.f64    %fd1426, %fd1426, 0.9999, 0.01;
	// end inline asm
	// begin inline asm
	fma.rn.f64    %fd1428, %fd1428, 0.9999, 0.01;
	// end inline asm
	// begin inline asm
	fma.rn.f32    %f1426, %f1426, 0.9999, 0.01;
	// end inline asm
	// begin inline asm
	fma.rn.f32    %f1428, %f1428, 0.9999, 0.01;
	// end inline asm
	// begin inline asm
	fma.rn.f64    %fd1426, %fd1426, 0.9999, 0.01;
	// end inline asm
	// begin inline asm
	fma.rn.f64    %fd1428, %fd1428, 0.9999, 0.01;
	// end inline asm
	// begin inline asm
	fma.rn.f32    %f1426, %f1426, 0.9999, 0.01;
	// end inline asm
	// begin inline asm
	fma.rn.f32    %f1428, %f1428, 0.9999, 0.01;
	// end inline asm
	// begin inline asm
	fma.rn.f64    %fd1426, %fd1426, 0.9999, 0.01;
	// end inline asm
	// begin inline asm
	fma.rn.f64    %fd1428, %fd1428, 0.9999, 0.01;
	// end inline asm
	// begin inline asm
	fma.rn.f32    %f1426, %f1426, 0.9999, 0.01;
	// end inline asm
	// begin inline asm
	fma.rn.f32    %f1428, %f1428, 0.9999, 0.01;
	// end inline asm
	// begin inline asm
	fma.rn.f64    %fd1426, %fd1426, 0.9999, 0.01;
	// end inline asm
	// begin inline asm
	fma.rn.f64    %fd1428, %fd1428, 0.9999, 0.01;
	// end inline asm
	// begin inline asm
	fma.rn.f32    %f1426, %f1426, 0.9999, 0.01;
	// end inline asm
	// begin inline asm
	fma.rn.f32    %f1428, %f1428, 0.9999, 0.01;
	// end inline asm
	// begin inline asm
	fma.rn.f64    %fd1426, %fd1426, 0.9999, 0.01;
	// end inline asm
	// begin inline asm
	fma.rn.f64    %fd1428, %fd1428, 0.9999, 0.01;
	// end inline asm
	// begin inline asm
	fma.rn.f32    %f1426, %f1426, 0.9999, 0.01;
	// end inline asm
	// begin inline asm
	fma.rn.f32    %f1428, %f1428, 0.9999, 0.01;
	// end inline asm
	// begin inline asm
	fma.rn.f64    %fd1426, %fd1426, 0.9999, 0.01;
	// end inline asm
	// begin inline asm
	fma.rn.f64    %fd1428, %fd1428, 0.9999, 0.01;
	// end inline asm
	// begin inline asm
	fma.rn.f32    %f1426, %f1426, 0.9999, 0.01;
	// end inline asm
	// begin inline asm
	fma.rn.f32    %f1428, %f1428, 0.9999, 0.01;
	// end inline asm
	// begin inline asm
	fma.rn.f64    %fd1426, %fd1426, 0.9999, 0.01;
	// end inline asm
	// begin inline asm
	fma.rn.f64    %fd1428, %fd1428, 0.9999, 0.01;
	// end inline asm
	// begin inline asm
	fma.rn.f32    %f1426, %f1426, 0.9999, 0.01;
	// end inline asm
	// begin inline asm
	fma.rn.f32    %f1428, %f1428, 0.9999, 0.01;
	// end inline asm
	// begin inline asm
	fma.rn.f64    %fd1426, %fd1426, 0.9999, 0.01;
	// end inline asm
	// begin inline asm
	fma.rn.f64    %fd1428, %fd1428, 0.9999, 0.01;
	// end inline asm
	// begin inline asm
	fma.rn.f32    %f1426, %f1426, 0.9999, 0.01;
	// end inline asm
	// begin inline asm
	fma.rn.f32    %f1428, %f1428, 0.9999, 0.01;
	// end inline asm
	// begin inline asm
	fma.rn.f64    %fd1426, %fd1426, 0.9999, 0.01;
	// end inline asm
	// begin inline asm
	fma.rn.f64    %fd1428, %fd1428, 0.9999, 0.01;
	// end inline asm
	// begin inline asm
	fma.rn.f32    %f1426, %f1426, 0.9999, 0.01;
	// end inline asm
	// begin inline asm
	fma.rn.f32    %f1428, %f1428, 0.9999, 0.01;
	// end inline asm
	// begin inline asm
	fma.rn.f64    %fd1426, %fd1426, 0.9999, 0.01;
	// end inline asm
	// begin inline asm
	fma.rn.f64    %fd1428, %fd1428, 0.9999, 0.01;
	// end inline asm
	// begin inline asm
	fma.rn.f32    %f1426, %f1426, 0.9999, 0.01;
	// end inline asm
	// begin inline asm
	fma.rn.f32    %f1428, %f1428, 0.9999, 0.01;
	// end inline asm
	// begin inline asm
	fma.rn.f64    %fd1426, %fd1426, 0.9999, 0.01;
	// end inline asm
	// begin inline asm
	fma.rn.f64    %fd1428, %fd1428, 0.9999, 0.01;
	// end inline asm
	// begin inline asm
	fma.rn.f32    %f1426, %f1426, 0.9999, 0.01;
	// end inline asm
	// begin inline asm
	fma.rn.f32    %f1428, %f1428, 0.9999, 0.01;
	// end inline asm
	// begin inline asm
	fma.rn.f64    %fd1426, %fd1426, 0.9999, 0.01;
	// end inline asm
	// begin inline asm
	fma.rn.f64    %fd1428, %fd1428, 0.9999, 0.01;
	// end inline asm
	// begin inline asm
	fma.rn.f32    %f1426, %f1426, 0.9999, 0.01;
	// end inline asm
	// begin inline asm
	fma.rn.f32    %f1428, %f1428, 0.9999, 0.01;
	// end inline asm
	// begin inline asm
	fma.rn.f64    %fd1426, %fd1426, 0.9999, 0.01;
	// end inline asm
	// begin inline asm
	fma.rn.f64    %fd1428, %fd1428, 0.9999, 0.01;
	// end inline asm
	// begin inline asm
	fma.rn.f32    %f1426, %f1426, 0.9999, 0.01;
	// end inline asm
	// begin inline asm
	fma.rn.f32    %f1428, %f1428, 0.9999, 0.01;
	// end inline asm
	// begin inline asm
	fma.rn.f64    %fd1426, %fd1426, 0.9999, 0.01;
	// end inline asm
	// begin inline asm
	fma.rn.f64    %fd1428, %fd1428, 0.9999, 0.01;
	// end inline asm
	// begin inline asm
	fma.rn.f32    %f1426, %f1426, 0.9999, 0.01;
	// end inline asm
	// begin inline asm
	fma.rn.f32    %f1428, %f1428, 0.9999, 0.01;
	// end inline asm
	// begin inline asm
	fma.rn.f64    %fd1426, %fd1426, 0.9999, 0.01;
	// end inline asm
	// begin inline asm
	fma.rn.f64    %fd1428, %fd1428, 0.9999, 0.01;
	// end inline asm
	// begin inline asm
	fma.rn.f32    %f1426, %f1426, 0.9999, 0.01;
	// end inline asm
	// begin inline asm
	fma.rn.f32    %f1428, %f1428, 0.9999, 0.01;
	// end inline asm
	// begin inline asm
	fma.rn.f64    %fd1426, %fd1426, 0.9999, 0.01;
	// end inline asm
	// begin inline asm
	fma.rn.f64    %fd1428, %fd1428, 0.9999, 0.01;
	// end inline asm
	// begin inline asm
	fma.rn.f32    %f1426, %f1426, 0.9999, 0.01;
	// end inline asm
	// begin inline asm
	fma.rn.f32    %f1428, %f1428, 0.9999, 0.01;
	// end inline asm
	// begin inline asm
	fma.rn.f64    %fd1426, %fd1426, 0.9999, 0.01;
	// end inline asm
	// begin inline asm
	fma.rn.f64    %fd1428, %fd1428, 0.9999, 0.01;
	// end inline asm
	// begin inline asm
	fma.rn.f32    %f1426, %f1426, 0.9999, 0.01;
	// end inline asm
	// begin inline asm
	fma.rn.f32    %f1428, %f1428, 0.9999, 0.01;
	// end inline asm
	// begin inline asm
	fma.rn.f64    %fd1426, %fd1426, 0.9999, 0.01;
	// end inline asm
	// begin inline asm
	fma.rn.f64    %fd1428, %fd1428, 0.9999, 0.01;
	// end inline asm
	// begin inline asm
	fma.rn.f32    %f1426, %f1426, 0.9999, 0.01;
	// end inline asm
	// begin inline asm
	fma.rn.f32    %f1428, %f1428, 0.9999, 0.01;
	// end inline asm
	// begin inline asm
	fma.rn.f64    %fd1426, %fd1426, 0.9999, 0.01;
	// end inline asm
	// begin inline asm
	fma.rn.f64    %fd1428, %fd1428, 0.9999, 0.01;
	// end inline asm
	// begin inline asm
	fma.rn.f32    %f1426, %f1426, 0.9999, 0.01;
	// end inline asm
	// begin inline asm
	fma.rn.f32    %f1428, %f1428, 0.9999, 0.01;
	// end inline asm
	// begin inline asm
	fma.rn.f64    %fd1426, %fd1426, 0.9999, 0.01;
	// end inline asm
	// begin inline asm
	fma.rn.f64    %fd1428, %fd1428, 0.9999, 0.01;
	// end inline asm
	// begin inline asm
	fma.rn.f32    %f1426, %f1426, 0.9999, 0.01;
	// end inline asm
	// begin inline asm
	fma.rn.f32    %f1428, %f1428, 0.9999, 0.01;
	// end inline asm
	// begin inline asm
	fma.rn.f64    %fd1426, %fd1426, 0.9999, 0.01;
	// end inline asm
	// begin inline asm
	fma.rn.f64    %fd1428, %fd1428, 0.9999, 0.01;
	// end inline asm
	// begin inline asm
	fma.rn.f32    %f1426, %f1426, 0.9999, 0.01;
	// end inline asm
	// begin inline asm
	fma.rn.f32    %f1428, %f1428, 0.9999, 0.01;
	// end inline asm
	// begin inline asm
	fma.rn.f64    %fd1426, %fd1426, 0.9999, 0.01;
	// end inline asm
	// begin inline asm
	fma.rn.f64    %fd1428, %fd1428, 0.9999, 0.01;
	// end inline asm
	// begin inline asm
	fma.rn.f32    %f1426, %f1426, 0.9999, 0.01;
	// end inline asm
	// begin inline asm
	fma.rn.f32    %f1428, %f1428, 0.9999, 0.01;
	// end inline asm
	// begin inline asm
	fma.rn.f64    %fd1426, %fd1426, 0.9999, 0.01;
	// end inline asm
	// begin inline asm
	fma.rn.f64    %fd1428, %fd1428, 0.9999, 0.01;
	// end inline asm
	// begin inline asm
	fma.rn.f32    %f1426, %f1426, 0.9999, 0.01;
	// end inline asm
	// begin inline asm
	fma.rn.f32    %f1428, %f1428, 0.9999, 0.01;
	// end inline asm
	// begin inline asm
	fma.rn.f64    %fd1426, %fd1426, 0.9999, 0.01;
	// end inline asm
	// begin inline asm
	fma.rn.f64    %fd1428, %fd1428, 0.9999, 0.01;
	// end inline asm
	// begin inline asm
	fma.rn.f32    %f1426, %f1426, 0.9999, 0.01;
	// end inline asm
	// begin inline asm
	fma.rn.f32    %f1428, %f1428, 0.9999, 0.01;
	// end inline asm
	// begin inline asm
	fma.rn.f64    %fd1426, %fd1426, 0.9999, 0.01;
	// end inline asm
	// begin inline asm
	fma.rn.f64    %fd1428, %fd1428, 0.9999, 0.01;
	// end inline asm
	// begin inline asm
	fma.rn.f32    %f1426, %f1426, 0.9999, 0.01;
	// end inline asm
	// begin inline asm
	fma.rn.f32    %f1428, %f1428, 0.9999, 0.01;
	// end inline asm
	// begin inline asm
	fma.rn.f64    %fd1426, %fd1426, 0.9999, 0.01;
	// end inline asm
	// begin inline asm
	fma.rn.f64    %fd1428, %fd1428, 0.9999, 0.01;
	// end inline asm
	// begin inline asm
	fma.rn.f32    %f1426, %f1426, 0.9999, 0.01;
	// end inline asm
	// begin inline asm
	fma.rn.f32    %f1428, %f1428, 0.9999, 0.01;
	// end inline asm
	// begin inline asm
	fma.rn.f64    %fd1426, %fd1426, 0.9999, 0.01;
	// end inline asm
	// begin inline asm
	fma.rn.f64    %fd1428, %fd1428, 0.9999, 0.01;
	// end inline asm
	// begin inline asm
	fma.rn.f32    %f1426, %f1426, 0.9999, 0.01;
	// end inline asm
	// begin inline asm
	fma.rn.f32    %f1428, %f1428, 0.9999, 0.01;
	// end inline asm
	// begin inline asm
	fma.rn.f64    %fd1426, %fd1426, 0.9999, 0.01;
	// end inline asm
	// begin inline asm
	fma.rn.f64    %fd1428, %fd1428, 0.9999, 0.01;
	// end inline asm
	// begin inline asm
	fma.rn.f32    %f1426, %f1426, 0.9999, 0.01;
	// end inline asm
	// begin inline asm
	fma.rn.f32    %f1428, %f1428, 0.9999, 0.01;
	// end inline asm
	// begin inline asm
	fma.rn.f64    %fd1426, %fd1426, 0.9999, 0.01;
	// end inline asm
	// begin inline asm
	fma.rn.f64    %fd1428, %fd1428, 0.9999, 0.01;
	// end inline asm
	// begin inline asm
	fma.rn.f32    %f1426, %f1426, 0.9999, 0.01;
	// end inline asm
	// begin inline asm
	fma.rn.f32    %f1428, %f1428, 0.9999, 0.01;
	// end inline asm
	// begin inline asm
	fma.rn.f64    %fd1426, %fd1426, 0.9999, 0.01;
	// end inline asm
	// begin inline asm
	fma.rn.f64    %fd1428, %fd1428, 0.9999, 0.01;
	// end inline asm
	// begin inline asm
	fma.rn.f32    %f1426, %f1426, 0.9999, 0.01;
	// end inline asm
	// begin inline asm
	fma.rn.f32    %f1428, %f1428, 0.9999, 0.01;
	// end inline asm
	// begin inline asm
	fma.rn.f64    %fd1426, %fd1426, 0.9999, 0.01;
	// end inline asm
	// begin inline asm
	fma.rn.f64    %fd1428, %fd1428, 0.9999, 0.01;
	// end inline asm
	// begin inline asm
	fma.rn.f32    %f1426, %f1426, 0.9999, 0.01;
	// end inline asm
	// begin inline asm
	fma.rn.f32    %f1428, %f1428, 0.9999, 0.01;
	// end inline asm
	// begin inline asm
	fma.rn.f64    %fd1426, %fd1426, 0.9999, 0.01;
	// end inline asm
	// begin inline asm
	fma.rn.f64    %fd1428, %fd1428, 0.9999, 0.01;
	// end inline asm
	// begin inline asm
	fma.rn.f32    %f1426, %f1426, 0.9999, 0.01;
	// end inline asm
	// begin inline asm
	fma.rn.f32    %f1428, %f1428, 0.9999, 0.01;
	// end inline asm
	// begin inline asm
	fma.rn.f64    %fd1426, %fd1426, 0.9999, 0.01;
	// end inline asm
	// begin inline asm
	fma.rn.f64    %fd1428, %fd1428, 0.9999, 0.01;
	// end inline asm
	// begin inline asm
	fma.rn.f32    %f1426, %f1426, 0.9999, 0.01;
	// end inline asm
	// begin inline asm
	fma.rn.f32    %f1428, %f1428, 0.9999, 0.01;
	// end inline asm
	// begin inline asm
	fma.rn.f64    %fd1426, %fd1426, 0.9999, 0.01;
	// end inline asm
	// begin inline asm
	fma.rn.f64    %fd1428, %fd1428, 0.9999, 0.01;
	// end inline asm
	// begin inline asm
	fma.rn.f32    %f1426, %f1426, 0.9999, 0.01;
	// end inline asm
	// begin inline asm
	fma.rn.f32    %f1428, %f1428, 0.9999, 0.01;
	// end inline asm
	// begin inline asm
	fma.rn.f64    %fd1426, %fd1426, 0.9999, 0.01;
	// end inline asm
	// begin inline asm
	fma.rn.f64    %fd1428, %fd1428, 0.9999, 0.01;
	// end inline asm
	// begin inline asm
	fma.rn.f32    %f1426, %f1426, 0.9999, 0.01;
	// end inline asm
	// begin inline asm
	fma.rn.f32    %f1428, %f1428, 0.9999, 0.01;
	// end inline asm
	// begin inline asm
	fma.rn.f64    %fd1426, %fd1426, 0.9999, 0.01;
	// end inline asm
	// begin inline asm
	fma.rn.f64    %fd1428, %fd1428, 0.9999, 0.01;
	// end inline asm
	// begin inline asm
	fma.rn.f32    %f1426, %f1426, 0.9999, 0.01;
	// end inline asm
	// begin inline asm
	fma.rn.f32    %f1428, %f1428, 0.9999, 0.01;
	// end inline asm
	// begin inline asm
	fma.rn.f64    %fd1426, %fd1426, 0.9999, 0.01;
	// end inline asm
	// begin inline asm
	fma.rn.f64    %fd1428, %fd1428, 0.9999, 0.01;
	// end inline asm
	// begin inline asm
	fma.rn.f32    %f1426, %f1426, 0.9999, 0.01;
	// end inline asm
	// begin inline asm
	fma.rn.f32    %f1428, %f1428, 0.9999, 0.01;
	// end inline asm
	// begin inline asm
	fma.rn.f64    %fd1426, %fd1426, 0.9999, 0.01;
	// end inline asm
	// begin inline asm
	fma.rn.f64    %fd1428, %fd1428, 0.9999, 0.01;
	// end inline asm
	// begin inline asm
	fma.rn.f32    %f1426, %f1426, 0.9999, 0.01;
	// end inline asm
	// begin inline asm
	fma.rn.f32    %f1428, %f1428, 0.9999, 0.01;
	// end inline asm
	// begin inline asm
	fma.rn.f64    %fd1426, %fd1426, 0.9999, 0.01;
	// end inline asm
	// begin inline asm
	fma.rn.f64    %fd1428, %fd1428, 0.9999, 0.01;
	// end inline asm
	// begin inline asm
	fma.rn.f32    %f1426, %f1426, 0.9999, 0.01;
	// end inline asm
	// begin inline asm
	fma.rn.f32    %f1428, %f1428, 0.9999, 0.01;
	// end inline asm
	// begin inline asm
	fma.rn.f64    %fd1426, %fd1426, 0.9999, 0.01;
	// end inline asm
	// begin inline asm
	fma.rn.f64    %fd1428, %fd1428, 0.9999, 0.01;
	// end inline asm
	// begin inline asm
	fma.rn.f32    %f1426, %f1426, 0.9999, 0.01;
	// end inline asm
	// begin inline asm
	fma.rn.f32    %f1428, %f1428, 0.9999, 0.01;
	// end inline asm
	// begin inline asm
	fma.rn.f64    %fd1426, %fd1426, 0.9999, 0.01;
	// end inline asm
	// begin inline asm
	fma.rn.f64    %fd1428, %fd1428, 0.9999, 0.01;
	// end inline asm
	// begin inline asm
	fma.rn.f32    %f1426, %f1426, 0.9999, 0.01;
	// end inline asm
	// begin inline asm
	fma.rn.f32    %f1428, %f1428, 0.9999, 0.01;
	// end inline asm
	// begin inline asm
	fma.rn.f64    %fd1426, %fd1426, 0.9999, 0.01;
	// end inline asm
	// begin inline asm
	fma.rn.f64    %fd1428, %fd1428, 0.9999, 0.01;
	// end inline asm
	// begin inline asm
	fma.rn.f32    %f1426, %f1426, 0.9999, 0.01;
	// end inline asm
	// begin inline asm
	fma.rn.f32    %f1428, %f1428, 0.9999, 0.01;
	// end inline asm
	// begin inline asm
	fma.rn.f64    %fd1426, %fd1426, 0.9999, 0.01;
	// end inline asm
	// begin inline asm
	fma.rn.f64    %fd1428, %fd1428, 0.9999, 0.01;
	// end inline asm
	// begin inline asm
	fma.rn.f32    %f1426, %f1426, 0.9999, 0.01;
	// end inline asm
	// begin inline asm
	fma.rn.f32    %f1428, %f1428, 0.9999, 0.01;
	// end inline asm
	// begin inline asm
	fma.rn.f64    %fd1426, %fd1426, 0.9999, 0.01;
	// end inline asm
	// begin inline asm
	fma.rn.f64    %fd1428, %fd1428, 0.9999, 0.01;
	// end inline asm
	// begin inline asm
	fma.rn.f32    %f1426, %f1426, 0.9999, 0.01;
	// end inline asm
	// begin inline asm
	fma.rn.f32    %f1428, %f1428, 0.9999, 0.01;
	// end inline asm
	// begin inline asm
	fma.rn.f64    %fd1426, %fd1426, 0.9999, 0.01;
	// end inline asm
	// begin inline asm
	fma.rn.f64    %fd1428, %fd1428, 0.9999, 0.01;
	// end inline asm
	// begin inline asm
	fma.rn.f32    %f1426, %f1426, 0.9999, 0.01;
	// end inline asm
	// begin inline asm
	fma.rn.f32    %f1428, %f1428, 0.9999, 0.01;
	// end inline asm
	// begin inline asm
	fma.rn.f64    %fd1426, %fd1426, 0.9999, 0.01;
	// end inline asm
	// begin inline asm
	fma.rn.f64    %fd1428, %fd1428, 0.9999, 0.01;
	// end inline asm
	// begin inline asm
	fma.rn.f32    %f1426, %f1426, 0.9999, 0.01;
	// end inline asm
	// begin inline asm
	fma.rn.f32    %f1428, %f1428, 0.9999, 0.01;
	// end inline asm
	// begin inline asm
	fma.rn.f64    %fd1426, %fd1426, 0.9999, 0.01;
	// end inline asm
	// begin inline asm
	fma.rn.f64    %fd1428, %fd1428, 0.9999, 0.01;
	// end inline asm
	// begin inline asm
	fma.rn.f32    %f1426, %f1426, 0.9999, 0.01;
	// end inline asm
	// begin inline asm
	fma.rn.f32    %f1428, %f1428, 0.9999, 0.01;
	// end inline asm
	// begin inline asm
	fma.rn.f64    %fd1426, %fd1426, 0.9999, 0.01;
	// end inline asm
	// begin inline asm
	fma.rn.f64    %fd1428, %fd1428, 0.9999, 0.01;
	// end inline asm
	// begin inline asm
	fma.rn.f32    %f1426, %f1426, 0.9999, 0.01;
	// end inline asm
	// begin inline asm
	fma.rn.f32    %f1428, %f1428, 0.9999, 0.01;
	// end inline asm
	// begin inline asm
	fma.rn.f64    %fd1426, %fd1426, 0.9999, 0.01;
	// end inline asm
	// begin inline asm
	fma.rn.f64    %fd1428, %fd1428, 0.9999, 0.01;
	// end inline asm
	// begin inline asm
	fma.rn.f32    %f1426, %f1426, 0.9999, 0.01;
	// end inline asm
	// begin inline asm
	fma.rn.f32    %f1428, %f1428, 0.9999, 0.01;
	// end inline asm
	// begin inline asm
	fma.rn.f64    %fd1426, %fd1426, 0.9999, 0.01;
	// end inline asm
	// begin inline asm
	fma.rn.f64    %fd1428, %fd1428, 0.9999, 0.01;
	// end inline asm
	// begin inline asm
	fma.rn.f32    %f1426, %f1426, 0.9999, 0.01;
	// end inline asm
	// begin inline asm
	fma.rn.f32    %f1428, %f1428, 0.9999, 0.01;
	// end inline asm
	// begin inline asm
	fma.rn.f64    %fd1426, %fd1426, 0.9999, 0.01;
	// end inline asm
	// begin inline asm
	fma.rn.f64    %fd1428, %fd1428, 0.9999, 0.01;
	// end inline asm
	// begin inline asm
	fma.rn.f32    %f1426, %f1426, 0.9999, 0.01;
	// end inline asm
	// begin inline asm
	fma.rn.f32    %f1428, %f1428, 0.9999, 0.01;
	// end inline asm
	// begin inline asm
	fma.rn.f64    %fd1426, %fd1426, 0.9999, 0.01;
	// end inline asm
	// begin inline asm
	fma.rn.f64    %fd1428, %fd1428, 0.9999, 0.01;
	// end inline asm
	// begin inline asm
	fma.rn.f32    %f1426, %f1426, 0.9999, 0.01;
	// end inline asm
	// begin inline asm
	fma.rn.f32    %f1428, %f1428, 0.9999, 0.01;
	// end inline asm
	// begin inline asm
	fma.rn.f64    %fd1426, %fd1426, 0.9999, 0.01;
	// end inline asm
	// begin inline asm
	fma.rn.f64    %fd1428, %fd1428, 0.9999, 0.01;
	// end inline asm
	// begin inline asm
	fma.rn.f32    %f1426, %f1426, 0.9999, 0.01;
	// end inline asm
	// begin inline asm
	fma.rn.f32    %f1428, %f1428, 0.9999, 0.01;
	// end inline asm
	// begin inline asm
	fma.rn.f64    %fd1426, %fd1426, 0.9999, 0.01;
	// end inline asm
	// begin inline asm
	fma.rn.f64    %fd1428, %fd1428, 0.9999, 0.01;
	// end inline asm
	// begin inline asm
	fma.rn.f32    %f1426, %f1426, 0.9999, 0.01;
	// end inline asm
	// begin inline asm
	fma.rn.f32    %f1428, %f1428, 0.9999, 0.01;
	// end inline asm
	// begin inline asm
	fma.rn.f64    %fd1426, %fd1426, 0.9999, 0.01;
	// end inline asm
	// begin inline asm
	fma.rn.f64    %fd1428, %fd1428, 0.9999, 0.01;
	// end inline asm
	// begin inline asm
	fma.rn.f32    %f1426, %f1426, 0.9999, 0.01;
	// end inline asm
	// begin inline asm
	fma.rn.f32    %f1428, %f1428, 0.9999, 0.01;
	// end inline asm
	// begin inline asm
	fma.rn.f64    %fd1426, %fd1426, 0.9999, 0.01;
	// end inline asm
	// begin inline asm
	fma.rn.f64    %fd1428, %fd1428, 0.9999, 0.01;
	// end inline asm
	// begin inline asm
	fma.rn.f32    %f1426, %f1426, 0.9999, 0.01;
	// end inline asm
	// begin inline asm
	fma.rn.f32    %f1428, %f1428, 0.9999, 0.01;
	// end inline asm
	// begin inline asm
	fma.rn.f64    %fd1426, %fd1426, 0.9999, 0.01;
	// end inline asm
	// begin inline asm
	fma.rn.f64    %fd1428, %fd1428, 0.9999, 0.01;
	// end inline asm
	// begin inline asm
	fma.rn.f32    %f1426, %f1426, 0.9999, 0.01;
	// end inline asm
	// begin inline asm
	fma.rn.f32    %f1428, %f1428, 0.9999, 0.01;
	// end inline asm
	// begin inline asm
	fma.rn.f64    %fd1426, %fd1426, 0.9999, 0.01;
	// end inline asm
	// begin inline asm
	fma.rn.f64    %fd1428, %fd1428, 0.9999, 0.01;
	// end inline asm
	// begin inline asm
	fma.rn.f32    %f1426, %f1426, 0.9999, 0.01;
	// end inline asm
	// begin inline asm
	fma.rn.f32    %f1428, %f1428, 0.9999, 0.01;
	// end inline asm
	// begin inline asm
	fma.rn.f64    %fd1426, %fd1426, 0.9999, 0.01;
	// end inline asm
	// begin inline asm
	fma.rn.f64    %fd1428, %fd1428, 0.9999, 0.01;
	// end inline asm
	// begin inline asm
	fma.rn.f32    %f1426, %f1426, 0.9999, 0.01;
	// end inline asm
	// begin inline asm
	fma.rn.f32    %f1428, %f1428, 0.9999, 0.01;
	// end inline asm
	// begin inline asm
	fma.rn.f64    %fd1426, %fd1426, 0.9999, 0.01;
	// end inline asm
	// begin inline asm
	fma.rn.f64    %fd1428, %fd1428, 0.9999, 0.01;
	// end inline asm
	// begin inline asm
	fma.rn.f32    %f1426, %f1426, 0.9999, 0.01;
	// end inline asm
	// begin inline asm
	fma.rn.f32    %f1428, %f1428, 0.9999, 0.01;
	// end inline asm
	// begin inline asm
	fma.rn.f64    %fd1426, %fd1426, 0.9999, 0.01;
	// end inline asm
	// begin inline asm
	fma.rn.f64    %fd1428, %fd1428, 0.9999, 0.01;
	// end inline asm
	// begin inline asm
	fma.rn.f32    %f1426, %f1426, 0.9999, 0.01;
	// end inline asm
	// begin inline asm
	fma.rn.f32    %f1428, %f1428, 0.9999, 0.01;
	// end inline asm
	// begin inline asm
	fma.rn.f64    %fd1426, %fd1426, 0.9999, 0.01;
	// end inline asm
	// begin inline asm
	fma.rn.f64    %fd1428, %fd1428, 0.9999, 0.01;
	// end inline asm
	// begin inline asm
	fma.rn.f32    %f1426, %f1426, 0.9999, 0.01;
	// end inline asm
	// begin inline asm
	fma.rn.f32    %f1428, %f1428, 0.9999, 0.01;
	// end inline asm
	// begin inline asm
	fma.rn.f64    %fd1426, %fd1426, 0.9999, 0.01;
	// end inline asm
	// begin inline asm
	fma.rn.f64    %fd1428, %fd1428, 0.9999, 0.01;
	// end inline asm
	// begin inline asm
	fma.rn.f32    %f1426, %f1426, 0.9999, 0.01;
	// end inline asm
	// begin inline asm
	fma.rn.f32    %f1428, %f1428, 0.9999, 0.01;
	// end inline asm
	// begin inline asm
	fma.rn.f64    %fd1426, %fd1426, 0.9999, 0.01;
	// end inline asm
	// begin inline asm
	fma.rn.f64    %fd1428, %fd1428, 0.9999, 0.01;
	// end inline asm
	// begin inline asm
	fma.rn.f32    %f1426, %f1426, 0.9999, 0.01;
	// end inline asm
	// begin inline asm
	fma.rn.f32    %f1428, %f1428, 0.9999, 0.01;
	// end inline asm
	// begin inline asm
	fma.rn.f64    %fd1426, %fd1426, 0.9999, 0.01;
	// end inline asm
	// begin inline asm
	fma.rn.f64    %fd1428, %fd1428, 0.9999, 0.01;
	// end inline asm
	// begin inline asm
	fma.rn.f32    %f1426, %f1426, 0.9999, 0.01;
	// end inline asm
	// begin inline asm
	fma.rn.f32    %f1428, %f1428, 0.9999, 0.01;
	// end inline asm
	// begin inline asm
	fma.rn.f64    %fd1426, %fd1426, 0.9999, 0.01;
	// end inline asm
	// begin inline asm
	fma.rn.f64    %fd1428, %fd1428, 0.9999, 0.01;
	// end inline asm
	// begin inline asm
	fma.rn.f32    %f1426, %f1426, 0.9999, 0.01;
	// end inline asm
	// begin inline asm
	fma.rn.f32    %f1428, %f1428, 0.9999, 0.01;
	// end inline asm
	// begin inline asm
	fma.rn.f64    %fd1426, %fd1426, 0.9999, 0.01;
	// end inline asm
	// begin inline asm
	fma.rn.f64    %fd1428, %fd1428, 0.9999, 0.01;
	// end inline asm
	// begin inline asm
	fma.rn.f32    %f1426, %f1426, 0.9999, 0.01;
	// end inline asm
	// begin inline asm
	fma.rn.f32    %f1428, %f1428, 0.9999, 0.01;
	// end inline asm
	// begin inline asm
	fma.rn.f64    %fd1426, %fd1426, 0.9999, 0.01;
	// end inline asm
	// begin inline asm
	fma.rn.f64    %fd1428, %fd1428, 0.9999, 0.01;
	// end inline asm
	// begin inline asm
	fma.rn.f32    %f1426, %f1426, 0.9999, 0.01;
	// end inline asm
	// begin inline asm
	fma.rn.f32    %f1428, %f1428, 0.9999, 0.01;
	// end inline asm
	// begin inline asm
	fma.rn.f64    %fd1426, %fd1426, 0.9999, 0.01;
	// end inline asm
	// begin inline asm
	fma.rn.f64    %fd1428, %fd1428, 0.9999, 0.01;
	// end inline asm
	// begin inline asm
	fma.rn.f32    %f1426, %f1426, 0.9999, 0.01;
	// end inline asm
	// begin inline asm
	fma.rn.f32    %f1428, %f1428, 0.9999, 0.01;
	// end inline asm
	// begin inline asm
	fma.rn.f64    %fd1426, %fd1426, 0.9999, 0.01;
	// end inline asm
	// begin inline asm
	fma.rn.f64    %fd1428, %fd1428, 0.9999, 0.01;
	// end inline asm
	// begin inline asm
	fma.rn.f32    %f1426, %f1426, 0.9999, 0.01;
	// end inline asm
	// begin inline asm
	fma.rn.f32    %f1428, %f1428, 0.9999, 0.01;
	// end inline asm
	// begin inline asm
	fma.rn.f64    %fd1426, %fd1426, 0.9999, 0.01;
	// end inline asm
	// begin inline asm
	fma.rn.f64    %fd1428, %fd1428, 0.9999, 0.01;
	// end inline asm
	// begin inline asm
	fma.rn.f32    %f1426, %f1426, 0.9999, 0.01;
	// end inline asm
	// begin inline asm
	fma.rn.f32    %f1428, %f1428, 0.9999, 0.01;
	// end inline asm
	// begin inline asm
	fma.rn.f64    %fd1426, %fd1426, 0.9999, 0.01;
	// end inline asm
	// begin inline asm
	fma.rn.f64    %fd1428, %fd1428, 0.9999, 0.01;
	// end inline asm
	// begin inline asm
	fma.rn.f32    %f1426, %f1426, 0.9999, 0.01;
	// end inline asm
	// begin inline asm
	fma.rn.f32    %f1428, %f1428, 0.9999, 0.01;
	// end inline asm
	// begin inline asm
	fma.rn.f64    %fd1426, %fd1426, 0.9999, 0.01;
	// end inline asm
	// begin inline asm
	fma.rn.f64    %fd1428, %fd1428, 0.9999, 0.01;
	// end inline asm
	// begin inline asm
	fma.rn.f32    %f1426, %f1426, 0.9999, 0.01;
	// end inline asm
	// begin inline asm
	fma.rn.f32    %f1428, %f1428, 0.9999, 0.01;
	// end inline asm
	// begin inline asm
	fma.rn.f64    %fd1426, %fd1426, 0.9999, 0.01;
	// end inline asm
	// begin inline asm
	fma.rn.f64    %fd1428, %fd1428, 0.9999, 0.01;
	// end inline asm
	// begin inline asm
	fma.rn.f32    %f1426, %f1426, 0.9999, 0.01;
	// end inline asm
	// begin inline asm
	fma.rn.f32    %f1428, %f1428, 0.9999, 0.01;
	// end inline asm
	// begin inline asm
	fma.rn.f64    %fd1426, %fd1426, 0.9999, 0.01;
	// end inline asm
	// begin inline asm
	fma.rn.f64    %fd1428, %fd1428, 0.9999, 0.01;
	// end inline asm
	// begin inline asm
	fma.rn.f32    %f1426, %f1426, 0.9999, 0.01;
	// end inline asm
	// begin inline asm
	fma.rn.f32    %f1428, %f1428, 0.9999, 0.01;
	// end inline asm
	// begin inline asm
	fma.rn.f64    %fd1426, %fd1426, 0.9999, 0.01;
	// end inline asm
	// begin inline asm
	fma.rn.f64    %fd1428, %fd1428, 0.9999, 0.01;
	// end inline asm
	// begin inline asm
	fma.rn.f32    %f1426, %f1426, 0.9999, 0.01;
	// end inline asm
	// begin inline asm
	fma.rn.f32    %f1428, %f1428, 0.9999, 0.01;
	// end inline asm
	// begin inline asm
	fma.rn.f64    %fd1426, %fd1426, 0.9999, 0.01;
	// end inline asm
	// begin inline asm
	fma.rn.f64    %fd1428, %fd1428, 0.9999, 0.01;
	// end inline asm
	// begin inline asm
	fma.rn.f32    %f1426, %f1426, 0.9999, 0.01;
	// end inline asm
	// begin inline asm
	fma.rn.f32    %f1428, %f1428, 0.9999, 0.01;
	// end inline asm
	// begin inline asm
	fma.rn.f64    %fd1426, %fd1426, 0.9999, 0.01;
	// end inline asm
	// begin inline asm
	fma.rn.f64    %fd1428, %fd1428, 0.9999, 0.01;
	// end inline asm
	// begin inline asm
	fma.rn.f32    %f1426, %f1426, 0.9999, 0.01;
	// end inline asm
	// begin inline asm
	fma.rn.f32    %f1428, %f1428, 0.9999, 0.01;
	// end inline asm
	// begin inline asm
	fma.rn.f64    %fd1426, %fd1426, 0.9999, 0.01;
	// end inline asm
	// begin inline asm
	fma.rn.f64    %fd1428, %fd1428, 0.9999, 0.01;
	// end inline asm
	// begin inline asm
	fma.rn.f32    %f1426, %f1426, 0.9999, 0.01;
	// end inline asm
	// begin inline asm
	fma.rn.f32    %f1428, %f1428, 0.9999, 0.01;
	// end inline asm
	// begin inline asm
	fma.rn.f64    %fd1426, %fd1426, 0.9999, 0.01;
	// end inline asm
	// begin inline asm
	fma.rn.f64    %fd1428, %fd1428, 0.9999, 0.01;
	// end inline asm
	// begin inline asm
	fma.rn.f32    %f1426, %f1426, 0.9999, 0.01;
	// end inline asm
	// begin inline asm
	fma.rn.f32    %f1428, %f1428, 0.9999, 0.01;
	// end inline asm
	// begin inline asm
	fma.rn.f64    %fd1426, %fd1426, 0.9999, 0.01;
	// end inline asm
	// begin inline asm
	fma.rn.f64    %fd1428, %fd1428, 0.9999, 0.01;
	// end inline asm
	// begin inline asm
	fma.rn.f32    %f1426, %f1426, 0.9999, 0.01;
	// end inline asm
	// begin inline asm
	fma.rn.f32    %f1428, %f1428, 0.9999, 0.01;
	// end inline asm
	// begin inline asm
	fma.rn.f64    %fd1426, %fd1426, 0.9999, 0.01;
	// end inline asm
	// begin inline asm
	fma.rn.f64    %fd1428, %fd1428, 0.9999, 0.01;
	// end inline asm
	// begin inline asm
	fma.rn.f32    %f1426, %f1426, 0.9999, 0.01;
	// end inline asm
	// begin inline asm
	fma.rn.f32    %f1428, %f1428, 0.9999, 0.01;
	// end inline asm
	// begin inline asm
	fma.rn.f64    %fd1426, %fd1426, 0.9999, 0.01;
	// end inline asm
	// begin inline asm
	fma.rn.f64    %fd1428, %fd1428, 0.9999, 0.01;
	// end inline asm
	// begin inline asm
	fma.rn.f32    %f1426, %f1426, 0.9999, 0.01;
	// end inline asm
	// begin inline asm
	fma.rn.f32    %f1428, %f1428, 0.9999, 0.01;
	// end inline asm
	// begin inline asm
	fma.rn.f64    %fd1426, %fd1426, 0.9999, 0.01;
	// end inline asm
	// begin inline asm
	fma.rn.f64    %fd1428, %fd1428, 0.9999, 0.01;
	// end inline asm
	// begin inline asm
	fma.rn.f32    %f1426, %f1426, 0.9999, 0.01;
	// end inline asm
	// begin inline asm
	fma.rn.f32    %f1428, %f1428, 0.9999, 0.01;
	// end inline asm
	// begin inline asm
	fma.rn.f64    %fd1426, %fd1426, 0.9999, 0.01;
	// end inline asm
	// begin inline asm
	fma.rn.f64    %fd1428, %fd1428, 0.9999, 0.01;
	// end inline asm
	// begin inline asm
	fma.rn.f32    %f1426, %f1426, 0.9999, 0.01;
	// end inline asm
	// begin inline asm
	fma.rn.f32    %f1428, %f1428, 0.9999, 0.01;
	// end inline asm
	// begin inline asm
	fma.rn.f64    %fd1426, %fd1426, 0.9999, 0.01;
	// end inline asm
	// begin inline asm
	fma.rn.f64    %fd1428, %fd1428, 0.9999, 0.01;
	// end inline asm
	// begin inline asm
	fma.rn.f32    %f1426, %f1426, 0.9999, 0.01;
	// end inline asm
	// begin inline asm
	fma.rn.f32    %f1428, %f1428, 0.9999, 0.01;
	// end inline asm
	// begin inline asm
	fma.rn.f64    %fd1426, %fd1426, 0.9999, 0.01;
	// end inline asm
	// begin inline asm
	fma.rn.f64    %fd1428, %fd1428, 0.9999, 0.01;
	// end inline asm
	// begin inline asm
	fma.rn.f32    %f1426, %f1426, 0.9999, 0.01;
	// end inline asm
	// begin inline asm
	fma.rn.f32    %f1428, %f1428, 0.9999, 0.01;
	// end inline asm
	// begin inline asm
	fma.rn.f64    %fd1426, %fd1426, 0.9999, 0.01;
	// end inline asm
	// begin inline asm
	fma.rn.f64    %fd1428, %fd1428, 0.9999, 0.01;
	// end inline asm
	// begin inline asm
	fma.rn.f32    %f1426, %f1426, 0.9999, 0.01;
	// end inline asm
	// begin inline asm
	fma.rn.f32    %f1428, %f1428, 0.9999, 0.01;
	// end inline asm
	// begin inline asm
	fma.rn.f64    %fd1426, %fd1426, 0.9999, 0.01;
	// end inline asm
	// begin inline asm
	fma.rn.f64    %fd1428, %fd1428, 0.9999, 0.01;
	// end inline asm
	// begin inline asm
	fma.rn.f32    %f1426, %f1426, 0.9999, 0.01;
	// end inline asm
	// begin inline asm
	fma.rn.f32    %f1428, %f1428, 0.9999, 0.01;
	// end inline asm
	// begin inline asm
	fma.rn.f64    %fd1426, %fd1426, 0.9999, 0.01;
	// end inline asm
	// begin inline asm
	fma.rn.f64    %fd1428, %fd1428, 0.9999, 0.01;
	// end inline asm
	// begin inline asm
	fma.rn.f32    %f1426, %f1426, 0.9999, 0.01;
	// end inline asm
	// begin inline asm
	fma.rn.f32    %f1428, %f1428, 0.9999, 0.01;
	// end inline asm
	// begin inline asm
	fma.rn.f64    %fd1426, %fd1426, 0.9999, 0.01;
	// end inline asm
	// begin inline asm
	fma.rn.f64    %fd1428, %fd1428, 0.9999, 0.01;
	// end inline asm
	// begin inline asm
	fma.rn.f32    %f1426, %f1426, 0.9999, 0.01;
	// end inline asm
	// begin inline asm
	fma.rn.f32    %f1428, %f1428, 0.9999, 0.01;
	// end inline asm
	// begin inline asm
	fma.rn.f64    %fd1426, %fd1426, 0.9999, 0.01;
	// end inline asm
	// begin inline asm
	fma.rn.f64    %fd1428, %fd1428, 0.9999, 0.01;
	// end inline asm
	// begin inline asm
	fma.rn.f32    %f1426, %f1426, 0.9999, 0.01;
	// end inline asm
	// begin inline asm
	fma.rn.f32    %f1428, %f1428, 0.9999, 0.01;
	// end inline asm
	// begin inline asm
	fma.rn.f64    %fd1426, %fd1426, 0.9999, 0.01;
	// end inline asm
	// begin inline asm
	fma.rn.f64    %fd1428, %fd1428, 0.9999, 0.01;
	// end inline asm
	// begin inline asm
	fma.rn.f32    %f1426, %f1426, 0.9999, 0.01;
	// end inline asm
	// begin inline asm
	fma.rn.f32    %f1428, %f1428, 0.9999, 0.01;
	// end inline asm
	// begin inline asm
	fma.rn.f64    %fd1426, %fd1426, 0.9999, 0.01;
	// end inline asm
	// begin inline asm
	fma.rn.f64    %fd1428, %fd1428, 0.9999, 0.01;
	// end inline asm
	// begin inline asm
	fma.rn.f32    %f1426, %f1426, 0.9999, 0.01;
	// end inline asm
	// begin inline asm
	fma.rn.f32    %f1428, %f1428, 0.9999, 0.01;
	// end inline asm
	// begin inline asm
	fma.rn.f64    %fd1426, %fd1426, 0.9999, 0.01;
	// end inline asm
	// begin inline asm
	fma.rn.f64    %fd1428, %fd1428, 0.9999, 0.01;
	// end inline asm
	// begin inline asm
	fma.rn.f32    %f1426, %f1426, 0.9999, 0.01;
	// end inline asm
	// begin inline asm
	fma.rn.f32    %f1428, %f1428, 0.9999, 0.01;
	// end inline asm
	// begin inline asm
	fma.rn.f64    %fd1426, %fd1426, 0.9999, 0.01;
	// end inline asm
	// begin inline asm
	fma.rn.f64    %fd1428, %fd1428, 0.9999, 0.01;
	// end inline asm
	// begin inline asm
	fma.rn.f32    %f1426, %f1426, 0.9999, 0.01;
	// end inline asm
	// begin inline asm
	fma.rn.f32    %f1428, %f1428, 0.9999, 0.01;
	// end inline asm
	// begin inline asm
	fma.rn.f64    %fd1426, %fd1426, 0.9999, 0.01;
	// end inline asm
	// begin inline asm
	fma.rn.f64    %fd1428, %fd1428, 0.9999, 0.01;
	// end inline asm
	// begin inline asm
	fma.rn.f32    %f1426, %f1426, 0.9999, 0.01;
	// end inline asm
	// begin inline asm
	fma.rn.f32    %f1428, %f1428, 0.9999, 0.01;
	// end inline asm
	// begin inline asm
	fma.rn.f64    %fd1426, %fd1426, 0.9999, 0.01;
	// end inline asm
	// begin inline asm
	fma.rn.f64    %fd1428, %fd1428, 0.9999, 0.01;
	// end inline asm
	// begin inline asm
	fma.rn.f32    %f1426, %f1426, 0.9999, 0.01;
	// end inline asm
	// begin inline asm
	fma.rn.f32    %f1428, %f1428, 0.9999, 0.01;
	// end inline asm
	// begin inline asm
	fma.rn.f64    %fd1426, %fd1426, 0.9999, 0.01;
	// end inline asm
	// begin inline asm
	fma.rn.f64    %fd1428, %fd1428, 0.9999, 0.01;
	// end inline asm
	// begin inline asm
	fma.rn.f32    %f1426, %f1426, 0.9999, 0.01;
	// end inline asm
	// begin inline asm
	fma.rn.f32    %f1428, %f1428, 0.9999, 0.01;
	// end inline asm
	// begin inline asm
	fma.rn.f64    %fd1426, %fd1426, 0.9999, 0.01;
	// end inline asm
	// begin inline asm
	fma.rn.f64    %fd1428, %fd1428, 0.9999, 0.01;
	// end inline asm
	// begin inline asm
	fma.rn.f32    %f1426, %f1426, 0.9999, 0.01;
	// end inline asm
	// begin inline asm
	fma.rn.f32    %f1428, %f1428, 0.9999, 0.01;
	// end inline asm
	// begin inline asm
	fma.rn.f64    %fd1426, %fd1426, 0.9999, 0.01;
	// end inline asm
	// begin inline asm
	fma.rn.f64    %fd1428, %fd1428, 0.9999, 0.01;
	// end inline asm
	// begin inline asm
	fma.rn.f32    %f1426, %f1426, 0.9999, 0.01;
	// end inline asm
	// begin inline asm
	fma.rn.f32    %f1428, %f1428, 0.9999, 0.01;
	// end inline asm
	// begin inline asm
	fma.rn.f64    %fd1426, %fd1426, 0.9999, 0.01;
	// end inline asm
	// begin inline asm
	fma.rn.f64    %fd1428, %fd1428, 0.9999, 0.01;
	// end inline asm
	// begin inline asm
	fma.rn.f32    %f1426, %f1426, 0.9999, 0.01;
	// end inline asm
	// begin inline asm
	fma.rn.f32    %f1428, %f1428, 0.9999, 0.01;
	// end inline asm
	// begin inline asm
	fma.rn.f64    %fd1426, %fd1426, 0.9999, 0.01;
	// end inline asm
	// begin inline asm
	fma.rn.f64    %fd1428, %fd1428, 0.9999, 0.01;
	// end inline asm
	// begin inline asm
	fma.rn.f32    %f1426, %f1426, 0.9999, 0.01;
	// end inline asm
	// begin inline asm
	fma.rn.f32    %f1428, %f1428, 0.9999, 0.01;
	// end inline asm
	// begin inline asm
	fma.rn.f64    %fd1426, %fd1426, 0.9999, 0.01;
	// end inline asm
	// begin inline asm
	fma.rn.f64    %fd1428, %fd1428, 0.9999, 0.01;
	// end inline asm
	// begin inline asm
	fma.rn.f32    %f1426, %f1426, 0.9999, 0.01;
	// end inline asm
	// begin inline asm
	fma.rn.f32    %f1428, %f1428, 0.9999, 0.01;
	// end inline asm
	// begin inline asm
	fma.rn.f64    %fd1426, %fd1426, 0.9999, 0.01;
	// end inline asm
	// begin inline asm
	fma.rn.f64    %fd1428, %fd1428, 0.9999, 0.01;
	// end inline asm
	// begin inline asm
	fma.rn.f32    %f1426, %f1426, 0.9999, 0.01;
	// end inline asm
	// begin inline asm
	fma.rn.f32    %f1428, %f1428, 0.9999, 0.01;
	// end inline asm
	// begin inline asm
	fma.rn.f64    %fd1426, %fd1426, 0.9999, 0.01;
	// end inline asm
	// begin inline asm
	fma.rn.f64    %fd1428, %fd1428, 0.9999, 0.01;
	// end inline asm
	// begin inline asm
	fma.rn.f32    %f1426, %f1426, 0.9999, 0.01;
	// end inline asm
	// begin inline asm
	fma.rn.f32    %f1428, %f1428, 0.9999, 0.01;
	// end inline asm
	// begin inline asm
	fma.rn.f64    %fd1426, %fd1426, 0.9999, 0.01;
	// end inline asm
	// begin inline asm
	fma.rn.f64    %fd1428, %fd1428, 0.9999, 0.01;
	// end inline asm
	// begin inline asm
	fma.rn.f32    %f1426, %f1426, 0.9999, 0.01;
	// end inline asm
	// begin inline asm
	fma.rn.f32    %f1428, %f1428, 0.9999, 0.01;
	// end inline asm
	// begin inline asm
	fma.rn.f64    %fd1426, %fd1426, 0.9999, 0.01;
	// end inline asm
	// begin inline asm
	fma.rn.f64    %fd1428, %fd1428, 0.9999, 0.01;
	// end inline asm
	// begin inline asm
	fma.rn.f32    %f1426, %f1426, 0.9999, 0.01;
	// end inline asm
	// begin inline asm
	fma.rn.f32    %f1428, %f1428, 0.9999, 0.01;
	// end inline asm
	// begin inline asm
	fma.rn.f64    %fd1426, %fd1426, 0.9999, 0.01;
	// end inline asm
	// begin inline asm
	fma.rn.f64    %fd1428, %fd1428, 0.9999, 0.01;
	// end inline asm
	// begin inline asm
	fma.rn.f32    %f1426, %f1426, 0.9999, 0.01;
	// end inline asm
	// begin inline asm
	fma.rn.f32    %f1428, %f1428, 0.9999, 0.01;
	// end inline asm
	// begin inline asm
	fma.rn.f64    %fd1426, %fd1426, 0.9999, 0.01;
	// end inline asm
	// begin inline asm
	fma.rn.f64    %fd1428, %fd1428, 0.9999, 0.01;
	// end inline asm
	// begin inline asm
	fma.rn.f32    %f1426, %f1426, 0.9999, 0.01;
	// end inline asm
	// begin inline asm
	fma.rn.f32    %f1428, %f1428, 0.9999, 0.01;
	// end inline asm
	// begin inline asm
	fma.rn.f64    %fd1426, %fd1426, 0.9999, 0.01;
	// end inline asm
	// begin inline asm
	fma.rn.f64    %fd1428, %fd1428, 0.9999, 0.01;
	// end inline asm
	// begin inline asm
	fma.rn.f32    %f1426, %f1426, 0.9999, 0.01;
	// end inline asm
	// begin inline asm
	fma.rn.f32    %f1428, %f1428, 0.9999, 0.01;
	// end inline asm
	// begin inline asm
	fma.rn.f64    %fd1426, %fd1426, 0.9999, 0.01;
	// end inline asm
	// begin inline asm
	fma.rn.f64    %fd1428, %fd1428, 0.9999, 0.01;
	// end inline asm
	// begin inline asm
	fma.rn.f32    %f1426, %f1426, 0.9999, 0.01;
	// end inline asm
	// begin inline asm
	fma.rn.f32    %f1428, %f1428, 0.9999, 0.01;
	// end inline asm
	// begin inline asm
	fma.rn.f64    %fd1426, %fd1426, 0.9999, 0.01;
	// end inline asm
	// begin inline asm
	fma.rn.f64    %fd1428, %fd1428, 0.9999, 0.01;
	// end inline asm
	// begin inline asm
	fma.rn.f32    %f1426, %f1426, 0.9999, 0.01;
	// end inline asm
	// begin inline asm
	fma.rn.f32    %f1428, %f1428, 0.9999, 0.01;
	// end inline asm
	// begin inline asm
	fma.rn.f64    %fd1426, %fd1426, 0.9999, 0.01;
	// end inline asm
	// begin inline asm
	fma.rn.f64    %fd1428, %fd1428, 0.9999, 0.01;
	// end inline asm
	// begin inline asm
	fma.rn.f32    %f1426, %f1426, 0.9999, 0.01;
	// end inline asm
	// begin inline asm
	fma.rn.f32    %f1428, %f1428, 0.9999, 0.01;
	// end inline asm
	// begin inline asm
	fma.rn.f64    %fd1426, %fd1426, 0.9999, 0.01;
	// end inline asm
	// begin inline asm
	fma.rn.f64    %fd1428, %fd1428, 0.9999, 0.01;
	// end inline asm
	// begin inline asm
	fma.rn.f32    %f1426, %f1426, 0.9999, 0.01;
	// end inline asm
	// begin inline asm
	fma.rn.f32    %f1428, %f1428, 0.9999, 0.01;
	// end inline asm
	// begin inline asm
	fma.rn.f64    %fd1426, %fd1426, 0.9999, 0.01;
	// end inline asm
	// begin inline asm
	fma.rn.f64    %fd1428, %fd1428, 0.9999, 0.01;
	// end inline asm
	// begin inline asm
	fma.rn.f32    %f1426, %f1426, 0.9999, 0.01;
	// end inline asm
	// begin inline asm
	fma.rn.f32    %f1428, %f1428, 0.9999, 0.01;
	// end inline asm
	// begin inline asm
	fma.rn.f64    %fd1426, %fd1426, 0.9999, 0.01;
	// end inline asm
	// begin inline asm
	fma.rn.f64    %fd1428, %fd1428, 0.9999, 0.01;
	// end inline asm
	// begin inline asm
	fma.rn.f32    %f1426, %f1426, 0.9999, 0.01;
	// end inline asm
	// begin inline asm
	fma.rn.f32    %f1428, %f1428, 0.9999, 0.01;
	// end inline asm
	// begin inline asm
	fma.rn.f64    %fd1426, %fd1426, 0.9999, 0.01;
	// end inline asm
	// begin inline asm
	fma.rn.f64    %fd1428, %fd1428, 0.9999, 0.01;
	// end inline asm
	// begin inline asm
	fma.rn.f32    %f1426, %f1426, 0.9999, 0.01;
	// end inline asm
	// begin inline asm
	fma.rn.f32    %f1428, %f1428, 0.9999, 0.01;
	// end inline asm
	// begin inline asm
	fma.rn.f64    %fd1426, %fd1426, 0.9999, 0.01;
	// end inline asm
	// begin inline asm
	fma.rn.f64    %fd1428, %fd1428, 0.9999, 0.01;
	// end inline asm
	// begin inline asm
	fma.rn.f32    %f1426, %f1426, 0.9999, 0.01;
	// end inline asm
	// begin inline asm
	fma.rn.f32    %f1428, %f1428, 0.9999, 0.01;
	// end inline asm
	// begin inline asm
	fma.rn.f64    %fd1426, %fd1426, 0.9999, 0.01;
	// end inline asm
	// begin inline asm
	fma.rn.f64    %fd1428, %fd1428, 0.9999, 0.01;
	// end inline asm
	// begin inline asm
	fma.rn.f32    %f1426, %f1426, 0.9999, 0.01;
	// end inline asm
	// begin inline asm
	fma.rn.f32    %f1428, %f1428, 0.9999, 0.01;
	// end inline asm
	// begin inline asm
	fma.rn.f64    %fd1426, %fd1426, 0.9999, 0.01;
	// end inline asm
	// begin inline asm
	fma.rn.f64    %fd1428, %fd1428, 0.9999, 0.01;
	// end inline asm
	// begin inline asm
	fma.rn.f32    %f1426, %f1426, 0.9999, 0.01;
	// end inline asm
	// begin inline asm
	fma.rn.f32    %f1428, %f1428, 0.9999, 0.01;
	// end inline asm
	// begin inline asm
	fma.rn.f64    %fd1426, %fd1426, 0.9999, 0.01;
	// end inline asm
	// begin inline asm
	fma.rn.f64    %fd1428, %fd1428, 0.9999, 0.01;
	// end inline asm
	// begin inline asm
	fma.rn.f32    %f1426, %f1426, 0.9999, 0.01;
	// end inline asm
	// begin inline asm
	fma.rn.f32    %f1428, %f1428, 0.9999, 0.01;
	// end inline asm
	// begin inline asm
	fma.rn.f64    %fd1426, %fd1426, 0.9999, 0.01;
	// end inline asm
	// begin inline asm
	fma.rn.f64    %fd1428, %fd1428, 0.9999, 0.01;
	// end inline asm
	// begin inline asm
	fma.rn.f32    %f1426, %f1426, 0.9999, 0.01;
	// end inline asm
	// begin inline asm
	fma.rn.f32    %f1428, %f1428, 0.9999, 0.01;
	// end inline asm
	mov.f64 	%fd2846, %fd1426;
	// begin inline asm
	fma.rn.f64    %fd2846, %fd2846, 0.9999, 0.01;
	// end inline asm
	mov.f64 	%fd2848, %fd1428;
	// begin inline asm
	fma.rn.f64    %fd2848, %fd2848, 0.9999, 0.01;
	// end inline asm
	mov.f32 	%f2846, %f1426;
	// begin inline asm
	fma.rn.f32    %f2846, %f2846, 0.9999, 0.01;
	// end inline asm
	mov.f32 	%f2848, %f1428;
	// begin inline asm
	fma.rn.f32    %f2848, %f2848, 0.9999, 0.01;
	// end inline asm
	// begin inline asm
	fma.rn.f64    %fd2846, %fd2846, 0.9999, 0.01;
	// end inline asm
	// begin inline asm
	fma.rn.f64    %fd2848, %fd2848, 0.9999, 0.01;
	// end inline asm
	// begin inline asm
	fma.rn.f32    %f2846, %f2846, 0.9999, 0.01;
	// end inline asm
	// begin inline asm
	fma.rn.f32    %f2848, %f2848, 0.9999, 0.01;
	// end inline asm
	// begin inline asm
	fma.rn.f64    %fd2846, %fd2846, 0.9999, 0.01;
	// end inline asm
	// begin inline asm
	fma.rn.f64    %fd2848, %fd2848, 0.9999, 0.01;
	// end inline asm
	// begin inline asm
	fma.rn.f32    %f2846, %f2846, 0.9999, 0.01;
	// end inline asm
	// begin inline asm
	fma.rn.f32    %f2848, %f2848, 0.9999, 0.01;
	// end inline asm
	// begin inline asm
	fma.rn.f64    %fd2846, %fd2846, 0.9999, 0.01;
	// end inline asm
	// begin inline asm
	fma.rn.f64    %fd2848, %fd2848, 0.9999, 0.01;
	// end inline asm
	// begin inline asm
	fma.rn.f32    %f2846, %f2846, 0.9999, 0.01;
	// end inline asm
	// begin inline asm
	fma.rn.f32    %f2848, %f2848, 0.9999, 0.01;
	// end inline asm
	// begin inline asm
	fma.rn.f64    %fd2846, %fd2846, 0.9999, 0.01;
	// end inline asm
	// begin inline asm
	fma.rn.f64    %fd2848, %fd2848, 0.9999, 0.01;
	// end inline asm
	// begin inline asm
	fma.rn.f32    %f2846, %f2846, 0.9999, 0.01;
	// end inline asm
	// begin inline asm
	fma.rn.f32    %f2848, %f2848, 0.9999, 0.01;
	// end inline asm
	// begin inline asm
	fma.rn.f64    %fd2846, %fd2846, 0.9999, 0.01;
	// end inline asm
	// begin inline asm
	fma.rn.f64    %fd2848, %fd2848, 0.9999, 0.01;
	// end inline asm
	// begin inline asm
	fma.rn.f32    %f2846, %f2846, 0.9999, 0.01;
	// end inline asm
	// begin inline asm
	fma.rn.f32    %f2848, %f2848, 0.9999, 0.01;
	// end inline asm
	// begin inline asm
	fma.rn.f64    %fd2846, %fd2846, 0.9999, 0.01;
	// end inline asm
	// begin inline asm
	fma.rn.f64    %fd2848, %fd2848, 0.9999, 0.01;
	// end inline asm
	// begin inline asm
	fma.rn.f32    %f2846, %f2846, 0.9999, 0.01;
	// end inline asm
	// begin inline asm
	fma.rn.f32    %f2848, %f2848, 0.9999, 0.01;
	// end inline asm
	// begin inline asm
	fma.rn.f64    %fd2846, %fd2846, 0.9999, 0.01;
	// end inline asm
	// begin inline asm
	fma.rn.f64    %fd2848, %fd2848, 0.9999, 0.01;
	// end inline asm
	// begin inline asm
	fma.rn.f32    %f2846, %f2846, 0.9999, 0.01;
	// end inline asm
	// begin inline asm
	fma.rn.f32    %f2848, %f2848, 0.9999, 0.01;
	// end inline asm
	// begin inline asm
	fma.rn.f64    %fd2846, %fd2846, 0.9999, 0.01;
	// end inline asm
	// begin inline asm
	fma.rn.f64    %fd2848, %fd2848, 0.9999, 0.01;
	// end inline asm
	// begin inline asm
	fma.rn.f32    %f2846, %f2846, 0.9999, 0.01;
	// end inline asm
	// begin inline asm
	fma.rn.f32    %f2848, %f2848, 0.9999, 0.01;
	// end inline asm
	// begin inline asm
	fma.rn.f64    %fd2846, %fd2846, 0.9999, 0.01;
	// end inline asm
	// begin inline asm
	fma.rn.f64    %fd2848, %fd2848, 0.9999, 0.01;
	// end inline asm
	// begin inline asm
	fma.rn.f32    %f2846, %f2846, 0.9999, 0.01;
	// end inline asm
	// begin inline asm
	fma.rn.f32    %f2848, %f2848, 0.9999, 0.01;
	// end inline asm
	// begin inline asm
	fma.rn.f64    %fd2846, %fd2846, 0.9999, 0.01;
	// end inline asm
	// begin inline asm
	fma.rn.f64    %fd2848, %fd2848, 0.9999, 0.01;
	// end inline asm
	// begin inline asm
	fma.rn.f32    %f2846, %f2846, 0.9999, 0.01;
	// end inline asm
	// begin inline asm
	fma.rn.f32    %f2848, %f2848, 0.9999, 0.01;
	// end inline asm
	// begin inline asm
	fma.rn.f64    %fd2846, %fd2846, 0.9999, 0.01;
	// end inline asm
	// begin inline asm
	fma.rn.f64    %fd2848, %fd2848, 0.9999, 0.01;
	// end inline asm
	// begin inline asm
	fma.rn.f32    %f2846, %f2846, 0.9999, 0.01;
	// end inline asm
	// begin inline asm
	fma.rn.f32    %f2848, %f2848, 0.9999, 0.01;
	// end inline asm
	// begin inline asm
	fma.rn.f64    %fd2846, %fd2846, 0.9999, 0.01;
	// end inline asm
	// begin inline asm
	fma.rn.f64    %fd2848, %fd2848, 0.9999, 0.01;
	// end inline asm
	// begin inline asm
	fma.rn.f32    %f2846, %f2846, 0.9999, 0.01;
	// end inline asm
	// begin inline asm
	fma.rn.f32    %f2848, %f2848, 0.9999, 0.01;
	// end inline asm
	// begin inline asm
	fma.rn.f64    %fd2846, %fd2846, 0.9999, 0.01;
	// end inline asm
	// begin inline asm
	fma.rn.f64    %fd2848, %fd2848, 0.9999, 0.01;
	// end inline asm
	// begin inline asm
	fma.rn.f32    %f2846, %f2846, 0.9999, 0.01;
	// end inline asm
	// begin inline asm
	fma.rn.f32    %f2848, %f2848, 0.9999, 0.01;
	// end inline asm
	// begin inline asm
	fma.rn.f64    %fd2846, %fd2846, 0.9999, 0.01;
	// end inline asm
	// begin inline asm
	fma.rn.f64    %fd2848, %fd2848, 0.9999, 0.01;
	// end inline asm
	// begin inline asm
	fma.rn.f32    %f2846, %f2846, 0.9999, 0.01;
	// end inline asm
	// begin inline asm
	fma.rn.f32    %f2848, %f2848, 0.9999, 0.01;
	// end inline asm
	// begin inline asm
	fma.rn.f64    %fd2846, %fd2846, 0.9999, 0.01;
	// end inline asm
	// begin inline asm
	fma.rn.f64    %fd2848, %fd2848, 0.9999, 0.01;
	// end inline asm
	// begin inline asm
	fma.rn.f32    %f2846, %f2846, 0.9999, 0.01;
	// end inline asm
	// begin inline asm
	fma.rn.f32    %f2848, %f2848, 0.9999, 0.01;
	// end inline asm
	// begin inline asm
	fma.rn.f64    %fd2846, %fd2846, 0.9999, 0.01;
	// end inline asm
	// begin inline asm
	fma.rn.f64    %fd2848, %fd2848, 0.9999, 0.01;
	// end inline asm
	// begin inline asm
	fma.rn.f32    %f2846, %f2846, 0.9999, 0.01;
	// end inline asm
	// begin inline asm
	fma.rn.f32    %f2848, %f2848, 0.9999, 0.01;
	// end inline asm
	// begin inline asm
	fma.rn.f64    %fd2846, %fd2846, 0.9999, 0.01;
	// end inline asm
	// begin inline asm
	fma.rn.f64    %fd2848, %fd2848, 0.9999, 0.01;
	// end inline asm
	// begin inline asm
	fma.rn.f32    %f2846, %f2846, 0.9999, 0.01;
	// end inline asm
	// begin inline asm
	fma.rn.f32    %f2848, %f2848, 0.9999, 0.01;
	// end inline asm
	// begin inline asm
	fma.rn.f64    %fd2846, %fd2846, 0.9999, 0.01;
	// end inline asm
	// begin inline asm
	fma.rn.f64    %fd2848, %fd2848, 0.9999, 0.01;
	// end inline asm
	// begin inline asm
	fma.rn.f32    %f2846, %f2846, 0.9999, 0.01;
	// end inline asm
	// begin inline asm
	fma.rn.f32    %f2848, %f2848, 0.9999, 0.01;
	// end inline asm
	// begin inline asm
	fma.rn.f64    %fd2846, %fd2846, 0.9999, 0.01;
	// end inline asm
	// begin inline asm
	fma.rn.f64    %fd2848, %fd2848, 0.9999, 0.01;
	// end inline asm
	// begin inline asm
	fma.rn.f32    %f2846, %f2846, 0.9999, 0.01;
	// end inline asm
	// begin inline asm
	fma.rn.f32    %f2848, %f2848, 0.9999, 0.01;
	// end inline asm
	// begin inline asm
	fma.rn.f64    %fd2846, %fd2846, 0.9999, 0.01;
	// end inline asm
	// begin inline asm
	fma.rn.f64    %fd2848, %fd2848, 0.9999, 0.01;
	// end inline asm
	// begin inline asm
	fma.rn.f32    %f2846, %f2846, 0.9999, 0.01;
	// end inline asm
	// begin inline asm
	fma.rn.f32    %f2848, %f2848, 0.9999, 0.01;
	// end inline asm
	// begin inline asm
	fma.rn.f64    %fd2846, %fd2846, 0.9999, 0.01;
	// end inline asm
	// begin inline asm
	fma.rn.f64    %fd2848, %fd2848, 0.9999, 0.01;
	// end inline asm
	// begin inline asm
	fma.rn.f32    %f2846, %f2846, 0.9999, 0.01;
	// end inline asm
	// begin inline asm
	fma.rn.f32    %f2848, %f2848, 0.9999, 0.01;
	// end inline asm
	// begin inline asm
	fma.rn.f64    %fd2846, %fd2846, 0.9999, 0.01;
	// end inline asm
	// begin inline asm
	fma.rn.f64    %fd2848, %fd2848, 0.9999, 0.01;
	// end inline asm
	// begin inline asm
	fma.rn.f32    %f2846, %f2846, 0.9999, 0.01;
	// end inline asm
	// begin inline asm
	fma.rn.f32    %f2848, %f2848, 0.9999, 0.01;
	// end inline asm
	// begin inline asm
	fma.rn.f64    %fd2846, %fd2846, 0.9999, 0.01;
	// end inline asm
	// begin inline asm
	fma.rn.f64    %fd2848, %fd2848, 0.9999, 0.01;
	// end inline asm
	// begin inline asm
	fma.rn.f32    %f2846, %f2846, 0.9999, 0.01;
	// end inline asm
	// begin inline asm
	fma.rn.f32    %f2848, %f2848, 0.9999, 0.01;
	// end inline asm
	// begin inline asm
	fma.rn.f64    %fd2846, %fd2846, 0.9999, 0.01;
	// end inline asm
	// begin inline asm
	fma.rn.f64    %fd2848, %fd2848, 0.9999, 0.01;
	// end inline asm
	// begin inline asm
	fma.rn.f32    %f2846, %f2846, 0.9999, 0.01;
	// end inline asm
	// begin inline asm
	fma.rn.f32    %f2848, %f2848, 0.9999, 0.01;
	// end inline asm
	// begin inline asm
	fma.rn.f64    %fd2846, %fd2846, 0.9999, 0.01;
	// end inline asm
	// begin inline asm
	fma.rn.f64    %fd2848, %fd2848, 0.9999, 0.01;
	// end inline asm
	// begin inline asm
	fma.rn.f32    %f2846, %f2846, 0.9999, 0.01;
	// end inline asm
	// begin inline asm
	fma.rn.f32    %f2848, %f2848, 0.9999, 0.01;
	// end inline asm
	// begin inline asm
	fma.rn.f64    %fd2846, %fd2846, 0.9999, 0.01;
	// end inline asm
	// begin inline asm
	fma.rn.f64    %fd2848, %fd2848, 0.9999, 0.01;
	// end inline asm
	// begin inline asm
	fma.rn.f32    %f2846, %f2846, 0.9999, 0.01;
	// end inline asm
	// begin inline asm
	fma.rn.f32    %f2848, %f2848, 0.9999, 0.01;
	// end inline asm
	// begin inline asm
	fma.rn.f64    %fd2846, %fd2846, 0.9999, 0.01;
	// end inline asm
	// begin inline asm
	fma.rn.f64    %fd2848, %fd2848, 0.9999, 0.01;
	// end inline asm
	// begin inline asm
	fma.rn.f32    %f2846, %f2846, 0.9999, 0.01;
	// end inline asm
	// begin inline asm
	fma.rn.f32    %f2848, %f2848, 0.9999, 0.01;
	// end inline asm
	// begin inline asm
	fma.rn.f64    %fd2846, %fd2846, 0.9999, 0.01;
	// end inline asm
	// begin inline asm
	fma.rn.f64    %fd2848, %fd2848, 0.9999, 0.01;
	// end inline asm
	// begin inline asm
	fma.rn.f32    %f2846, %f2846, 0.9999, 0.01;
	// end inline asm
	// begin inline asm
	fma.rn.f32    %f2848, %f2848, 0.9999, 0.01;
	// end inline asm
	// begin inline asm
	fma.rn.f64    %fd2846, %fd2846, 0.9999, 0.01;
	// end inline asm
	// begin inline asm
	fma.rn.f64    %fd2848, %fd2848, 0.9999, 0.01;
	// end inline asm
	// begin inline asm
	fma.rn.f32    %f2846, %f2846, 0.9999, 0.01;
	// end inline asm
	// begin inline asm
	fma.rn.f32    %f2848, %f2848, 0.9999, 0.01;
	// end inline asm
	// begin inline asm
	fma.rn.f64    %fd2846, %fd2846, 0.9999, 0.01;
	// end inline asm
	// begin inline asm
	fma.rn.f64    %fd2848, %fd2848, 0.9999, 0.01;
	// end inline asm
	// begin inline asm
	fma.rn.f32    %f2846, %f2846, 0.9999, 0.01;
	// end inline asm
	// begin inline asm
	fma.rn.f32    %f2848, %f2848, 0.9999, 0.01;
	// end inline asm
	// begin inline asm
	fma.rn.f64    %fd2846, %fd2846, 0.9999, 0.01;
	// end inline asm
	// begin inline asm
	fma.rn.f64    %fd2848, %fd2848, 0.9999, 0.01;
	// end inline asm
	// begin inline asm
	fma.rn.f32    %f2846, %f2846, 0.9999, 0.01;
	// end inline asm
	// begin inline asm
	fma.rn.f32    %f2848, %f2848, 0.9999, 0.01;
	// end inline asm
	// begin inline asm
	fma.rn.f64    %fd2846, %fd2846, 0.9999, 0.01;
	// end inline asm
	// begin inline asm
	fma.rn.f64    %fd2848, %fd2848, 0.9999, 0.01;
	// end inline asm
	// begin inline asm
	fma.rn.f32    %f2846, %f2846, 0.9999, 0.01;
	// end inline asm
	// begin inline asm
	fma.rn.f32    %f2848, %f2848, 0.9999, 0.01;
	// end inline asm
	// begin inline asm
	fma.rn.f64    %fd2846, %fd2846, 0.9999, 0.01;
	// end inline asm
	// begin inline asm
	fma.rn.f64    %fd2848, %fd2848, 0.9999, 0.01;
	// end inline asm
	// begin inline asm
	fma.rn.f32    %f2846, %f2846, 0.9999, 0.01;
	// end inline asm
	// begin inline asm
	fma.rn.f32    %f2848, %f2848, 0.9999, 0.01;
	// end inline asm
	// begin inline asm
	fma.rn.f64    %fd2846, %fd2846, 0.9999, 0.01;
	// end inline asm
	// begin inline asm
	fma.rn.f64    %fd2848, %fd2848, 0.9999, 0.01;
	// end inline asm
	// begin inline asm
	fma.rn.f32    %f2846, %f2846, 0.9999, 0.01;
	// end inline asm
	// begin inline asm
	fma.rn.f32    %f2848, %f2848, 0.9999, 0.01;
	// end inline asm
	// begin inline asm
	fma.rn.f64    %fd2846, %fd2846, 0.9999, 0.01;
	// end inline asm
	// begin inline asm
	fma.rn.f64    %fd2848, %fd2848, 0.9999, 0.01;
	// end inline asm
	// begin inline asm
	fma.rn.f32    %f2846, %f2846, 0.9999, 0.01;
	// end inline asm
	// begin inline asm
	fma.rn.f32    %f2848, %f2848, 0.9999, 0.01;
	// end inline asm
	// begin inline asm
	fma.rn.f64    %fd2846, %fd2846, 0.9999, 0.01;
	// end inline asm
	// begin inline asm
	fma.rn.f64    %fd2848, %fd2848, 0.9999, 0.01;
	// end inline asm
	// begin inline asm
	fma.rn.f32    %f2846, %f2846, 0.9999, 0.01;
	// end inline asm
	// begin inline asm
	fma.rn.f32    %f2848, %f2848, 0.9999, 0.01;
	// end inline asm
	// begin inline asm
	fma.rn.f64    %fd2846, %fd2846, 0.9999, 0.01;
	// end inline asm
	// begin inline asm
	fma.rn.f64    %fd2848, %fd2848, 0.9999, 0.01;
	// end inline asm
	// begin inline asm
	fma.rn.f32    %f2846, %f2846, 0.9999, 0.01;
	// end inline asm
	// begin inline asm
	fma.rn.f32    %f2848, %f2848, 0.9999, 0.01;
	// end inline asm
	// begin inline asm
	fma.rn.f64    %fd2846, %fd2846, 0.9999, 0.01;
	// end inline asm
	// begin inline asm
	fma.rn.f64    %fd2848, %fd2848, 0.9999, 0.01;
	// end inline asm
	// begin inline asm
	fma.rn.f32    %f2846, %f2846, 0.9999, 0.01;
	// end inline asm
	// begin inline asm
	fma.rn.f32    %f2848, %f2848, 0.9999, 0.01;
	// end inline asm
	// begin inline asm
	fma.rn.f64    %fd2846, %fd2846, 0.9999, 0.01;
	// end inline asm
	// begin inline asm
	fma.rn.f64    %fd2848, %fd2848, 0.9999, 0.01;
	// end inline asm
	// begin inline asm
	fma.rn.f32    %f2846, %f2846, 0.9999, 0.01;
	// end inline asm
	// begin inline asm
	fma.rn.f32    %f2848, %f2848, 0.9999, 0.01;
	// end inline asm
	// begin inline asm
	fma.rn.f64    %fd2846, %fd2846, 0.9999, 0.01;
	// end inline asm
	// begin inline asm
	fma.rn.f64    %fd2848, %fd2848, 0.9999, 0.01;
	// end inline asm
	// begin inline asm
	fma.rn.f32    %f2846, %f2846, 0.9999, 0.01;
	// end inline asm
	// begin inline asm
	fma.rn.f32    %f2848, %f2848, 0.9999, 0.01;
	// end inline asm
	// begin inline asm
	fma.rn.f64    %fd2846, %fd2846, 0.9999, 0.01;
	// end inline asm
	// begin inline asm
	fma.rn.f64    %fd2848, %fd2848, 0.9999, 0.01;
	// end inline asm
	// begin inline asm
	fma.rn.f32    %f2846, %f2846, 0.9999, 0.01;
	// end inline asm
	// begin inline asm
	fma.rn.f32    %f2848, %f2848, 0.9999, 0.01;
	// end inline asm
	// begin inline asm
	fma.rn.f64    %fd2846, %fd2846, 0.9999, 0.01;
	// end inline asm
	// begin inline asm
	fma.rn.f64    %fd2848, %fd2848, 0.9999, 0.01;
	// end inline asm
	// begin inline asm
	fma.rn.f32    %f2846, %f2846, 0.9999, 0.01;
	// end inline asm
	// begin inline asm
	fma.rn.f32    %f2848, %f2848, 0.9999, 0.01;
	// end inline asm
	// begin inline asm
	fma.rn.f64    %fd2846, %fd2846, 0.9999, 0.01;
	// end inline asm
	// begin inline asm
	fma.rn.f64    %fd2848, %fd2848, 0.9999, 0.01;
	// end inline asm
	// begin inline asm
	fma.rn.f32    %f2846, %f2846, 0.9999, 0.01;
	// end inline asm
	// begin inline asm
	fma.rn.f32    %f2848, %f2848, 0.9999, 0.01;
	// end inline asm
	// begin inline asm
	fma.rn.f64    %fd2846, %fd2846, 0.9999, 0.01;
	// end inline asm
	// begin inline asm
	fma.rn.f64    %fd2848, %fd2848, 0.9999, 0.01;
	// end inline asm
	// begin inline asm
	fma.rn.f32    %f2846, %f2846, 0.9999, 0.01;
	// end inline asm
	// begin inline asm
	fma.rn.f32    %f2848, %f2848, 0.9999, 0.01;
	// end inline asm
	// begin inline asm
	fma.rn.f64    %fd2846, %fd2846, 0.9999, 0.01;
	// end inline asm
	// begin inline asm
	fma.rn.f64    %fd2848, %fd2848, 0.9999, 0.01;
	// end inline asm
	// begin inline asm
	fma.rn.f32    %f2846, %f2846, 0.9999, 0.01;
	// end inline asm
	// begin inline asm
	fma.rn.f32    %f2848, %f2848, 0.9999, 0.01;
	// end inline asm
	// begin inline asm
	fma.rn.f64    %fd2846, %fd2846, 0.9999, 0.01;
	// end inline asm
	// begin inline asm
	fma.rn.f64    %fd2848, %fd2848, 0.9999, 0.01;
	// end inline asm
	// begin inline asm
	fma.rn.f32    %f2846, %f2846, 0.9999, 0.01;
	// end inline asm
	// begin inline asm
	fma.rn.f32    %f2848, %f2848, 0.9999, 0.01;
	// end inline asm
	// begin inline asm
	fma.rn.f64    %fd2846, %fd2846, 0.9999, 0.01;
	// end inline asm
	// begin inline asm
	fma.rn.f64    %fd2848, %fd2848, 0.9999, 0.01;
	// end inline asm
	// begin inline asm
	fma.rn.f32    %f2846, %f2846, 0.9999, 0.01;
	// end inline asm
	// begin inline asm
	fma.rn.f32    %f2848, %f2848, 0.9999, 0.01;
	// end inline asm
	// begin inline asm
	fma.rn.f64    %fd2846, %fd2846, 0.9999, 0.01;
	// end inline asm
	// begin inline asm
	fma.rn.f64    %fd2848, %fd2848, 0.9999, 0.01;
	// end inline asm
	// begin inline asm
	fma.rn.f32    %f2846, %f2846, 0.9999, 0.01;
	// end inline asm
	// begin inline asm
	fma.rn.f32    %f2848, %f2848, 0.9999, 0.01;
	// end inline asm
	// begin inline asm
	fma.rn.f64    %fd2846, %fd2846, 0.9999, 0.01;
	// end inline asm
	// begin inline asm
	fma.rn.f64    %fd2848, %fd2848, 0.9999, 0.01;
	// end inline asm
	// begin inline asm
	fma.rn.f32    %f2846, %f2846, 0.9999, 0.01;
	// end inline asm
	// begin inline asm
	fma.rn.f32    %f2848, %f2848, 0.9999, 0.01;
	// end inline asm
	// begin inline asm
	fma.rn.f64    %fd2846, %fd2846, 0.9999, 0.01;
	// end inline asm
	// begin inline asm
	fma.rn.f64    %fd2848, %fd2848, 0.9999, 0.01;
	// end inline asm
	// begin inline asm
	fma.rn.f32    %f2846, %f2846, 0.9999, 0.01;
	// end inline asm
	// begin inline asm
	fma.rn.f32    %f2848, %f2848, 0.9999, 0.01;
	// end inline asm
	// begin inline asm
	fma.rn.f64    %fd2846, %fd2846, 0.9999, 0.01;
	// end inline asm
	// begin inline asm
	fma.rn.f64    %fd2848, %fd2848, 0.9999, 0.01;
	// end inline asm
	// begin inline asm
	fma.rn.f32    %f2846, %f2846, 0.9999, 0.01;
	// end inline asm
	// begin inline asm
	fma.rn.f32    %f2848, %f2848, 0.9999, 0.01;
	// end inline asm
	// begin inline asm
	fma.rn.f64    %fd2846, %fd2846, 0.9999, 0.01;
	// end inline asm
	// begin inline asm
	fma.rn.f64    %fd2848, %fd2848, 0.9999, 0.01;
	// end inline asm
	// begin inline asm
	fma.rn.f32    %f2846, %f2846, 0.9999, 0.01;
	// end inline asm
	// begin inline asm
	fma.rn.f32    %f2848, %f2848, 0.9999, 0.01;
	// end inline asm
	// begin inline asm
	fma.rn.f64    %fd2846, %fd2846, 0.9999, 0.01;
	// end inline asm
	// begin inline asm
	fma.rn.f64    %fd2848, %fd2848, 0.9999, 0.01;
	// end inline asm
	// begin inline asm
	fma.rn.f32    %f2846, %f2846, 0.9999, 0.01;
	// end inline asm
	// begin inline asm
	fma.rn.f32    %f2848, %f2848, 0.9999, 0.01;
	// end inline asm
	// begin inline asm
	fma.rn.f64    %fd2846, %fd2846, 0.9999, 0.01;
	// end inline asm
	// begin inline asm
	fma.rn.f64    %fd2848, %fd2848, 0.9999, 0.01;
	// end inline asm
	// begin inline asm
	fma.rn.f32    %f2846, %f2846, 0.9999, 0.01;
	// end inline asm
	// begin inline asm
	fma.rn.f32    %f2848, %f2848, 0.9999, 0.01;
	// end inline asm
	// begin inline asm
	fma.rn.f64    %fd2846, %fd2846, 0.9999, 0.01;
	// end inline asm
	// begin inline asm
	fma.rn.f64    %fd2848, %fd2848, 0.9999, 0.01;
	// end inline asm
	// begin inline asm
	fma.rn.f32    %f2846, %f2846, 0.9999, 0.01;
	// end inline asm
	// begin inline asm
	fma.rn.f32    %f2848, %f2848, 0.9999, 0.01;
	// end inline asm
	// begin inline asm
	fma.rn.f64    %fd2846, %fd2846, 0.9999, 0.01;
	// end inline asm
	// begin inline asm
	fma.rn.f64    %fd2848, %fd2848, 0.9999, 0.01;
	// end inline asm
	// begin inline asm
	fma.rn.f32    %f2846, %f2846, 0.9999, 0.01;
	// end inline asm
	// begin inline asm
	fma.rn.f32    %f2848, %f2848, 0.9999, 0.01;
	// end inline asm
	// begin inline asm
	fma.rn.f64    %fd2846, %fd2846, 0.9999, 0.01;
	// end inline asm
	// begin inline asm
	fma.rn.f64    %fd2848, %fd2848, 0.9999, 0.01;
	// end inline asm
	// begin inline asm
	fma.rn.f32    %f2846, %f2846, 0.9999, 0.01;
	// end inline asm
	// begin inline asm
	fma.rn.f32    %f2848, %f2848, 0.9999, 0.01;
	// end inline asm
	// begin inline asm
	fma.rn.f64    %fd2846, %fd2846, 0.9999, 0.01;
	// end inline asm
	// begin inline asm
	fma.rn.f64    %fd2848, %fd2848, 0.9999, 0.01;
	// end inline asm
	// begin inline asm
	fma.rn.f32    %f2846, %f2846, 0.9999, 0.01;
	// end inline asm
	// begin inline asm
	fma.rn.f32    %f2848, %f2848, 0.9999, 0.01;
	// end inline asm
	// begin inline asm
	fma.rn.f64    %fd2846, %fd2846, 0.9999, 0.01;
	// end inline asm
	// begin inline asm
	fma.rn.f64    %fd2848, %fd2848, 0.9999, 0.01;
	// end inline asm
	// begin inline asm
	fma.rn.f32    %f2846, %f2846, 0.9999, 0.01;
	// end inline asm
	// begin inline asm
	fma.rn.f32    %f2848, %f2848, 0.9999, 0.01;
	// end inline asm
	// begin inline asm
	fma.rn.f64    %fd2846, %fd2846, 0.9999, 0.01;
	// end inline asm
	// begin inline asm
	fma.rn.f64    %fd2848, %fd2848, 0.9999, 0.01;
	// end inline asm
	// begin inline asm
	fma.rn.f32    %f2846, %f2846, 0.9999, 0.01;
	// end inline asm
	// begin inline asm
	fma.rn.f32    %f2848, %f2848, 0.9999, 0.01;
	// end inline asm
	// begin inline asm
	fma.rn.f64    %fd2846, %fd2846, 0.9999, 0.01;
	// end inline asm
	// begin inline asm
	fma.rn.f64    %fd2848, %fd2848, 0.9999, 0.01;
	// end inline asm
	// begin inline asm
	fma.rn.f32    %f2846, %f2846, 0.9999, 0.01;
	// end inline asm
	// begin inline asm
	fma.rn.f32    %f2848, %f2848, 0.9999, 0.01;
	// end inline asm
	// begin inline asm
	fma.rn.f64    %fd2846, %fd2846, 0.9999, 0.01;
	// end inline asm
	// begin inline asm
	fma.rn.f64    %fd2848, %fd2848, 0.9999, 0.01;
	// end inline asm
	// begin inline asm
	fma.rn.f32    %f2846, %f2846, 0.9999, 0.01;
	// end inline asm
	// begin inline asm
	fma.rn.f32    %f2848, %f2848, 0.9999, 0.01;
	// end inline asm
	// begin inline asm
	fma.rn.f64    %fd2846, %fd2846, 0.9999, 0.01;
	// end inline asm
	// begin inline asm
	fma.rn.f64    %fd2848, %fd2848, 0.9999, 0.01;
	// end inline asm
	// begin inline asm
	fma.rn.f32    %f2846, %f2846, 0.9999, 0.01;
	// end inline asm
	// begin inline asm
	fma.rn.f32    %f2848, %f2848, 0.9999, 0.01;
	// end inline asm
	// begin inline asm
	fma.rn.f64    %fd2846, %fd2846, 0.9999, 0.01;
	// end inline asm
	// begin inline asm
	fma.rn.f64    %fd2848, %fd2848, 0.9999, 0.01;
	// end inline asm
	// begin inline asm
	fma.rn.f32    %f2846, %f2846, 0.9999, 0.01;
	// end inline asm
	// begin inline asm
	fma.rn.f32    %f2848, %f2848, 0.9999, 0.01;
	// end inline asm
	// begin inline asm
	fma.rn.f64    %fd2846, %fd2846, 0.9999, 0.01;
	// end inline asm
	// begin inline asm
	fma.rn.f64    %fd2848, %fd2848, 0.9999, 0.01;
	// end inline asm
	// begin inline asm
	fma.rn.f32    %f2846, %f2846, 0.9999, 0.01;
	// end inline asm
	// begin inline asm
	fma.rn.f32    %f2848, %f2848, 0.9999, 0.01;
	// end inline asm
	// begin inline asm
	fma.rn.f64    %fd2846, %fd2846, 0.9999, 0.01;
	// end inline asm
	// begin inline asm
	fma.rn.f64    %fd2848, %fd2848, 0.9999, 0.01;
	// end inline asm
	// begin inline asm
	fma.rn.f32    %f2846, %f2846, 0.9999, 0.01;
	// end inline asm
	// begin inline asm
	fma.rn.f32    %f2848, %f2848, 0.9999, 0.01;
	// end inline asm
	// begin inline asm
	fma.rn.f64    %fd2846, %fd2846, 0.9999, 0.01;
	// end inline asm
	// begin inline asm
	fma.rn.f64    %fd2848, %fd2848, 0.9999, 0.01;
	// end inline asm
	// begin inline asm
	fma.rn.f32    %f2846, %f2846, 0.9999, 0.01;
	// end inline asm
	// begin inline asm
	fma.rn.f32    %f2848, %f2848, 0.9999, 0.01;
	// end inline asm
	// begin inline asm
	fma.rn.f64    %fd2846, %fd2846, 0.9999, 0.01;
	// end inline asm
	// begin inline asm
	fma.rn.f64    %fd2848, %fd2848, 0.9999, 0.01;
	// end inline asm
	// begin inline asm
	fma.rn.f32    %f2846, %f2846, 0.9999, 0.01;
	// end inline asm
	// begin inline asm
	fma.rn.f32    %f2848, %f2848, 0.9999, 0.01;
	// end inline asm
	// begin inline asm
	fma.rn.f64    %fd2846, %fd2846, 0.9999, 0.01;
	// end inline asm
	// begin inline asm
	fma.rn.f64    %fd2848, %fd2848, 0.9999, 0.01;
	// end inline asm
	// begin inline asm
	fma.rn.f32    %f2846, %f2846, 0.9999, 0.01;
	// end inline asm
	// begin inline asm
	fma.rn.f32    %f2848, %f2848, 0.9999, 0.01;
	// end inline asm
	// begin inline asm
	fma.rn.f64    %fd2846, %fd2846, 0.9999, 0.01;
	// end inline asm
	// begin inline asm
	fma.rn.f64    %fd2848, %fd2848, 0.9999, 0.01;
	// end inline asm
	// begin inline asm
	fma.rn.f32    %f2846, %f2846, 0.9999, 0.01;
	// end inline asm
	// begin inline asm
	fma.rn.f32    %f2848, %f2848, 0.9999, 0.01;
	// end inline asm
	// begin inline asm
	fma.rn.f64    %fd2846, %fd2846, 0.9999, 0.01;
	// end inline asm
	// begin inline asm
	fma.rn.f64    %fd2848, %fd2848, 0.9999, 0.01;
	// end inline asm
	// begin inline asm
	fma.rn.f32    %f2846, %f2846, 0.9999, 0.01;
	// end inline asm
	// begin inline asm
	fma.rn.f32    %f2848, %f2848, 0.9999, 0.01;
	// end inline asm
	// begin inline asm
	fma.rn.f64    %fd2846, %fd2846, 0.9999, 0.01;
	// end inline asm
	// begin inline asm
	fma.rn.f64    %fd2848, %fd2848, 0.9999, 0.01;
	// end inline asm
	// begin inline asm
	fma.rn.f32    %f2846, %f2846, 0.9999, 0.01;
	// end inline asm
	// begin inline asm
	fma.rn.f32    %f2848, %f2848, 0.9999, 0.01;
	// end inline asm
	// begin inline asm
	fma.rn.f64    %fd2846, %fd2846, 0.9999, 0.01;
	// end inline asm
	// begin inline asm
	fma.rn.f64    %fd2848, %fd2848, 0.9999, 0.01;
	// end inline asm
	// begin inline asm
	fma.rn.f32    %f2846, %f2846, 0.9999, 0.01;
	// end inline asm
	// begin inline asm
	fma.rn.f32    %f2848, %f2848, 0.9999, 0.01;
	// end inline asm
	// begin inline asm
	fma.rn.f64    %fd2846, %fd2846, 0.9999, 0.01;
	// end inline asm
	// begin inline asm
	fma.rn.f64    %fd2848, %fd2848, 0.9999, 0.01;
	// end inline asm
	// begin inline asm
	fma.rn.f32    %f2846, %f2846, 0.9999, 0.01;
	// end inline asm
	// begin inline asm
	fma.rn.f32    %f2848, %f2848, 0.9999, 0.01;
	// end inline asm
	// begin inline asm
	fma.rn.f64    %fd2846, %fd2846, 0.9999, 0.01;
	// end inline asm
	// begin inline asm
	fma.rn.f64    %fd2848, %fd2848, 0.9999, 0.01;
	// end inline asm
	// begin inline asm
	fma.rn.f32    %f2846, %f2846, 0.9999, 0.01;
	// end inline asm
	// begin inline asm
	fma.rn.f32    %f2848, %f2848, 0.9999, 0.01;
	// end inline asm
	// begin inline asm
	fma.rn.f64    %fd2846, %fd2846, 0.9999, 0.01;
	// end inline asm
	// begin inline asm
	fma.rn.f64    %fd2848, %fd2848, 0.9999, 0.01;
	// end inline asm
	// begin inline asm
	fma.rn.f32    %f2846, %f2846, 0.9999, 0.01;
	// end inline asm
	// begin inline asm
	fma.rn.f32    %f2848, %f2848, 0.9999, 0.01;
	// end inline asm
	// begin inline asm
	fma.rn.f64    %fd2846, %fd2846, 0.9999, 0.01;
	// end inline asm
	// begin inline asm
	fma.rn.f64    %fd2848, %fd2848, 0.9999, 0.01;
	// end inline asm
	// begin inline asm
	fma.rn.f32    %f2846, %f2846, 0.9999, 0.01;
	// end inline asm
	// begin inline asm
	fma.rn.f32    %f2848, %f2848, 0.9999, 0.01;
	// end inline asm
	// begin inline asm
	fma.rn.f64    %fd2846, %fd2846, 0.9999, 0.01;
	// end inline asm
	// begin inline asm
	fma.rn.f64    %fd2848, %fd2848, 0.9999, 0.01;
	// end inline asm
	// begin inline asm
	fma.rn.f32    %f2846, %f2846, 0.9999, 0.01;
	// end inline asm
	// begin inline asm
	fma.rn.f32    %f2848, %f2848, 0.9999, 0.01;
	// end inline asm
	// begin inline asm
	fma.rn.f64    %fd2846, %fd2846, 0.9999, 0.01;
	// end inline asm
	// begin inline asm
	fma.rn.f64    %fd2848, %fd2848, 0.9999, 0.01;
	// end inline asm
	// begin inline asm
	fma.rn.f32    %f2846, %f2846, 0.9999, 0.01;
	// end inline asm
	// begin inline asm
	fma.rn.f32    %f2848, %f2848, 0.9999, 0.01;
	// end inline asm
	// begin inline asm
	fma.rn.f64    %fd2846, %fd2846, 0.9999, 0.01;
	// end inline asm
	// begin inline asm
	fma.rn.f64    %fd2848, %fd2848, 0.9999, 0.01;
	// end inline asm
	// begin inline asm
	fma.rn.f32    %f2846, %f2846, 0.9999, 0.01;
	// end inline asm
	// begin inline asm
	fma.rn.f32    %f2848, %f2848, 0.9999, 0.01;
	// end inline asm
	// begin inline asm
	fma.rn.f64    %fd2846, %fd2846, 0.9999, 0.01;
	// end inline asm
	// begin inline asm
	fma.rn.f64    %fd2848, %fd2848, 0.9999, 0.01;
	// end inline asm
	// begin inline asm
	fma.rn.f32    %f2846, %f2846, 0.9999, 0.01;
	// end inline asm
	// begin inline asm
	fma.rn.f32    %f2848, %f2848, 0.9999, 0.01;
	// end inline asm
	// begin inline asm
	fma.rn.f64    %fd2846, %fd2846, 0.9999, 0.01;
	// end inline asm
	// begin inline asm
	fma.rn.f64    %fd2848, %fd2848, 0.9999, 0.01;
	// end inline asm
	// begin inline asm
	fma.rn.f32    %f2846, %f2846, 0.9999, 0.01;
	// end inline asm
	// begin inline asm
	fma.rn.f32    %f2848, %f2848, 0.9999, 0.01;
	// end inline asm
	// begin inline asm
	fma.rn.f64    %fd2846, %fd2846, 0.9999, 0.01;
	// end inline asm
	// begin inline asm
	fma.rn.f64    %fd2848, %fd2848, 0.9999, 0.01;
	// end inline asm
	// begin inline asm
	fma.rn.f32    %f2846, %f2846, 0.9999, 0.01;
	// end inline asm
	// begin inline asm
	fma.rn.f32    %f2848, %f2848, 0.9999, 0.01;
	// end inline asm
	// begin inline asm
	fma.rn.f64    %fd2846, %fd2846, 0.9999, 0.01;
	// end inline asm
	// begin inline asm
	fma.rn.f64    %fd2848, %fd2848, 0.9999, 0.01;
	// end inline asm
	// begin inline asm
	fma.rn.f32    %f2846, %f2846, 0.9999, 0.01;
	// end inline asm
	// begin inline asm
	fma.rn.f32    %f2848, %f2848, 0.9999, 0.01;
	// end inline asm
	// begin inline asm
	fma.rn.f64    %fd2846, %fd2846, 0.9999, 0.01;
	// end inline asm
	// begin inline asm
	fma.rn.f64    %fd2848, %fd2848, 0.9999, 0.01;
	// end inline asm
	// begin inline asm
	fma.rn.f32    %f2846, %f2846, 0.9999, 0.01;
	// end inline asm
	// begin inline asm
	fma.rn.f32    %f2848, %f2848, 0.9999, 0.01;
	// end inline asm
	// begin inline asm
	fma.rn.f64    %fd2846, %fd2846, 0.9999, 0.01;
	// end inline asm
	// begin inline asm
	fma.rn.f64    %fd2848, %fd2848, 0.9999, 0.01;
	// end inline asm
	// begin inline asm
	fma.rn.f32    %f2846, %f2846, 0.9999, 0.01;
	// end inline asm
	// begin inline asm
	fma.rn.f32    %f2848, %f2848, 0.9999, 0.01;
	// end inline asm
	// begin inline asm
	fma.rn.f64    %fd2846, %fd2846, 0.9999, 0.01;
	// end inline asm
	// begin inline asm
	fma.rn.f64    %fd2848, %fd2848, 0.9999, 0.01;
	// end inline asm
	// begin inline asm
	fma.rn.f32    %f2846, %f2846, 0.9999, 0.01;
	// end inline asm
	// begin inline asm
	fma.rn.f32    %f2848, %f2848, 0.9999, 0.01;
	// end inline asm
	// begin inline asm
	fma.rn.f64    %fd2846, %fd2846, 0.9999, 0.01;
	// end inline asm
	// begin inline asm
	fma.rn.f64    %fd2848, %fd2848, 0.9999, 0.01;
	// end inline asm
	// begin inline asm
	fma.rn.f32    %f2846, %f2846, 0.9999, 0.01;
	// end inline asm
	// begin inline asm
	fma.rn.f32    %f2848, %f2848, 0.9999, 0.01;
	// end inline asm
	// begin inline asm
	fma.rn.f64    %fd2846, %fd2846, 0.9999, 0.01;
	// end inline asm
	// begin inline asm
	fma.rn.f64    %fd2848, %fd2848, 0.9999, 0.01;
	// end inline asm
	// begin inline asm
	fma.rn.f32    %f2846, %f2846, 0.9999, 0.01;
	// end inline asm
	// begin inline asm
	fma.rn.f32    %f2848, %f2848, 0.9999, 0.01;
	// end inline asm
	// begin inline asm
	fma.rn.f64    %fd2846, %fd2846, 0.9999, 0.01;
	// end inline asm
	// begin inline asm
	fma.rn.f64    %fd2848, %fd2848, 0.9999, 0.01;
	// end inline asm
	// begin inline asm
	fma.rn.f32    %f2846, %f2846, 0.9999, 0.01;
	// end inline asm
	// begin inline asm
	fma.rn.f32    %f2848, %f2848, 0.9999, 0.01;
	// end inline asm
	// begin inline asm
	fma.rn.f64    %fd2846, %fd2846, 0.9999, 0.01;
	// end inline asm
	// begin inline asm
	fma.rn.f64    %fd2848, %fd2848, 0.9999, 0.01;
	// end inline asm
	// begin inline asm
	fma.rn.f32    %f2846, %f2846, 0.9999, 0.01;
	// end inline asm
	// begin inline asm
	fma.rn.f32    %f2848, %f2848, 0.9999, 0.01;
	// end inline asm
	// begin inline asm
	fma.rn.f64    %fd2846, %fd2846, 0.9999, 0.01;
	// end inline asm
	// begin inline asm
	fma.rn.f64    %fd2848, %fd2848, 0.9999, 0.01;
	// end inline asm
	// begin inline asm
	fma.rn.f32    %f2846, %f2846, 0.9999, 0.01;
	// end inline asm
	// begin inline asm
	fma.rn.f32    %f2848, %f2848, 0.9999, 0.01;
	// end inline asm
	// begin inline asm
	fma.rn.f64    %fd2846, %fd2846, 0.9999, 0.01;
	// end inline asm
	// begin inline asm
	fma.rn.f64    %fd2848, %fd2848, 0.9999, 0.01;
	// end inline asm
	// begin inline asm
	fma.rn.f32    %f2846, %f2846, 0.9999, 0.01;
	// end inline asm
	// begin inline asm
	fma.rn.f32    %f2848, %f2848, 0.9999, 0.01;
	// end inline asm
	// begin inline asm
	fma.rn.f64    %fd2846, %fd2846, 0.9999, 0.01;
	// end inline asm
	// begin inline asm
	fma.rn.f64    %fd2848, %fd2848, 0.9999, 0.01;
	// end inline asm
	// begin inline asm
	fma.rn.f32    %f2846, %f2846, 0.9999, 0.01;
	// end inline asm
	// begin inline asm
	fma.rn.f32    %f2848, %f2848, 0.9999, 0.01;
	// end inline asm
	// begin inline asm
	fma.rn.f64    %fd2846, %fd2846, 0.9999, 0.01;
	// end inline asm
	// begin inline asm
	fma.rn.f64    %fd2848, %fd2848, 0.9999, 0.01;
	// end inline asm
	// begin inline asm
	fma.rn.f32    %f2846, %f2846, 0.9999, 0.01;
	// end inline asm
	// begin inline asm
	fma.rn.f32    %f2848, %f2848, 0.9999, 0.01;
	// end inline asm
	// begin inline asm
	fma.rn.f64    %fd2846, %fd2846, 0.9999, 0.01;
	// end inline asm
	// begin inline asm
	fma.rn.f64    %fd2848, %fd2848, 0.9999, 0.01;
	// end inline asm
	// begin inline asm
	fma.rn.f32    %f2846, %f2846, 0.9999, 0.01;
	// end inline asm
	// begin inline asm
	fma.rn.f32    %f2848, %f2848, 0.9999, 0.01;
	// end inline asm
	// begin inline asm
	fma.rn.f64    %fd2846, %fd2846, 0.9999, 0.01;
	// end inline asm
	// begin inline asm
	fma.rn.f64    %fd2848, %fd2848, 0.9999, 0.01;
	// end inline asm
	// begin inline asm
	fma.rn.f32    %f2846, %f2846, 0.9999, 0.01;
	// end inline asm
	// begin inline asm
	fma.rn.f32    %f2848, %f2848, 0.9999, 0.01;
	// end inline asm
	// begin inline asm
	fma.rn.f64    %fd2846, %fd2846, 0.9999, 0.01;
	// end inline asm
	// begin inline asm
	fma.rn.f64    %fd2848, %fd2848, 0.9999, 0.01;
	// end inline asm
	// begin inline asm
	fma.rn.f32    %f2846, %f2846, 0.9999, 0.01;
	// end inline asm
	// begin inline asm
	fma.rn.f32    %f2848, %f2848, 0.9999, 0.01;
	// end inline asm
	// begin inline asm
	fma.rn.f64    %fd2846, %fd2846, 0.9999, 0.01;
	// end inline asm
	// begin inline asm
	fma.rn.f64    %fd2848, %fd2848, 0.9999, 0.01;
	// end inline asm
	// begin inline asm
	fma.rn.f32    %f2846, %f2846, 0.9999, 0.01;
	// end inline asm
	// begin inline asm
	fma.rn.f32    %f2848, %f2848, 0.9999, 0.01;
	// end inline asm
	// begin inline asm
	fma.rn.f64    %fd2846, %fd2846, 0.9999, 0.01;
	// end inline asm
	// begin inline asm
	fma.rn.f64    %fd2848, %fd2848, 0.9999, 0.01;
	// end inline asm
	// begin inline asm
	fma.rn.f32    %f2846, %f2846, 0.9999, 0.01;
	// end inline asm
	// begin inline asm
	fma.rn.f32    %f2848, %f2848, 0.9999, 0.01;
	// end inline asm
	// begin inline asm
	fma.rn.f64    %fd2846, %fd2846, 0.9999, 0.01;
	// end inline asm
	// begin inline asm
	fma.rn.f64    %fd2848, %fd2848, 0.9999, 0.01;
	// end inline asm
	// begin inline asm
	fma.rn.f32    %f2846, %f2846, 0.9999, 0.01;
	// end inline asm
	// begin inline asm
	fma.rn.f32    %f2848, %f2848, 0.9999, 0.01;
	// end inline asm
	// begin inline asm
	fma.rn.f64    %fd2846, %fd2846, 0.9999, 0.01;
	// end inline asm
	// begin inline asm
	fma.rn.f64    %fd2848, %fd2848, 0.9999, 0.01;
	// end inline asm
	// begin inline asm
	fma.rn.f32    %f2846, %f2846, 0.9999, 0.01;
	// end inline asm
	// begin inline asm
	fma.rn.f32    %f2848, %f2848, 0.9999, 0.01;
	// end inline asm
	// begin inline asm
	fma.rn.f64    %fd2846, %fd2846, 0.9999, 0.01;
	// end inline asm
	// begin inline asm
	fma.rn.f64    %fd2848, %fd2848, 0.9999, 0.01;
	// end inline asm
	// begin inline asm
	fma.rn.f32    %f2846, %f2846, 0.9999, 0.01;
	// end inline asm
	// begin inline asm
	fma.rn.f32    %f2848, %f2848, 0.9999, 0.01;
	// end inline asm
	// begin inline asm
	fma.rn.f64    %fd2846, %fd2846, 0.9999, 0.01;
	// end inline asm
	// begin inline asm
	fma.rn.f64    %fd2848, %fd2848, 0.9999, 0.01;
	// end inline asm
	// begin inline asm
	fma.rn.f32    %f2846, %f2846, 0.9999, 0.01;
	// end inline asm
	// begin inline asm
	fma.rn.f32    %f2848, %f2848, 0.9999, 0.01;
	// end inline asm
	// begin inline asm
	fma.rn.f64    %fd2846, %fd2846, 0.9999, 0.01;
	// end inline asm
	// begin inline asm
	fma.rn.f64    %fd2848, %fd2848, 0.9999, 0.01;
	// end inline asm
	// begin inline asm
	fma.rn.f32    %f2846, %f2846, 0.9999, 0.01;
	// end inline asm
	// begin inline asm
	fma.rn.f32    %f2848, %f2848, 0.9999, 0.01;
	// end inline asm
	// begin inline asm
	fma.rn.f64    %fd2846, %fd2846, 0.9999, 0.01;
	// end inline asm
	// begin inline asm
	fma.rn.f64    %fd2848, %fd2848, 0.9999, 0.01;
	// end inline asm
	// begin inline asm
	fma.rn.f32    %f2846, %f2846, 0.9999, 0.01;
	// end inline asm
	// begin inline asm
	fma.rn.f32    %f2848, %f2848, 0.9999, 0.01;
	// end inline asm
	// begin inline asm
	fma.rn.f64    %fd2846, %fd2846, 0.9999, 0.01;
	// end inline asm
	// begin inline asm
	fma.rn.f64    %fd2848, %fd2848, 0.9999, 0.01;
	// end inline asm
	// begin inline asm
	fma.rn.f32    %f2846, %f2846, 0.9999, 0.01;
	// end inline asm
	// begin inline asm
	fma.rn.f32    %f2848, %f2848, 0.9999, 0.01;
	// end inline asm
	// begin inline asm
	fma.rn.f64    %fd2846, %fd2846, 0.9999, 0.01;
	// end inline asm
	// begin inline asm
	fma.rn.f64    %fd2848, %fd2848, 0.9999, 0.01;
	// end inline asm
	// begin inline asm
	fma.rn.f32    %f2846, %f2846, 0.9999, 0.01;
	// end inline asm
	// begin inline asm
	fma.rn.f32    %f2848, %f2848, 0.9999, 0.01;
	// end inline asm
	// begin inline asm
	fma.rn.f64    %fd2846, %fd2846, 0.9999, 0.01;
	// end inline asm
	// begin inline asm
	fma.rn.f64    %fd2848, %fd2848, 0.9999, 0.01;
	// end inline asm
	// begin inline asm
	fma.rn.f32    %f2846, %f2846, 0.9999, 0.01;
	// end inline asm
	// begin inline asm
	fma.rn.f32    %f2848, %f2848, 0.9999, 0.01;
	// end inline asm
	// begin inline asm
	fma.rn.f64    %fd2846, %fd2846, 0.9999, 0.01;
	// end inline asm
	// begin inline asm
	fma.rn.f64    %fd2848, %fd2848, 0.9999, 0.01;
	// end inline asm
	// begin inline asm
	fma.rn.f32    %f2846, %f2846, 0.9999, 0.01;
	// end inline asm
	// begin inline asm
	fma.rn.f32    %f2848, %f2848, 0.9999, 0.01;
	// end inline asm
	// begin inline asm
	fma.rn.f64    %fd2846, %fd2846, 0.9999, 0.01;
	// end inline asm
	// begin inline asm
	fma.rn.f64    %fd2848, %fd2848, 0.9999, 0.01;
	// end inline asm
	// begin inline asm
	fma.rn.f32    %f2846, %f2846, 0.9999, 0.01;
	// end inline asm
	// begin inline asm
	fma.rn.f32    %f2848, %f2848, 0.9999, 0.01;
	// end inline asm
	// begin inline asm
	fma.rn.f64    %fd2846, %fd2846, 0.9999, 0.01;
	// end inline asm
	// begin inline asm
	fma.rn.f64    %fd2848, %fd2848, 0.9999, 0.01;
	// end inline asm
	// begin inline asm
	fma.rn.f32    %f2846, %f2846, 0.9999, 0.01;
	// end inline asm
	// begin inline asm
	fma.rn.f32    %f2848, %f2848, 0.9999, 0.01;
	// end inline asm
	// begin inline asm
	fma.rn.f64    %fd2846, %fd2846, 0.9999, 0.01;
	// end inline asm
	// begin inline asm
	fma.rn.f64    %fd2848, %fd2848, 0.9999, 0.01;
	// end inline asm
	// begin inline asm
	fma.rn.f32    %f2846, %f2846, 0.9999, 0.01;
	// end inline asm
	// begin inline asm
	fma.rn.f32    %f2848, %f2848, 0.9999, 0.01;
	// end inline asm
	// begin inline asm
	fma.rn.f64    %fd2846, %fd2846, 0.9999, 0.01;
	// end inline asm
	// begin inline asm
	fma.rn.f64    %fd2848, %fd2848, 0.9999, 0.01;
	// end inline asm
	// begin inline asm
	fma.rn.f32    %f2846, %f2846, 0.9999, 0.01;
	// end inline asm
	// begin inline asm
	fma.rn.f32    %f2848, %f2848, 0.9999, 0.01;
	// end inline asm
	// begin inline asm
	fma.rn.f64    %fd2846, %fd2846, 0.9999, 0.01;
	// end inline asm
	// begin inline asm
	fma.rn.f64    %fd2848, %fd2848, 0.9999, 0.01;
	// end inline asm
	// begin inline asm
	fma.rn.f32    %f2846, %f2846, 0.9999, 0.01;
	// end inline asm
	// begin inline asm
	fma.rn.f32    %f2848, %f2848, 0.9999, 0.01;
	// end inline asm
	// begin inline asm
	fma.rn.f64    %fd2846, %fd2846, 0.9999, 0.01;
	// end inline asm
	// begin inline asm
	fma.rn.f64    %fd2848, %fd2848, 0.9999, 0.01;
	// end inline asm
	// begin inline asm
	fma.rn.f32    %f2846, %f2846, 0.9999, 0.01;
	// end inline asm
	// begin inline asm
	fma.rn.f32    %f2848, %f2848, 0.9999, 0.01;
	// end inline asm
	// begin inline asm
	fma.rn.f64    %fd2846, %fd2846, 0.9999, 0.01;
	// end inline asm
	// begin inline asm
	fma.rn.f64    %fd2848, %fd2848, 0.9999, 0.01;
	// end inline asm
	// begin inline asm
	fma.rn.f32    %f2846, %f2846, 0.9999, 0.01;
	// end inline asm
	// begin inline asm
	fma.rn.f32    %f2848, %f2848, 0.9999, 0.01;
	// end inline asm
	// begin inline asm
	fma.rn.f64    %fd2846, %fd2846, 0.9999, 0.01;
	// end inline asm
	// begin inline asm
	fma.rn.f64    %fd2848, %fd2848, 0.9999, 0.01;
	// end inline asm
	// begin inline asm
	fma.rn.f32    %f2846, %f2846, 0.9999, 0.01;
	// end inline asm
	// begin inline asm
	fma.rn.f32    %f2848, %f2848, 0.9999, 0.01;
	// end inline asm
	// begin inline asm
	fma.rn.f64    %fd2846, %fd2846, 0.9999, 0.01;
	// end inline asm
	// begin inline asm
	fma.rn.f64    %fd2848, %fd2848, 0.9999, 0.01;
	// end inline asm
	// begin inline asm
	fma.rn.f32    %f2846, %f2846, 0.9999, 0.01;
	// end inline asm
	// begin inline asm
	fma.rn.f32    %f2848, %f2848, 0.9999, 0.01;
	// end inline asm
	// begin inline asm
	fma.rn.f64    %fd2846, %fd2846, 0.9999, 0.01;
	// end inline asm
	// begin inline asm
	fma.rn.f64    %fd2848, %fd2848, 0.9999, 0.01;
	// end inline asm
	// begin inline asm
	fma.rn.f32    %f2846, %f2846, 0.9999, 0.01;
	// end inline asm
	// begin inline asm
	fma.rn.f32    %f2848, %f2848, 0.9999, 0.01;
	// end inline asm
	// begin inline asm
	fma.rn.f64    %fd2846, %fd2846, 0.9999, 0.01;
	// end inline asm
	// begin inline asm
	fma.rn.f64    %fd2848, %fd2848, 0.9999, 0.01;
	// end inline asm
	// begin inline asm
	fma.rn.f32    %f2846, %f2846, 0.9999, 0.01;
	// end inline asm
	// begin inline asm
	fma.rn.f32    %f2848, %f2848, 0.9999, 0.01;
	// end inline asm
	// begin inline asm
	fma.rn.f64    %fd2846, %fd2846, 0.9999, 0.01;
	// end inline asm
	// begin inline asm
	fma.rn.f64    %fd2848, %fd2848, 0.9999, 0.01;
	// end inline asm
	// begin inline asm
	fma.rn.f32    %f2846, %f2846, 0.9999, 0.01;
	// end inline asm
	// begin inline asm
	fma.rn.f32    %f2848, %f2848, 0.9999, 0.01;
	// end inline asm
	// begin inline asm
	fma.rn.f64    %fd2846, %fd2846, 0.9999, 0.01;
	// end inline asm
	// begin inline asm
	fma.rn.f64    %fd2848, %fd2848, 0.9999, 0.01;
	// end inline asm
	// begin inline asm
	fma.rn.f32    %f2846, %f2846, 0.9999, 0.01;
	// end inline asm
	// begin inline asm
	fma.rn.f32    %f2848, %f2848, 0.9999, 0.01;
	// end inline asm
	// begin inline asm
	fma.rn.f64    %fd2846, %fd2846, 0.9999, 0.01;
	// end inline asm
	// begin inline asm
	fma.rn.f64    %fd2848, %fd2848, 0.9999, 0.01;
	// end inline asm
	// begin inline asm
	fma.rn.f32    %f2846, %f2846, 0.9999, 0.01;
	// end inline asm
	// begin inline asm
	fma.rn.f32    %f2848, %f2848, 0.9999, 0.01;
	// end inline asm
	// begin inline asm
	fma.rn.f64    %fd2846, %fd2846, 0.9999, 0.01;
	// end inline asm
	// begin inline asm
	fma.rn.f64    %fd2848, %fd2848, 0.9999, 0.01;
	// end inline asm
	// begin inline asm
	fma.rn.f32    %f2846, %f2846, 0.9999, 0.01;
	// end inline asm
	// begin inline asm
	fma.rn.f32    %f2848, %f2848, 0.9999, 0.01;
	// end inline asm
	// begin inline asm
	fma.rn.f64    %fd2846, %fd2846, 0.9999, 0.01;
	// end inline asm
	// begin inline asm
	fma.rn.f64    %fd2848, %fd2848, 0.9999, 0.01;
	// end inline asm
	// begin inline asm
	fma.rn.f32    %f2846, %f2846, 0.9999, 0.01;
	// end inline asm
	// begin inline asm
	fma.rn.f32    %f2848, %f2848, 0.9999, 0.01;
	// end inline asm
	// begin inline asm
	fma.rn.f64    %fd2846, %fd2846, 0.9999, 0.01;
	// end inline asm
	// begin inline asm
	fma.rn.f64    %fd2848, %fd2848, 0.9999, 0.01;
	// end inline asm
	// begin inline asm
	fma.rn.f32    %f2846, %f2846, 0.9999, 0.01;
	// end inline asm
	// begin inline asm
	fma.rn.f32    %f2848, %f2848, 0.9999, 0.01;
	// end inline asm
	// begin inline asm
	fma.rn.f64    %fd2846, %fd2846, 0.9999, 0.01;
	// end inline asm
	// begin inline asm
	fma.rn.f64    %fd2848, %fd2848, 0.9999, 0.01;
	// end inline asm
	// begin inline asm
	fma.rn.f32    %f2846, %f2846, 0.9999, 0.01;
	// end inline asm
	// begin inline asm
	fma.rn.f32    %f2848, %f2848, 0.9999, 0.01;
	// end inline asm
	// begin inline asm
	fma.rn.f64    %fd2846, %fd2846, 0.9999, 0.01;
	// end inline asm
	// begin inline asm
	fma.rn.f64    %fd2848, %fd2848, 0.9999, 0.01;
	// end inline asm
	// begin inline asm
	fma.rn.f32    %f2846, %f2846, 0.9999, 0.01;
	// end inline asm
	// begin inline asm
	fma.rn.f32    %f2848, %f2848, 0.9999, 0.01;
	// end inline asm
	// begin inline asm
	fma.rn.f64    %fd2846, %fd2846, 0.9999, 0.01;
	// end inline asm
	// begin inline asm
	fma.rn.f64    %fd2848, %fd2848, 0.9999, 0.01;
	// end inline asm
	// begin inline asm
	fma.rn.f32    %f2846, %f2846, 0.9999, 0.01;
	// end inline asm
	// begin inline asm
	fma.rn.f32    %f2848, %f2848, 0.9999, 0.01;
	// end inline asm
	// begin inline asm
	fma.rn.f64    %fd2846, %fd2846, 0.9999, 0.01;
	// end inline asm
	// begin inline asm
	fma.rn.f64    %fd2848, %fd2848, 0.9999, 0.01;
	// end inline asm
	// begin inline asm
	fma.rn.f32    %f2846, %f2846, 0.9999, 0.01;
	// end inline asm
	// begin inline asm
	fma.rn.f32    %f2848, %f2848, 0.9999, 0.01;
	// end inline asm
	// begin inline asm
	fma.rn.f64    %fd2846, %fd2846, 0.9999, 0.01;
	// end inline asm
	// begin inline asm
	fma.rn.f64    %fd2848, %fd2848, 0.9999, 0.01;
	// end inline asm
	// begin inline asm
	fma.rn.f32    %f2846, %f2846, 0.9999, 0.01;
	// end inline asm
	// begin inline asm
	fma.rn.f32    %f2848, %f2848, 0.9999, 0.01;
	// end inline asm
	// begin inline asm
	fma.rn.f64    %fd2846, %fd2846, 0.9999, 0.01;
	// end inline asm
	// begin inline asm
	fma.rn.f64    %fd2848, %fd2848, 0.9999, 0.01;
	// end inline asm
	// begin inline asm
	fma.rn.f32    %f2846, %f2846, 0.9999, 0.01;
	// end inline asm
	// begin inline asm
	fma.rn.f32    %f2848, %f2848, 0.9999, 0.01;
	// end inline asm
	// begin inline asm
	fma.rn.f64    %fd2846, %fd2846, 0.9999, 0.01;
	// end inline asm
	// begin inline asm
	fma.rn.f64    %fd2848, %fd2848, 0.9999, 0.01;
	// end inline asm
	// begin inline asm
	fma.rn.f32    %f2846, %f2846, 0.9999, 0.01;
	// end inline asm
	// begin inline asm
	fma.rn.f32    %f2848, %f2848, 0.9999, 0.01;
	// end inline asm
	// begin inline asm
	fma.rn.f64    %fd2846, %fd2846, 0.9999, 0.01;
	// end inline asm
	// begin inline asm
	fma.rn.f64    %fd2848, %fd2848, 0.9999, 0.01;
	// end inline asm
	// begin inline asm
	fma.rn.f32    %f2846, %f2846, 0.9999, 0.01;
	// end inline asm
	// begin inline asm
	fma.rn.f32    %f2848, %f2848, 0.9999, 0.01;
	// end inline asm
	// begin inline asm
	fma.rn.f64    %fd2846, %fd2846, 0.9999, 0.01;
	// end inline asm
	// begin inline asm
	fma.rn.f64    %fd2848, %fd2848, 0.9999, 0.01;
	// end inline asm
	// begin inline asm
	fma.rn.f32    %f2846, %f2846, 0.9999, 0.01;
	// end inline asm
	// begin inline asm
	fma.rn.f32    %f2848, %f2848, 0.9999, 0.01;
	// end inline asm
	// begin inline asm
	fma.rn.f64    %fd2846, %fd2846, 0.9999, 0.01;
	// end inline asm
	// begin inline asm
	fma.rn.f64    %fd2848, %fd2848, 0.9999, 0.01;
	// end inline asm
	// begin inline asm
	fma.rn.f32    %f2846, %f2846, 0.9999, 0.01;
	// end inline asm
	// begin inline asm
	fma.rn.f32    %f2848, %f2848, 0.9999, 0.01;
	// end inline asm
	// begin inline asm
	fma.rn.f64    %fd2846, %fd2846, 0.9999, 0.01;
	// end inline asm
	// begin inline asm
	fma.rn.f64    %fd2848, %fd2848, 0.9999, 0.01;
	// end inline asm
	// begin inline asm
	fma.rn.f32    %f2846, %f2846, 0.9999, 0.01;
	// end inline asm
	// begin inline asm
	fma.rn.f32    %f2848, %f2848, 0.9999, 0.01;
	// end inline asm
	// begin inline asm
	fma.rn.f64    %fd2846, %fd2846, 0.9999, 0.01;
	// end inline asm
	// begin inline asm
	fma.rn.f64    %fd2848, %fd2848, 0.9999, 0.01;
	// end inline asm
	// begin inline asm
	fma.rn.f32    %f2846, %f2846, 0.9999, 0.01;
	// end inline asm
	// begin inline asm
	fma.rn.f32    %f2848, %f2848, 0.9999, 0.01;
	// end inline asm
	// begin inline asm
	fma.rn.f64    %fd2846, %fd2846, 0.9999, 0.01;
	// end inline asm
	// begin inline asm
	fma.rn.f64    %fd2848, %fd2848, 0.9999, 0.01;
	// end inline asm
	// begin inline asm
	fma.rn.f32    %f2846, %f2846, 0.9999, 0.01;
	// end inline asm
	// begin inline asm
	fma.rn.f32    %f2848, %f2848, 0.9999, 0.01;
	// end inline asm
	// begin inline asm
	fma.rn.f64    %fd2846, %fd2846, 0.9999, 0.01;
	// end inline asm
	// begin inline asm
	fma.rn.f64    %fd2848, %fd2848, 0.9999, 0.01;
	// end inline asm
	// begin inline asm
	fma.rn.f32    %f2846, %f2846, 0.9999, 0.01;
	// end inline asm
	// begin inline asm
	fma.rn.f32    %f2848, %f2848, 0.9999, 0.01;
	// end inline asm
	// begin inline asm
	fma.rn.f64    %fd2846, %fd2846, 0.9999, 0.01;
	// end inline asm
	// begin inline asm
	fma.rn.f64    %fd2848, %fd2848, 0.9999, 0.01;
	// end inline asm
	// begin inline asm
	fma.rn.f32    %f2846, %f2846, 0.9999, 0.01;
	// end inline asm
	// begin inline asm
	fma.rn.f32    %f2848, %f2848, 0.9999, 0.01;
	// end inline asm
	// begin inline asm
	fma.rn.f64    %fd2846, %fd2846, 0.9999, 0.01;
	// end inline asm
	// begin inline asm
	fma.rn.f64    %fd2848, %fd2848, 0.9999, 0.01;
	// end inline asm
	// begin inline asm
	fma.rn.f32    %f2846, %f2846, 0.9999, 0.01;
	// end inline asm
	// begin inline asm
	fma.rn.f32    %f2848, %f2848, 0.9999, 0.01;
	// end inline asm
	// begin inline asm
	fma.rn.f64    %fd2846, %fd2846, 0.9999, 0.01;
	// end inline asm
	// begin inline asm
	fma.rn.f64    %fd2848, %fd2848, 0.9999, 0.01;
	// end inline asm
	// begin inline asm
	fma.rn.f32    %f2846, %f2846, 0.9999, 0.01;
	// end inline asm
	// begin inline asm
	fma.rn.f32    %f2848, %f2848, 0.9999, 0.01;
	// end inline asm
	// begin inline asm
	fma.rn.f64    %fd2846, %fd2846, 0.9999, 0.01;
	// end inline asm
	// begin inline asm
	fma.rn.f64    %fd2848, %fd2848, 0.9999, 0.01;
	// end inline asm
	// begin inline asm
	fma.rn.f32    %f2846, %f2846, 0.9999, 0.01;
	// end inline asm
	// begin inline asm
	fma.rn.f32    %f2848, %f2848, 0.9999, 0.01;
	// end inline asm
	// begin inline asm
	fma.rn.f64    %fd2846, %fd2846, 0.9999, 0.01;
	// end inline asm
	// begin inline asm
	fma.rn.f64    %fd2848, %fd2848, 0.9999, 0.01;
	// end inline asm
	// begin inline asm
	fma.rn.f32    %f2846, %f2846, 0.9999, 0.01;
	// end inline asm
	// begin inline asm
	fma.rn.f32    %f2848, %f2848, 0.9999, 0.01;
	// end inline asm
	// begin inline asm
	fma.rn.f64    %fd2846, %fd2846, 0.9999, 0.01;
	// end inline asm
	// begin inline asm
	fma.rn.f64    %fd2848, %fd2848, 0.9999, 0.01;
	// end inline asm
	// begin inline asm
	fma.rn.f32    %f2846, %f2846, 0.9999, 0.01;
	// end inline asm
	// begin inline asm
	fma.rn.f32    %f2848, %f2848, 0.9999, 0.01;
	// end inline asm
	// begin inline asm
	fma.rn.f64    %fd2846, %fd2846, 0.9999, 0.01;
	// end inline asm
	// begin inline asm
	fma.rn.f64    %fd2848, %fd2848, 0.9999, 0.01;
	// end inline asm
	// begin inline asm
	fma.rn.f32    %f2846, %f2846, 0.9999, 0.01;
	// end inline asm
	// begin inline asm
	fma.rn.f32    %f2848, %f2848, 0.9999, 0.01;
	// end inline asm
	// begin inline asm
	fma.rn.f64    %fd2846, %fd2846, 0.9999, 0.01;
	// end inline asm
	// begin inline asm
	fma.rn.f64    %fd2848, %fd2848, 0.9999, 0.01;
	// end inline asm
	// begin inline asm
	fma.rn.f32    %f2846, %f2846, 0.9999, 0.01;
	// end inline asm
	// begin inline asm
	fma.rn.f32    %f2848, %f2848, 0.9999, 0.01;
	// end inline asm
	// begin inline asm
	fma.rn.f64    %fd2846, %fd2846, 0.9999, 0.01;
	// end inline asm
	// begin inline asm
	fma.rn.f64    %fd2848, %fd2848, 0.9999, 0.01;
	// end inline asm
	// begin inline asm
	fma.rn.f32    %f2846, %f2846, 0.9999, 0.01;
	// end inline asm
	// begin inline asm
	fma.rn.f32    %f2848, %f2848, 0.9999, 0.01;
	// end inline asm
	// begin inline asm
	fma.rn.f64    %fd2846, %fd2846, 0.9999, 0.01;
	// end inline asm
	// begin inline asm
	fma.rn.f64    %fd2848, %fd2848, 0.9999, 0.01;
	// end inline asm
	// begin inline asm
	fma.rn.f32    %f2846, %f2846, 0.9999, 0.01;
	// end inline asm
	// begin inline asm
	fma.rn.f32    %f2848, %f2848, 0.9999, 0.01;
	// end inline asm
	// begin inline asm
	fma.rn.f64    %fd2846, %fd2846, 0.9999, 0.01;
	// end inline asm
	// begin inline asm
	fma.rn.f64    %fd2848, %fd2848, 0.9999, 0.01;
	// end inline asm
	// begin inline asm
	fma.rn.f32    %f2846, %f2846, 0.9999, 0.01;
	// end inline asm
	// begin inline asm
	fma.rn.f32    %f2848, %f2848, 0.9999, 0.01;
	// end inline asm
	// begin inline asm
	fma.rn.f64    %fd2846, %fd2846, 0.9999, 0.01;
	// end inline asm
	// begin inline asm
	fma.rn.f64    %fd2848, %fd2848, 0.9999, 0.01;
	// end inline asm
	// begin inline asm
	fma.rn.f32    %f2846, %f2846, 0.9999, 0.01;
	// end inline asm
	// begin inline asm
	fma.rn.f32    %f2848, %f2848, 0.9999, 0.01;
	// end inline asm
	// begin inline asm
	fma.rn.f64    %fd2846, %fd2846, 0.9999, 0.01;
	// end inline asm
	// begin inline asm
	fma.rn.f64    %fd2848, %fd2848, 0.9999, 0.01;
	// end inline asm
	// begin inline asm
	fma.rn.f32    %f2846, %f2846, 0.9999, 0.01;
	// end inline asm
	// begin inline asm
	fma.rn.f32    %f2848, %f2848, 0.9999, 0.01;
	// end inline asm
	// begin inline asm
	fma.rn.f64    %fd2846, %fd2846, 0.9999, 0.01;
	// end inline asm
	// begin inline asm
	fma.rn.f64    %fd2848, %fd2848, 0.9999, 0.01;
	// end inline asm
	// begin inline asm
	fma.rn.f32    %f2846, %f2846, 0.9999, 0.01;
	// end inline asm
	// begin inline asm
	fma.rn.f32    %f2848, %f2848, 0.9999, 0.01;
	// end inline asm
	// begin inline asm
	fma.rn.f64    %fd2846, %fd2846, 0.9999, 0.01;
	// end inline asm
	// begin inline asm
	fma.rn.f64    %fd2848, %fd2848, 0.9999, 0.01;
	// end inline asm
	// begin inline asm
	fma.rn.f32    %f2846, %f2846, 0.9999, 0.01;
	// end inline asm
	// begin inline asm
	fma.rn.f32    %f2848, %f2848, 0.9999, 0.01;
	// end inline asm
	// begin inline asm
	fma.rn.f64    %fd2846, %fd2846, 0.9999, 0.01;
	// end inline asm
	// begin inline asm
	fma.rn.f64    %fd2848, %fd2848, 0.9999, 0.01;
	// end inline asm
	// begin inline asm
	fma.rn.f32    %f2846, %f2846, 0.9999, 0.01;
	// end inline asm
	// begin inline asm
	fma.rn.f32    %f2848, %f2848, 0.9999, 0.01;
	// end inline asm
	// begin inline asm
	fma.rn.f64    %fd2846, %fd2846, 0.9999, 0.01;
	// end inline asm
	// begin inline asm
	fma.rn.f64    %fd2848, %fd2848, 0.9999, 0.01;
	// end inline asm
	// begin inline asm
	fma.rn.f32    %f2846, %f2846, 0.9999, 0.01;
	// end inline asm
	// begin inline asm
	fma.rn.f32    %f2848, %f2848, 0.9999, 0.01;
	// end inline asm
	// begin inline asm
	fma.rn.f64    %fd2846, %fd2846, 0.9999, 0.01;
	// end inline asm
	// begin inline asm
	fma.rn.f64    %fd2848, %fd2848, 0.9999, 0.01;
	// end inline asm
	// begin inline asm
	fma.rn.f32    %f2846, %f2846, 0.9999, 0.01;
	// end inline asm
	// begin inline asm
	fma.rn.f32    %f2848, %f2848, 0.9999, 0.01;
	// end inline asm
	// begin inline asm
	fma.rn.f64    %fd2846, %fd2846, 0.9999, 0.01;
	// end inline asm
	// begin inline asm
	fma.rn.f64    %fd2848, %fd2848, 0.9999, 0.01;
	// end inline asm
	// begin inline asm
	fma.rn.f32    %f2846, %f2846, 0.9999, 0.01;
	// end inline asm
	// begin inline asm
	fma.rn.f32    %f2848, %f2848, 0.9999, 0.01;
	// end inline asm
	// begin inline asm
	fma.rn.f64    %fd2846, %fd2846, 0.9999, 0.01;
	// end inline asm
	// begin inline asm
	fma.rn.f64    %fd2848, %fd2848, 0.9999, 0.01;
	// end inline asm
	// begin inline asm
	fma.rn.f32    %f2846, %f2846, 0.9999, 0.01;
	// end inline asm
	// begin inline asm
	fma.rn.f32    %f2848, %f2848, 0.9999, 0.01;
	// end inline asm
	// begin inline asm
	fma.rn.f64    %fd2846, %fd2846, 0.9999, 0.01;
	// end inline asm
	// begin inline asm
	fma.rn.f64    %fd2848, %fd2848, 0.9999, 0.01;
	// end inline asm
	// begin inline asm
	fma.rn.f32    %f2846, %f2846, 0.9999, 0.01;
	// end inline asm
	// begin inline asm
	fma.rn.f32    %f2848, %f2848, 0.9999, 0.01;
	// end inline asm
	// begin inline asm
	fma.rn.f64    %fd2846, %fd2846, 0.9999, 0.01;
	// end inline asm
	// begin inline asm
	fma.rn.f64    %fd2848, %fd2848, 0.9999, 0.01;
	// end inline asm
	// begin inline asm
	fma.rn.f32    %f2846, %f2846, 0.9999, 0.01;
	// end inline asm
	// begin inline asm
	fma.rn.f32    %f2848, %f2848, 0.9999, 0.01;
	// end inline asm
	// begin inline asm
	fma.rn.f64    %fd2846, %fd2846, 0.9999, 0.01;
	// end inline asm
	// begin inline asm
	fma.rn.f64    %fd2848, %fd2848, 0.9999, 0.01;
	// end inline asm
	// begin inline asm
	fma.rn.f32    %f2846, %f2846, 0.9999, 0.01;
	// end inline asm
	// begin inline asm
	fma.rn.f32    %f2848, %f2848, 0.9999, 0.01;
	// end inline asm
	// begin inline asm
	fma.rn.f64    %fd2846, %fd2846, 0.9999, 0.01;
	// end inline asm
	// begin inline asm
	fma.rn.f64    %fd2848, %fd2848, 0.9999, 0.01;
	// end inline asm
	// begin inline asm
	fma.rn.f32    %f2846, %f2846, 0.9999, 0.01;
	// end inline asm
	// begin inline asm
	fma.rn.f32    %f2848, %f2848, 0.9999, 0.01;
	// end inline asm
	// begin inline asm
	fma.rn.f64    %fd2846, %fd2846, 0.9999, 0.01;
	// end inline asm
	// begin inline asm
	fma.rn.f64    %fd2848, %fd2848, 0.9999, 0.01;
	// end inline asm
	// begin inline asm
	fma.rn.f32    %f2846, %f2846, 0.9999, 0.01;
	// end inline asm
	// begin inline asm
	fma.rn.f32    %f2848, %f2848, 0.9999, 0.01;
	// end inline asm
	// begin inline asm
	fma.rn.f64    %fd2846, %fd2846, 0.9999, 0.01;
	// end inline asm
	// begin inline asm
	fma.rn.f64    %fd2848, %fd2848, 0.9999, 0.01;
	// end inline asm
	// begin inline asm
	fma.rn.f32    %f2846, %f2846, 0.9999, 0.01;
	// end inline asm
	// begin inline asm
	fma.rn.f32    %f2848, %f2848, 0.9999, 0.01;
	// end inline asm
	// begin inline asm
	fma.rn.f64    %fd2846, %fd2846, 0.9999, 0.01;
	// end inline asm
	// begin inline asm
	fma.rn.f64    %fd2848, %fd2848, 0.9999, 0.01;
	// end inline asm
	// begin inline asm
	fma.rn.f32    %f2846, %f2846, 0.9999, 0.01;
	// end inline asm
	// begin inline asm
	fma.rn.f32    %f2848, %f2848, 0.9999, 0.01;
	// end inline asm
	// begin inline asm
	fma.rn.f64    %fd2846, %fd2846, 0.9999, 0.01;
	// end inline asm
	// begin inline asm
	fma.rn.f64    %fd2848, %fd2848, 0.9999, 0.01;
	// end inline asm
	// begin inline asm
	fma.rn.f32    %f2846, %f2846, 0.9999, 0.01;
	// end inline asm
	// begin inline asm
	fma.rn.f32    %f2848, %f2848, 0.9999, 0.01;
	// end inline asm
	// begin inline asm
	fma.rn.f64    %fd2846, %fd2846, 0.9999, 0.01;
	// end inline asm
	// begin inline asm
	fma.rn.f64    %fd2848, %fd2848, 0.9999, 0.01;
	// end inline asm
	// begin inline asm
	fma.rn.f32    %f2846, %f2846, 0.9999, 0.01;
	// end inline asm
	// begin inline asm
	fma.rn.f32    %f2848, %f2848, 0.9999, 0.01;
	// end inline asm
	// begin inline asm
	fma.rn.f64    %fd2846, %fd2846, 0.9999, 0.01;
	// end inline asm
	// begin inline asm
	fma.rn.f64    %fd2848, %fd2848, 0.9999, 0.01;
	// end inline asm
	// begin inline asm
	fma.rn.f32    %f2846, %f2846, 0.9999, 0.01;
	// end inline asm
	// begin inline asm
	fma.rn.f32    %f2848, %f2848, 0.9999, 0.01;
	// end inline asm
	// begin inline asm
	fma.rn.f64    %fd2846, %fd2846, 0.9999, 0.01;
	// end inline asm
	// begin inline asm
	fma.rn.f64    %fd2848, %fd2848, 0.9999, 0.01;
	// end inline asm
	// begin inline asm
	fma.rn.f32    %f2846, %f2846, 0.9999, 0.01;
	// end inline asm
	// begin inline asm
	fma.rn.f32    %f2848, %f2848, 0.9999, 0.01;
	// end inline asm
	// begin inline asm
	fma.rn.f64    %fd2846, %fd2846, 0.9999, 0.01;
	// end inline asm
	// begin inline asm
	fma.rn.f64    %fd2848, %fd2848, 0.9999, 0.01;
	// end inline asm
	// begin inline asm
	fma.rn.f32    %f2846, %f2846, 0.9999, 0.01;
	// end inline asm
	// begin inline asm
	fma.rn.f32    %f2848, %f2848, 0.9999, 0.01;
	// end inline asm
	// begin inline asm
	fma.rn.f64    %fd2846, %fd2846, 0.9999, 0.01;
	// end inline asm
	// begin inline asm
	fma.rn.f64    %fd2848, %fd2848, 0.9999, 0.01;
	// end inline asm
	// begin inline asm
	fma.rn.f32    %f2846, %f2846, 0.9999, 0.01;
	// end inline asm
	// begin inline asm
	fma.rn.f32    %f2848, %f2848, 0.9999, 0.01;
	// end inline asm
	// begin inline asm
	fma.rn.f64    %fd2846, %fd2846, 0.9999, 0.01;
	// end inline asm
	// begin inline asm
	fma.rn.f64    %fd2848, %fd2848, 0.9999, 0.01;
	// end inline asm
	// begin inline asm
	fma.rn.f32    %f2846, %f2846, 0.9999, 0.01;
	// end inline asm
	// begin inline asm
	fma.rn.f32    %f2848, %f2848, 0.9999, 0.01;
	// end inline asm
	// begin inline asm
	fma.rn.f64    %fd2846, %fd2846, 0.9999, 0.01;
	// end inline asm
	// begin inline asm
	fma.rn.f64    %fd2848, %fd2848, 0.9999, 0.01;
	// end inline asm
	// begin inline asm
	fma.rn.f32    %f2846, %f2846, 0.9999, 0.01;
	// end inline asm
	// begin inline asm
	fma.rn.f32    %f2848, %f2848, 0.9999, 0.01;
	// end inline asm
	// begin inline asm
	fma.rn.f64    %fd2846, %fd2846, 0.9999, 0.01;
	// end inline asm
	// begin inline asm
	fma.rn.f64    %fd2848, %fd2848, 0.9999, 0.01;
	// end inline asm
	// begin inline asm
	fma.rn.f32    %f2846, %f2846, 0.9999, 0.01;
	// end inline asm
	// begin inline asm
	fma.rn.f32    %f2848, %f2848, 0.9999, 0.01;
	// end inline asm
	// begin inline asm
	fma.rn.f64    %fd2846, %fd2846, 0.9999, 0.01;
	// end inline asm
	// begin inline asm
	fma.rn.f64    %fd2848, %fd2848, 0.9999, 0.01;
	// end inline asm
	// begin inline asm
	fma.rn.f32    %f2846, %f2846, 0.9999, 0.01;
	// end inline asm
	// begin inline asm
	fma.rn.f32    %f2848, %f2848, 0.9999, 0.01;
	// end inline asm
	// begin inline asm
	fma.rn.f64    %fd2846, %fd2846, 0.9999, 0.01;
	// end inline asm
	// begin inline asm
	fma.rn.f64    %fd2848, %fd2848, 0.9999, 0.01;
	// end inline asm
	// begin inline asm
	fma.rn.f32    %f2846, %f2846, 0.9999, 0.01;
	// end inline asm
	// begin inline asm
	fma.rn.f32    %f2848, %f2848, 0.9999, 0.01;
	// end inline asm
	// begin inline asm
	fma.rn.f64    %fd2846, %fd2846, 0.9999, 0.01;
	// end inline asm
	// begin inline asm
	fma.rn.f64    %fd2848, %fd2848, 0.9999, 0.01;
	// end inline asm
	// begin inline asm
	fma.rn.f32    %f2846, %f2846, 0.9999, 0.01;
	// end inline asm
	// begin inline asm
	fma.rn.f32    %f2848, %f2848, 0.9999, 0.01;
	// end inline asm
	// begin inline asm
	fma.rn.f64    %fd2846, %fd2846, 0.9999, 0.01;
	// end inline asm
	// begin inline asm
	fma.rn.f64    %fd2848, %fd2848, 0.9999, 0.01;
	// end inline asm
	// begin inline asm
	fma.rn.f32    %f2846, %f2846, 0.9999, 0.01;
	// end inline asm
	// begin inline asm
	fma.rn.f32    %f2848, %f2848, 0.9999, 0.01;
	// end inline asm
	// begin inline asm
	fma.rn.f64    %fd2846, %fd2846, 0.9999, 0.01;
	// end inline asm
	// begin inline asm
	fma.rn.f64    %fd2848, %fd2848, 0.9999, 0.01;
	// end inline asm
	// begin inline asm
	fma.rn.f32    %f2846, %f2846, 0.9999, 0.01;
	// end inline asm
	// begin inline asm
	fma.rn.f32    %f2848, %f2848, 0.9999, 0.01;
	// end inline asm
	// begin inline asm
	fma.rn.f64    %fd2846, %fd2846, 0.9999, 0.01;
	// end inline asm
	// begin inline asm
	fma.rn.f64    %fd2848, %fd2848, 0.9999, 0.01;
	// end inline asm
	// begin inline asm
	fma.rn.f32    %f2846, %f2846, 0.9999, 0.01;
	// end inline asm
	// begin inline asm
	fma.rn.f32    %f2848, %f2848, 0.9999, 0.01;
	// end inline asm
	// begin inline asm
	fma.rn.f64    %fd2846, %fd2846, 0.9999, 0.01;
	// end inline asm
	// begin inline asm
	fma.rn.f64    %fd2848, %fd2848, 0.9999, 0.01;
	// end inline asm
	// begin inline asm
	fma.rn.f32    %f2846, %f2846, 0.9999, 0.01;
	// end inline asm
	// begin inline asm
	fma.rn.f32    %f2848, %f2848, 0.9999, 0.01;
	// end inline asm
	// begin inline asm
	fma.rn.f64    %fd2846, %fd2846, 0.9999, 0.01;
	// end inline asm
	// begin inline asm
	fma.rn.f64    %fd2848, %fd2848, 0.9999, 0.01;
	// end inline asm
	// begin inline asm
	fma.rn.f32    %f2846, %f2846, 0.9999, 0.01;
	// end inline asm
	// begin inline asm
	fma.rn.f32    %f2848, %f2848, 0.9999, 0.01;
	// end inline asm
	// begin inline asm
	fma.rn.f64    %fd2846, %fd2846, 0.9999, 0.01;
	// end inline asm
	// begin inline asm
	fma.rn.f64    %fd2848, %fd2848, 0.9999, 0.01;
	// end inline asm
	// begin inline asm
	fma.rn.f32    %f2846, %f2846, 0.9999, 0.01;
	// end inline asm
	// begin inline asm
	fma.rn.f32    %f2848, %f2848, 0.9999, 0.01;
	// end inline asm
	// begin inline asm
	fma.rn.f64    %fd2846, %fd2846, 0.9999, 0.01;
	// end inline asm
	// begin inline asm
	fma.rn.f64    %fd2848, %fd2848, 0.9999, 0.01;
	// end inline asm
	// begin inline asm
	fma.rn.f32    %f2846, %f2846, 0.9999, 0.01;
	// end inline asm
	// begin inline asm
	fma.rn.f32    %f2848, %f2848, 0.9999, 0.01;
	// end inline asm
	// begin inline asm
	fma.rn.f64    %fd2846, %fd2846, 0.9999, 0.01;
	// end inline asm
	// begin inline asm
	fma.rn.f64    %fd2848, %fd2848, 0.9999, 0.01;
	// end inline asm
	// begin inline asm
	fma.rn.f32    %f2846, %f2846, 0.9999, 0.01;
	// end inline asm
	// begin inline asm
	fma.rn.f32    %f2848, %f2848, 0.9999, 0.01;
	// end inline asm
	// begin inline asm
	fma.rn.f64    %fd2846, %fd2846, 0.9999, 0.01;
	// end inline asm
	// begin inline asm
	fma.rn.f64    %fd2848, %fd2848, 0.9999, 0.01;
	// end inline asm
	// begin inline asm
	fma.rn.f32    %f2846, %f2846, 0.9999, 0.01;
	// end inline asm
	// begin inline asm
	fma.rn.f32    %f2848, %f2848, 0.9999, 0.01;
	// end inline asm
	// begin inline asm
	fma.rn.f64    %fd2846, %fd2846, 0.9999, 0.01;
	// end inline asm
	// begin inline asm
	fma.rn.f64    %fd2848, %fd2848, 0.9999, 0.01;
	// end inline asm
	// begin inline asm
	fma.rn.f32    %f2846, %f2846, 0.9999, 0.01;
	// end inline asm
	// begin inline asm
	fma.rn.f32    %f2848, %f2848, 0.9999, 0.01;
	// end inline asm
	// begin inline asm
	fma.rn.f64    %fd2846, %fd2846, 0.9999, 0.01;
	// end inline asm
	// begin inline asm
	fma.rn.f64    %fd2848, %fd2848, 0.9999, 0.01;
	// end inline asm
	// begin inline asm
	fma.rn.f32    %f2846, %f2846, 0.9999, 0.01;
	// end inline asm
	// begin inline asm
	fma.rn.f32    %f2848, %f2848, 0.9999, 0.01;
	// end inline asm
	// begin inline asm
	fma.rn.f64    %fd2846, %fd2846, 0.9999, 0.01;
	// end inline asm
	// begin inline asm
	fma.rn.f64    %fd2848, %fd2848, 0.9999, 0.01;
	// end inline asm
	// begin inline asm
	fma.rn.f32    %f2846, %f2846, 0.9999, 0.01;
	// end inline asm
	// begin inline asm
	fma.rn.f32    %f2848, %f2848, 0.9999, 0.01;
	// end inline asm
	// begin inline asm
	fma.rn.f64    %fd2846, %fd2846, 0.9999, 0.01;
	// end inline asm
	// begin inline asm
	fma.rn.f64    %fd2848, %fd2848, 0.9999, 0.01;
	// end inline asm
	// begin inline asm
	fma.rn.f32    %f2846, %f2846, 0.9999, 0.01;
	// end inline asm
	// begin inline asm
	fma.rn.f32    %f2848, %f2848, 0.9999, 0.01;
	// end inline asm
	// begin inline asm
	fma.rn.f64    %fd2846, %fd2846, 0.9999, 0.01;
	// end inline asm
	// begin inline asm
	fma.rn.f64    %fd2848, %fd2848, 0.9999, 0.01;
	// end inline asm
	// begin inline asm
	fma.rn.f32    %f2846, %f2846, 0.9999, 0.01;
	// end inline asm
	// begin inline asm
	fma.rn.f32    %f2848, %f2848, 0.9999, 0.01;
	// end inline asm
	// begin inline asm
	fma.rn.f64    %fd2846, %fd2846, 0.9999, 0.01;
	// end inline asm
	// begin inline asm
	fma.rn.f64    %fd2848, %fd2848, 0.9999, 0.01;
	// end inline asm
	// begin inline asm
	fma.rn.f32    %f2846, %f2846, 0.9999, 0.01;
	// end inline asm
	// begin inline asm
	fma.rn.f32    %f2848, %f2848, 0.9999, 0.01;
	// end inline asm
	// begin inline asm
	fma.rn.f64    %fd2846, %fd2846, 0.9999, 0.01;
	// end inline asm
	// begin inline asm
	fma.rn.f64    %fd2848, %fd2848, 0.9999, 0.01;
	// end inline asm
	// begin inline asm
	fma.rn.f32    %f2846, %f2846, 0.9999, 0.01;
	// end inline asm
	// begin inline asm
	fma.rn.f32    %f2848, %f2848, 0.9999, 0.01;
	// end inline asm
	// begin inline asm
	fma.rn.f64    %fd2846, %fd2846, 0.9999, 0.01;
	// end inline asm
	// begin inline asm
	fma.rn.f64    %fd2848, %fd2848, 0.9999, 0.01;
	// end inline asm
	// begin inline asm
	fma.rn.f32    %f2846, %f2846, 0.9999, 0.01;
	// end inline asm
	// begin inline asm
	fma.rn.f32    %f2848, %f2848, 0.9999, 0.01;
	// end inline asm
	// begin inline asm
	fma.rn.f64    %fd2846, %fd2846, 0.9999, 0.01;
	// end inline asm
	// begin inline asm
	fma.rn.f64    %fd2848, %fd2848, 0.9999, 0.01;
	// end inline asm
	// begin inline asm
	fma.rn.f32    %f2846, %f2846, 0.9999, 0.01;
	// end inline asm
	// begin inline asm
	fma.rn.f32    %f2848, %f2848, 0.9999, 0.01;
	// end inline asm
	// begin inline asm
	fma.rn.f64    %fd2846, %fd2846, 0.9999, 0.01;
	// end inline asm
	// begin inline asm
	fma.rn.f64    %fd2848, %fd2848, 0.9999, 0.01;
	// end inline asm
	// begin inline asm
	fma.rn.f32    %f2846, %f2846, 0.9999, 0.01;
	// end inline asm
	// begin inline asm
	fma.rn.f32    %f2848, %f2848, 0.9999, 0.01;
	// end inline asm
	// begin inline asm
	fma.rn.f64    %fd2846, %fd2846, 0.9999, 0.01;
	// end inline asm
	// begin inline asm
	fma.rn.f64    %fd2848, %fd2848, 0.9999, 0.01;
	// end inline asm
	// begin inline asm
	fma.rn.f32    %f2846, %f2846, 0.9999, 0.01;
	// end inline asm
	// begin inline asm
	fma.rn.f32    %f2848, %f2848, 0.9999, 0.01;
	// end inline asm
	// begin inline asm
	fma.rn.f64    %fd2846, %fd2846, 0.9999, 0.01;
	// end inline asm
	// begin inline asm
	fma.rn.f64    %fd2848, %fd2848, 0.9999, 0.01;
	// end inline asm
	// begin inline asm
	fma.rn.f32    %f2846, %f2846, 0.9999, 0.01;
	// end inline asm
	// begin inline asm
	fma.rn.f32    %f2848, %f2848, 0.9999, 0.01;
	// end inline asm
	// begin inline asm
	fma.rn.f64    %fd2846, %fd2846, 0.9999, 0.01;
	// end inline asm
	// begin inline asm
	fma.rn.f64    %fd2848, %fd2848, 0.9999, 0.01;
	// end inline asm
	// begin inline asm
	fma.rn.f32    %f2846, %f2846, 0.9999, 0.01;
	// end inline asm
	// begin inline asm
	fma.rn.f32    %f2848, %f2848, 0.9999, 0.01;
	// end inline asm
	// begin inline asm
	fma.rn.f64    %fd2846, %fd2846, 0.9999, 0.01;
	// end inline asm
	// begin inline asm
	fma.rn.f64    %fd2848, %fd2848, 0.9999, 0.01;
	// end inline asm
	// begin inline asm
	fma.rn.f32    %f2846, %f2846, 0.9999, 0.01;
	// end inline asm
	// begin inline asm
	fma.rn.f32    %f2848, %f2848, 0.9999, 0.01;
	// end inline asm
	// begin inline asm
	fma.rn.f64    %fd2846, %fd2846, 0.9999, 0.01;
	// end inline asm
	// begin inline asm
	fma.rn.f64    %fd2848, %fd2848, 0.9999, 0.01;
	// end inline asm
	// begin inline asm
	fma.rn.f32    %f2846, %f2846, 0.9999, 0.01;
	// end inline asm
	// begin inline asm
	fma.rn.f32    %f2848, %f2848, 0.9999, 0.01;
	// end inline asm
	// begin inline asm
	fma.rn.f64    %fd2846, %fd2846, 0.9999, 0.01;
	// end inline asm
	// begin inline asm
	fma.rn.f64    %fd2848, %fd2848, 0.9999, 0.01;
	// end inline asm
	// begin inline asm
	fma.rn.f32    %f2846, %f2846, 0.9999, 0.01;
	// end inline asm
	// begin inline asm
	fma.rn.f32    %f2848, %f2848, 0.9999, 0.01;
	// end inline asm
	// begin inline asm
	fma.rn.f64    %fd2846, %fd2846, 0.9999, 0.01;
	// end inline asm
	// begin inline asm
	fma.rn.f64    %fd2848, %fd2848, 0.9999, 0.01;
	// end inline asm
	// begin inline asm
	fma.rn.f32    %f2846, %f2846, 0.9999, 0.01;
	// end inline asm
	// begin inline asm
	fma.rn.f32    %f2848, %f2848, 0.9999, 0.01;
	// end inline asm
	// begin inline asm
	fma.rn.f64    %fd2846, %fd2846, 0.9999, 0.01;
	// end inline asm
	// begin inline asm
	fma.rn.f64    %fd2848, %fd2848, 0.9999, 0.01;
	// end inline asm
	// begin inline asm
	fma.rn.f32    %f2846, %f2846, 0.9999, 0.01;
	// end inline asm
	// begin inline asm
	fma.rn.f32    %f2848, %f2848, 0.9999, 0.01;
	// end inline asm
	// begin inline asm
	fma.rn.f64    %fd2846, %fd2846, 0.9999, 0.01;
	// end inline asm
	// begin inline asm
	fma.rn.f64    %fd2848, %fd2848, 0.9999, 0.01;
	// end inline asm
	// begin inline asm
	fma.rn.f32    %f2846, %f2846, 0.9999, 0.01;
	// end inline asm
	// begin inline asm
	fma.rn.f32    %f2848, %f2848, 0.9999, 0.01;
	// end inline asm
	// begin inline asm
	fma.rn.f64    %fd2846, %fd2846, 0.9999, 0.01;
	// end inline asm
	// begin inline asm
	fma.rn.f64    %fd2848, %fd2848, 0.9999, 0.01;
	// end inline asm
	// begin inline asm
	fma.rn.f32    %f2846, %f2846, 0.9999, 0.01;
	// end inline asm
	// begin inline asm
	fma.rn.f32    %f2848, %f2848, 0.9999, 0.01;
	// end inline asm
	// begin inline asm
	fma.rn.f64    %fd2846, %fd2846, 0.9999, 0.01;
	// end inline asm
	// begin inline asm
	fma.rn.f64    %fd2848, %fd2848, 0.9999, 0.01;
	// end inline asm
	// begin inline asm
	fma.rn.f32    %f2846, %f2846, 0.9999, 0.01;
	// end inline asm
	// begin inline asm
	fma.rn.f32    %f2848, %f2848, 0.9999, 0.01;
	// end inline asm
	// begin inline asm
	fma.rn.f64    %fd2846, %fd2846, 0.9999, 0.01;
	// end inline asm
	// begin inline asm
	fma.rn.f64    %fd2848, %fd2848, 0.9999, 0.01;
	// end inline asm
	// begin inline asm
	fma.rn.f32    %f2846, %f2846, 0.9999, 0.01;
	// end inline asm
	// begin inline asm
	fma.rn.f32    %f2848, %f2848, 0.9999, 0.01;
	// end inline asm
	// begin inline asm
	fma.rn.f64    %fd2846, %fd2846, 0.9999, 0.01;
	// end inline asm
	// begin inline asm
	fma.rn.f64    %fd2848, %fd2848, 0.9999, 0.01;
	// end inline asm
	// begin inline asm
	fma.rn.f32    %f2846, %f2846, 0.9999, 0.01;
	// end inline asm
	// begin inline asm
	fma.rn.f32    %f2848, %f2848, 0.9999, 0.01;
	// end inline asm
	// begin inline asm
	fma.rn.f64    %fd2846, %fd2846, 0.9999, 0.01;
	// end inline asm
	// begin inline asm
	fma.rn.f64    %fd2848, %fd2848, 0.9999, 0.01;
	// end inline asm
	// begin inline asm
	fma.rn.f32    %f2846, %f2846, 0.9999, 0.01;
	// end inline asm
	// begin inline asm
	fma.rn.f32    %f2848, %f2848, 0.9999, 0.01;
	// end inline asm
	// begin inline asm
	fma.rn.f64    %fd2846, %fd2846, 0.9999, 0.01;
	// end inline asm
	// begin inline asm
	fma.rn.f64    %fd2848, %fd2848, 0.9999, 0.01;
	// end inline asm
	// begin inline asm
	fma.rn.f32    %f2846, %f2846, 0.9999, 0.01;
	// end inline asm
	// begin inline asm
	fma.rn.f32    %f2848, %f2848, 0.9999, 0.01;
	// end inline asm
	// begin inline asm
	fma.rn.f64    %fd2846, %fd2846, 0.9999, 0.01;
	// end inline asm
	// begin inline asm
	fma.rn.f64    %fd2848, %fd2848, 0.9999, 0.01;
	// end inline asm
	// begin inline asm
	fma.rn.f32    %f2846, %f2846, 0.9999, 0.01;
	// end inline asm
	// begin inline asm
	fma.rn.f32    %f2848, %f2848, 0.9999, 0.01;
	// end inline asm
	// begin inline asm
	fma.rn.f64    %fd2846, %fd2846, 0.9999, 0.01;
	// end inline asm
	// begin inline asm
	fma.rn.f64    %fd2848, %fd2848, 0.9999, 0.01;
	// end inline asm
	// begin inline asm
	fma.rn.f32    %f2846, %f2846, 0.9999, 0.01;
	// end inline asm
	// begin inline asm
	fma.rn.f32    %f2848, %f2848, 0.9999, 0.01;
	// end inline asm
	// begin inline asm
	fma.rn.f64    %fd2846, %fd2846, 0.9999, 0.01;
	// end inline asm
	// begin inline asm
	fma.rn.f64    %fd2848, %fd2848, 0.9999, 0.01;
	// end inline asm
	// begin inline asm
	fma.rn.f32    %f2846, %f2846, 0.9999, 0.01;
	// end inline asm
	// begin inline asm
	fma.rn.f32    %f2848, %f2848, 0.9999, 0.01;
	// end inline asm
	// begin inline asm
	fma.rn.f64    %fd2846, %fd2846, 0.9999, 0.01;
	// end inline asm
	// begin inline asm
	fma.rn.f64    %fd2848, %fd2848, 0.9999, 0.01;
	// end inline asm
	// begin inline asm
	fma.rn.f32    %f2846, %f2846, 0.9999, 0.01;
	// end inline asm
	// begin inline asm
	fma.rn.f32    %f2848, %f2848, 0.9999, 0.01;
	// end inline asm
	// begin inline asm
	fma.rn.f64    %fd2846, %fd2846, 0.9999, 0.01;
	// end inline asm
	// begin inline asm
	fma.rn.f64    %fd2848, %fd2848, 0.9999, 0.01;
	// end inline asm
	// begin inline asm
	fma.rn.f32    %f2846, %f2846, 0.9999, 0.01;
	// end inline asm
	// begin inline asm
	fma.rn.f32    %f2848, %f2848, 0.9999, 0.01;
	// end inline asm
	// begin inline asm
	fma.rn.f64    %fd2846, %fd2846, 0.9999, 0.01;
	// end inline asm
	// begin inline asm
	fma.rn.f64    %fd2848, %fd2848, 0.9999, 0.01;
	// end inline asm
	// begin inline asm
	fma.rn.f32    %f2846, %f2846, 0.9999, 0.01;
	// end inline asm
	// begin inline asm
	fma.rn.f32    %f2848, %f2848, 0.9999, 0.01;
	// end inline asm
	// begin inline asm
	fma.rn.f64    %fd2846, %fd2846, 0.9999, 0.01;
	// end inline asm
	// begin inline asm
	fma.rn.f64    %fd2848, %fd2848, 0.9999, 0.01;
	// end inline asm
	// begin inline asm
	fma.rn.f32    %f2846, %f2846, 0.9999, 0.01;
	// end inline asm
	// begin inline asm
	fma.rn.f32    %f2848, %f2848, 0.9999, 0.01;
	// end inline asm
	// begin inline asm
	fma.rn.f64    %fd2846, %fd2846, 0.9999, 0.01;
	// end inline asm
	// begin inline asm
	fma.rn.f64    %fd2848, %fd2848, 0.9999, 0.01;
	// end inline asm
	// begin inline asm
	fma.rn.f32    %f2846, %f2846, 0.9999, 0.01;
	// end inline asm
	// begin inline asm
	fma.rn.f32    %f2848, %f2848, 0.9999, 0.01;
	// end inline asm
	// begin inline asm
	fma.rn.f64    %fd2846, %fd2846, 0.9999, 0.01;
	// end inline asm
	// begin inline asm
	fma.rn.f64    %fd2848, %fd2848, 0.9999, 0.01;
	// end inline asm
	// begin inline asm
	fma.rn.f32    %f2846, %f2846, 0.9999, 0.01;
	// end inline asm
	// begin inline asm
	fma.rn.f32    %f2848, %f2848, 0.9999, 0.01;
	// end inline asm
	// begin inline asm
	fma.rn.f64    %fd2846, %fd2846, 0.9999, 0.01;
	// end inline asm
	// begin inline asm
	fma.rn.f64    %fd2848, %fd2848, 0.9999, 0.01;
	// end inline asm
	// begin inline asm
	fma.rn.f32    %f2846, %f2846, 0.9999, 0.01;
	// end inline asm
	// begin inline asm
	fma.rn.f32    %f2848, %f2848, 0.9999, 0.01;
	// end inline asm
	// begin inline asm
	fma.rn.f64    %fd2846, %fd2846, 0.9999, 0.01;
	// end inline asm
	// begin inline asm
	fma.rn.f64    %fd2848, %fd2848, 0.9999, 0.01;
	// end inline asm
	// begin inline asm
	fma.rn.f32    %f2846, %f2846, 0.9999, 0.01;
	// end inline asm
	// begin inline asm
	fma.rn.f32    %f2848, %f2848, 0.9999, 0.01;
	// end inline asm
	// begin inline asm
	fma.rn.f64    %fd2846, %fd2846, 0.9999, 0.01;
	// end inline asm
	// begin inline asm
	fma.rn.f64    %fd2848, %fd2848, 0.9999, 0.01;
	// end inline asm
	// begin inline asm
	fma.rn.f32    %f2846, %f2846, 0.9999, 0.01;
	// end inline asm
	// begin inline asm
	fma.rn.f32    %f2848, %f2848, 0.9999, 0.01;
	// end inline asm
	// begin inline asm
	fma.rn.f64    %fd2846, %fd2846, 0.9999, 0.01;
	// end inline asm
	// begin inline asm
	fma.rn.f64    %fd2848, %fd2848, 0.9999, 0.01;
	// end inline asm
	// begin inline asm
	fma.rn.f32    %f2846, %f2846, 0.9999, 0.01;
	// end inline asm
	// begin inline asm
	fma.rn.f32    %f2848, %f2848, 0.9999, 0.01;
	// end inline asm
	// begin inline asm
	fma.rn.f64    %fd2846, %fd2846, 0.9999, 0.01;
	// end inline asm
	// begin inline asm
	fma.rn.f64    %fd2848, %fd2848, 0.9999, 0.01;
	// end inline asm
	// begin inline asm
	fma.rn.f32    %f2846, %f2846, 0.9999, 0.01;
	// end inline asm
	// begin inline asm
	fma.rn.f32    %f2848, %f2848, 0.9999, 0.01;
	// end inline asm
	// begin inline asm
	fma.rn.f64    %fd2846, %fd2846, 0.9999, 0.01;
	// end inline asm
	// begin inline asm
	fma.rn.f64    %fd2848, %fd2848, 0.9999, 0.01;
	// end inline asm
	// begin inline asm
	fma.rn.f32    %f2846, %f2846, 0.9999, 0.01;
	// end inline asm
	// begin inline asm
	fma.rn.f32    %f2848, %f2848, 0.9999, 0.01;
	// end inline asm
	// begin inline asm
	fma.rn.f64    %fd2846, %fd2846, 0.9999, 0.01;
	// end inline asm
	// begin inline asm
	fma.rn.f64    %fd2848, %fd2848, 0.9999, 0.01;
	// end inline asm
	// begin inline asm
	fma.rn.f32    %f2846, %f2846, 0.9999, 0.01;
	// end inline asm
	// begin inline asm
	fma.rn.f32    %f2848, %f2848, 0.9999, 0.01;
	// end inline asm
	// begin inline asm
	fma.rn.f64    %fd2846, %fd2846, 0.9999, 0.01;
	// end inline asm
	// begin inline asm
	fma.rn.f64    %fd2848, %fd2848, 0.9999, 0.01;
	// end inline asm
	// begin inline asm
	fma.rn.f32    %f2846, %f2846, 0.9999, 0.01;
	// end inline asm
	// begin inline asm
	fma.rn.f32    %f2848, %f2848, 0.9999, 0.01;
	// end inline asm
	// begin inline asm
	fma.rn.f64    %fd2846, %fd2846, 0.9999, 0.01;
	// end inline asm
	// begin inline asm
	fma.rn.f64    %fd2848, %fd2848, 0.9999, 0.01;
	// end inline asm
	// begin inline asm
	fma.rn.f32    %f2846, %f2846, 0.9999, 0.01;
	// end inline asm
	// begin inline asm
	fma.rn.f32    %f2848, %f2848, 0.9999, 0.01;
	// end inline asm
	// begin inline asm
	fma.rn.f64    %fd2846, %fd2846, 0.9999, 0.01;
	// end inline asm
	// begin inline asm
	fma.rn.f64    %fd2848, %fd2848, 0.9999, 0.01;
	// end inline asm
	// begin inline asm
	fma.rn.f32    %f2846, %f2846, 0.9999, 0.01;
	// end inline asm
	// begin inline asm
	fma.rn.f32    %f2848, %f2848, 0.9999, 0.01;
	// end inline asm
	// begin inline asm
	fma.rn.f64    %fd2846, %fd2846, 0.9999, 0.01;
	// end inline asm
	// begin inline asm
	fma.rn.f64    %fd2848, %fd2848, 0.9999, 0.01;
	// end inline asm
	// begin inline asm
	fma.rn.f32    %f2846, %f2846, 0.9999, 0.01;
	// end inline asm
	// begin inline asm
	fma.rn.f32    %f2848, %f2848, 0.9999, 0.01;
	// end inline asm
	// begin inline asm
	fma.rn.f64    %fd2846, %fd2846, 0.9999, 0.01;
	// end inline asm
	// begin inline asm
	fma.rn.f64    %fd2848, %fd2848, 0.9999, 0.01;
	// end inline asm
	// begin inline asm
	fma.rn.f32    %f2846, %f2846, 0.9999, 0.01;
	// end inline asm
	// begin inline asm
	fma.rn.f32    %f2848, %f2848, 0.9999, 0.01;
	// end inline asm
	// begin inline asm
	fma.rn.f64    %fd2846, %fd2846, 0.9999, 0.01;
	// end inline asm
	// begin inline asm
	fma.rn.f64    %fd2848, %fd2848, 0.9999, 0.01;
	// end inline asm
	// begin inline asm
	fma.rn.f32    %f2846, %f2846, 0.9999, 0.01;
	// end inline asm
	// begin inline asm
	fma.rn.f32    %f2848, %f2848, 0.9999, 0.01;
	// end inline asm
	// begin inline asm
	fma.rn.f64    %fd2846, %fd2846, 0.9999, 0.01;
	// end inline asm
	// begin inline asm
	fma.rn.f64    %fd2848, %fd2848, 0.9999, 0.01;
	// end inline asm
	// begin inline asm
	fma.rn.f32    %f2846, %f2846, 0.9999, 0.01;
	// end inline asm
	// begin inline asm
	fma.rn.f32    %f2848, %f2848, 0.9999, 0.01;
	// end inline asm
	// begin inline asm
	fma.rn.f64    %fd2846, %fd2846, 0.9999, 0.01;
	// end inline asm
	// begin inline asm
	fma.rn.f64    %fd2848, %fd2848, 0.9999, 0.01;
	// end inline asm
	// begin inline asm
	fma.rn.f32    %f2846, %f2846, 0.9999, 0.01;
	// end inline asm
	// begin inline asm
	fma.rn.f32    %f2848, %f2848, 0.9999, 0.01;
	// end inline asm
	// begin inline asm
	fma.rn.f64    %fd2846, %fd2846, 0.9999, 0.01;
	// end inline asm
	// begin inline asm
	fma.rn.f64    %fd2848, %fd2848, 0.9999, 0.01;
	// end inline asm
	// begin inline asm
	fma.rn.f32    %f2846, %f2846, 0.9999, 0.01;
	// end inline asm
	// begin inline asm
	fma.rn.f32    %f2848, %f2848, 0.9999, 0.01;
	// end inline asm
	// begin inline asm
	fma.rn.f64    %fd2846, %fd2846, 0.9999, 0.01;
	// end inline asm
	// begin inline asm
	fma.rn.f64    %fd2848, %fd2848, 0.9999, 0.01;
	// end inline asm
	// begin inline asm
	fma.rn.f32    %f2846, %f2846, 0.9999, 0.01;
	// end inline asm
	// begin inline asm
	fma.rn.f32    %f2848, %f2848, 0.9999, 0.01;
	// end inline asm
	// begin inline asm
	fma.rn.f64    %fd2846, %fd2846, 0.9999, 0.01;
	// end inline asm
	// begin inline asm
	fma.rn.f64    %fd2848, %fd2848, 0.9999, 0.01;
	// end inline asm
	// begin inline asm
	fma.rn.f32    %f2846, %f2846, 0.9999, 0.01;
	// end inline asm
	// begin inline asm
	fma.rn.f32    %f2848, %f2848, 0.9999, 0.01;
	// end inline asm
	// begin inline asm
	fma.rn.f64    %fd2846, %fd2846, 0.9999, 0.01;
	// end inline asm
	// begin inline asm
	fma.rn.f64    %fd2848, %fd2848, 0.9999, 0.01;
	// end inline asm
	// begin inline asm
	fma.rn.f32    %f2846, %f2846, 0.9999, 0.01;
	// end inline asm
	// begin inline asm
	fma.rn.f32    %f2848, %f2848, 0.9999, 0.01;
	// end inline asm
	// begin inline asm
	fma.rn.f64    %fd2846, %fd2846, 0.9999, 0.01;
	// end inline asm
	// begin inline asm
	fma.rn.f64    %fd2848, %fd2848, 0.9999, 0.01;
	// end inline asm
	// begin inline asm
	fma.rn.f32    %f2846, %f2846, 0.9999, 0.01;
	// end inline asm
	// begin inline asm
	fma.rn.f32    %f2848, %f2848, 0.9999, 0.01;
	// end inline asm
	// begin inline asm
	fma.rn.f64    %fd2846, %fd2846, 0.9999, 0.01;
	// end inline asm
	// begin inline asm
	fma.rn.f64    %fd2848, %fd2848, 0.9999, 0.01;
	// end inline asm
	// begin inline asm
	fma.rn.f32    %f2846, %f2846, 0.9999, 0.01;
	// end inline asm
	// begin inline asm
	fma.rn.f32    %f2848, %f2848, 0.9999, 0.01;
	// end inline asm
	// begin inline asm
	fma.rn.f64    %fd2846, %fd2846, 0.9999, 0.01;
	// end inline asm
	// begin inline asm
	fma.rn.f64    %fd2848, %fd2848, 0.9999, 0.01;
	// end inline asm
	// begin inline asm
	fma.rn.f32    %f2846, %f2846, 0.9999, 0.01;
	// end inline asm
	// begin inline asm
	fma.rn.f32    %f2848, %f2848, 0.9999, 0.01;
	// end inline asm
	// begin inline asm
	fma.rn.f64    %fd2846, %fd2846, 0.9999, 0.01;
	// end inline asm
	// begin inline asm
	fma.rn.f64    %fd2848, %fd2848, 0.9999, 0.01;
	// end inline asm
	// begin inline asm
	fma.rn.f32    %f2846, %f2846, 0.9999, 0.01;
	// end inline asm
	// begin inline asm
	fma.rn.f32    %f2848, %f2848, 0.9999, 0.01;
	// end inline asm
	// begin inline asm
	fma.rn.f64    %fd2846, %fd2846, 0.9999, 0.01;
	// end inline asm
	// begin inline asm
	fma.rn.f64    %fd2848, %fd2848, 0.9999, 0.01;
	// end inline asm
	// begin inline asm
	fma.rn.f32    %f2846, %f2846, 0.9999, 0.01;
	// end inline asm
	// begin inline asm
	fma.rn.f32    %f2848, %f2848, 0.9999, 0.01;
	// end inline asm
	// begin inline asm
	fma.rn.f64    %fd2846, %fd2846, 0.9999, 0.01;
	// end inline asm
	// begin inline asm
	fma.rn.f64    %fd2848, %fd2848, 0.9999, 0.01;
	// end inline asm
	// begin inline asm
	fma.rn.f32    %f2846, %f2846, 0.9999, 0.01;
	// end inline asm
	// begin inline asm
	fma.rn.f32    %f2848, %f2848, 0.9999, 0.01;
	// end inline asm
	// begin inline asm
	fma.rn.f64    %fd2846, %fd2846, 0.9999, 0.01;
	// end inline asm
	// begin inline asm
	fma.rn.f64    %fd2848, %fd2848, 0.9999, 0.01;
	// end inline asm
	// begin inline asm
	fma.rn.f32    %f2846, %f2846, 0.9999, 0.01;
	// end inline asm
	// begin inline asm
	fma.rn.f32    %f2848, %f2848, 0.9999, 0.01;
	// end inline asm
	// begin inline asm
	fma.rn.f64    %fd2846, %fd2846, 0.9999, 0.01;
	// end inline asm
	// begin inline asm
	fma.rn.f64    %fd2848, %fd2848, 0.9999, 0.01;
	// end inline asm
	// begin inline asm
	fma.rn.f32    %f2846, %f2846, 0.9999, 0.01;
	// end inline asm
	// begin inline asm
	fma.rn.f32    %f2848, %f2848, 0.9999, 0.01;
	// end inline asm
	// begin inline asm
	fma.rn.f64    %fd2846, %fd2846, 0.9999, 0.01;
	// end inline asm
	// begin inline asm
	fma.rn.f64    %fd2848, %fd2848, 0.9999, 0.01;
	// end inline asm
	// begin inline asm
	fma.rn.f32    %f2846, %f2846, 0.9999, 0.01;
	// end inline asm
	// begin inline asm
	fma.rn.f32    %f2848, %f2848, 0.9999, 0.01;
	// end inline asm
	// begin inline asm
	fma.rn.f64    %fd2846, %fd2846, 0.9999, 0.01;
	// end inline asm
	// begin inline asm
	fma.rn.f64    %fd2848, %fd2848, 0.9999, 0.01;
	// end inline asm
	// begin inline asm
	fma.rn.f32    %f2846, %f2846, 0.9999, 0.01;
	// end inline asm
	// begin inline asm
	fma.rn.f32    %f2848, %f2848, 0.9999, 0.01;
	// end inline asm
	// begin inline asm
	fma.rn.f64    %fd2846, %fd2846, 0.9999, 0.01;
	// end inline asm
	// begin inline asm
	fma.rn.f64    %fd2848, %fd2848, 0.9999, 0.01;
	// end inline asm
	// begin inline asm
	fma.rn.f32    %f2846, %f2846, 0.9999, 0.01;
	// end inline asm
	// begin inline asm
	fma.rn.f32    %f2848, %f2848, 0.9999, 0.01;
	// end inline asm
	// begin inline asm
	fma.rn.f64    %fd2846, %fd2846, 0.9999, 0.01;
	// end inline asm
	// begin inline asm
	fma.rn.f64    %fd2848, %fd2848, 0.9999, 0.01;
	// end inline asm
	// begin inline asm
	fma.rn.f32    %f2846, %f2846, 0.9999, 0.01;
	// end inline asm
	// begin inline asm
	fma.rn.f32    %f2848, %f2848, 0.9999, 0.01;
	// end inline asm
	// begin inline asm
	fma.rn.f64    %fd2846, %fd2846, 0.9999, 0.01;
	// end inline asm
	// begin inline asm
	fma.rn.f64    %fd2848, %fd2848, 0.9999, 0.01;
	// end inline asm
	// begin inline asm
	fma.rn.f32    %f2846, %f2846, 0.9999, 0.01;
	// end inline asm
	// begin inline asm
	fma.rn.f32    %f2848, %f2848, 0.9999, 0.01;
	// end inline asm
	// begin inline asm
	fma.rn.f64    %fd2846, %fd2846, 0.9999, 0.01;
	// end inline asm
	// begin inline asm
	fma.rn.f64    %fd2848, %fd2848, 0.9999, 0.01;
	// end inline asm
	// begin inline asm
	fma.rn.f32    %f2846, %f2846, 0.9999, 0.01;
	// end inline asm
	// begin inline asm
	fma.rn.f32    %f2848, %f2848, 0.9999, 0.01;
	// end inline asm
	// begin inline asm
	fma.rn.f64    %fd2846, %fd2846, 0.9999, 0.01;
	// end inline asm
	// begin inline asm
	fma.rn.f64    %fd2848, %fd2848, 0.9999, 0.01;
	// end inline asm
	// begin inline asm
	fma.rn.f32    %f2846, %f2846, 0.9999, 0.01;
	// end inline asm
	// begin inline asm
	fma.rn.f32    %f2848, %f2848, 0.9999, 0.01;
	// end inline asm
	// begin inline asm
	fma.rn.f64    %fd2846, %fd2846, 0.9999, 0.01;
	// end inline asm
	// begin inline asm
	fma.rn.f64    %fd2848, %fd2848, 0.9999, 0.01;
	// end inline asm
	// begin inline asm
	fma.rn.f32    %f2846, %f2846, 0.9999, 0.01;
	// end inline asm
	// begin inline asm
	fma.rn.f32    %f2848, %f2848, 0.9999, 0.01;
	// end inline asm
	// begin inline asm
	fma.rn.f64    %fd2846, %fd2846, 0.9999, 0.01;
	// end inline asm
	// begin inline asm
	fma.rn.f64    %fd2848, %fd2848, 0.9999, 0.01;
	// end inline asm
	// begin inline asm
	fma.rn.f32    %f2846, %f2846, 0.9999, 0.01;
	// end inline asm
	// begin inline asm
	fma.rn.f32    %f2848, %f2848, 0.9999, 0.01;
	// end inline asm
	// begin inline asm
	fma.rn.f64    %fd2846, %fd2846, 0.9999, 0.01;
	// end inline asm
	// begin inline asm
	fma.rn.f64    %fd2848, %fd2848, 0.9999, 0.01;
	// end inline asm
	// begin inline asm
	fma.rn.f32    %f2846, %f2846, 0.9999, 0.01;
	// end inline asm
	// begin inline asm
	fma.rn.f32    %f2848, %f2848, 0.9999, 0.01;
	// end inline asm
	// begin inline asm
	fma.rn.f64    %fd2846, %fd2846, 0.9999, 0.01;
	// end inline asm
	// begin inline asm
	fma.rn.f64    %fd2848, %fd2848, 0.9999, 0.01;
	// end inline asm
	// begin inline asm
	fma.rn.f32    %f2846, %f2846, 0.9999, 0.01;
	// end inline asm
	// begin inline asm
	fma.rn.f32    %f2848, %f2848, 0.9999, 0.01;
	// end inline asm
	// begin inline asm
	fma.rn.f64    %fd2846, %fd2846, 0.9999, 0.01;
	// end inline asm
	// begin inline asm
	fma.rn.f64    %fd2848, %fd2848, 0.9999, 0.01;
	// end inline asm
	// begin inline asm
	fma.rn.f32    %f2846, %f2846, 0.9999, 0.01;
	// end inline asm
	// begin inline asm
	fma.rn.f32    %f2848, %f2848, 0.9999, 0.01;
	// end inline asm
	// begin inline asm
	fma.rn.f64    %fd2846, %fd2846, 0.9999, 0.01;
	// end inline asm
	// begin inline asm
	fma.rn.f64    %fd2848, %fd2848, 0.9999, 0.01;
	// end inline asm
	// begin inline asm
	fma.rn.f32    %f2846, %f2846, 0.9999, 0.01;
	// end inline asm
	// begin inline asm
	fma.rn.f32    %f2848, %f2848, 0.9999, 0.01;
	// end inline asm
	// begin inline asm
	fma.rn.f64    %fd2846, %fd2846, 0.9999, 0.01;
	// end inline asm
	// begin inline asm
	fma.rn.f64    %fd2848, %fd2848, 0.9999, 0.01;
	// end inline asm
	// begin inline asm
	fma.rn.f32    %f2846, %f2846, 0.9999, 0.01;
	// end inline asm
	// begin inline asm
	fma.rn.f32    %f2848, %f2848, 0.9999, 0.01;
	// end inline asm
	// begin inline asm
	fma.rn.f64    %fd2846, %fd2846, 0.9999, 0.01;
	// end inline asm
	// begin inline asm
	fma.rn.f64    %fd2848, %fd2848, 0.9999, 0.01;
	// end inline asm
	// begin inline asm
	fma.rn.f32    %f2846, %f2846, 0.9999, 0.01;
	// end inline asm
	// begin inline asm
	fma.rn.f32    %f2848, %f2848, 0.9999, 0.01;
	// end inline asm
	// begin inline asm
	fma.rn.f64    %fd2846, %fd2846, 0.9999, 0.01;
	// end inline asm
	// begin inline asm
	fma.rn.f64    %fd2848, %fd2848, 0.9999, 0.01;
	// end inline asm
	// begin inline asm
	fma.rn.f32    %f2846, %f2846, 0.9999, 0.01;
	// end inline asm
	// begin inline asm
	fma.rn.f32    %f2848, %f2848, 0.9999, 0.01;
	// end inline asm
	// begin inline asm
	fma.rn.f64    %fd2846, %fd2846, 0.9999, 0.01;
	// end inline asm
	// begin inline asm
	fma.rn.f64    %fd2848, %fd2848, 0.9999, 0.01;
	// end inline asm
	// begin inline asm
	fma.rn.f32    %f2846, %f2846, 0.9999, 0.01;
	// end inline asm
	// begin inline asm
	fma.rn.f32    %f2848, %f2848, 0.9999, 0.01;
	// end inline asm
	// begin inline asm
	fma.rn.f64    %fd2846, %fd2846, 0.9999, 0.01;
	// end inline asm
	// begin inline asm
	fma.rn.f64    %fd2848, %fd2848, 0.9999, 0.01;
	// end inline asm
	// begin inline asm
	fma.rn.f32    %f2846, %f2846, 0.9999, 0.01;
	// end inline asm
	// begin inline asm
	fma.rn.f32    %f2848, %f2848, 0.9999, 0.01;
	// end inline asm
	// begin inline asm
	fma.rn.f64    %fd2846, %fd2846, 0.9999, 0.01;
	// end inline asm
	// begin inline asm
	fma.rn.f64    %fd2848, %fd2848, 0.9999, 0.01;
	// end inline asm
	// begin inline asm
	fma.rn.f32    %f2846, %f2846, 0.9999, 0.01;
	// end inline asm
	// begin inline asm
	fma.rn.f32    %f2848, %f2848, 0.9999, 0.01;
	// end inline asm
	// begin inline asm
	fma.rn.f64    %fd2846, %fd2846, 0.9999, 0.01;
	// end inline asm
	// begin inline asm
	fma.rn.f64    %fd2848, %fd2848, 0.9999, 0.01;
	// end inline asm
	// begin inline asm
	fma.rn.f32    %f2846, %f2846, 0.9999, 0.01;
	// end inline asm
	// begin inline asm
	fma.rn.f32    %f2848, %f2848, 0.9999, 0.01;
	// end inline asm
	// begin inline asm
	fma.rn.f64    %fd2846, %fd2846, 0.9999, 0.01;
	// end inline asm
	// begin inline asm
	fma.rn.f64    %fd2848, %fd2848, 0.9999, 0.01;
	// end inline asm
	// begin inline asm
	fma.rn.f32    %f2846, %f2846, 0.9999, 0.01;
	// end inline asm
	// begin inline asm
	fma.rn.f32    %f2848, %f2848, 0.9999, 0.01;
	// end inline asm
	// begin inline asm
	fma.rn.f64    %fd2846, %fd2846, 0.9999, 0.01;
	// end inline asm
	// begin inline asm
	fma.rn.f64    %fd2848, %fd2848, 0.9999, 0.01;
	// end inline asm
	// begin inline asm
	fma.rn.f32    %f2846, %f2846, 0.9999, 0.01;
	// end inline asm
	// begin inline asm
	fma.rn.f32    %f2848, %f2848, 0.9999, 0.01;
	// end inline asm
	// begin inline asm
	fma.rn.f64    %fd2846, %fd2846, 0.9999, 0.01;
	// end inline asm
	// begin inline asm
	fma.rn.f64    %fd2848, %fd2848, 0.9999, 0.01;
	// end inline asm
	// begin inline asm
	fma.rn.f32    %f2846, %f2846, 0.9999, 0.01;
	// end inline asm
	// begin inline asm
	fma.rn.f32    %f2848, %f2848, 0.9999, 0.01;
	// end inline asm
	// begin inline asm
	fma.rn.f64    %fd2846, %fd2846, 0.9999, 0.01;
	// end inline asm
	// begin inline asm
	fma.rn.f64    %fd2848, %fd2848, 0.9999, 0.01;
	// end inline asm
	// begin inline asm
	fma.rn.f32    %f2846, %f2846, 0.9999, 0.01;
	// end inline asm
	// begin inline asm
	fma.rn.f32    %f2848, %f2848, 0.9999, 0.01;
	// end inline asm
	// begin inline asm
	fma.rn.f64    %fd2846, %fd2846, 0.9999, 0.01;
	// end inline asm
	// begin inline asm
	fma.rn.f64    %fd2848, %fd2848, 0.9999, 0.01;
	// end inline asm
	// begin inline asm
	fma.rn.f32    %f2846, %f2846, 0.9999, 0.01;
	// end inline asm
	// begin inline asm
	fma.rn.f32    %f2848, %f2848, 0.9999, 0.01;
	// end inline asm
	// begin inline asm
	fma.rn.f64    %fd2846, %fd2846, 0.9999, 0.01;
	// end inline asm
	// begin inline asm
	fma.rn.f64    %fd2848, %fd2848, 0.9999, 0.01;
	// end inline asm
	// begin inline asm
	fma.rn.f32    %f2846, %f2846, 0.9999, 0.01;
	// end inline asm
	// begin inline asm
	fma.rn.f32    %f2848, %f2848, 0.9999, 0.01;
	// end inline asm
	// begin inline asm
	fma.rn.f64    %fd2846, %fd2846, 0.9999, 0.01;
	// end inline asm
	// begin inline asm
	fma.rn.f64    %fd2848, %fd2848, 0.9999, 0.01;
	// end inline asm
	// begin inline asm
	fma.rn.f32    %f2846, %f2846, 0.9999, 0.01;
	// end inline asm
	// begin inline asm
	fma.rn.f32    %f2848, %f2848, 0.9999, 0.01;
	// end inline asm
	// begin inline asm
	fma.rn.f64    %fd2846, %fd2846, 0.9999, 0.01;
	// end inline asm
	// begin inline asm
	fma.rn.f64    %fd2848, %fd2848, 0.9999, 0.01;
	// end inline asm
	// begin inline asm
	fma.rn.f32    %f2846, %f2846, 0.9999, 0.01;
	// end inline asm
	// begin inline asm
	fma.rn.f32    %f2848, %f2848, 0.9999, 0.01;
	// end inline asm
	// begin inline asm
	fma.rn.f64    %fd2846, %fd2846, 0.9999, 0.01;
	// end inline asm
	// begin inline asm
	fma.rn.f64    %fd2848, %fd2848, 0.9999, 0.01;
	// end inline asm
	// begin inline asm
	fma.rn.f32    %f2846, %f2846, 0.9999, 0.01;
	// end inline asm
	// begin inline asm
	fma.rn.f32    %f2848, %f2848, 0.9999, 0.01;
	// end inline asm
	// begin inline asm
	fma.rn.f64    %fd2846, %fd2846, 0.9999, 0.01;
	// end inline asm
	// begin inline asm
	fma.rn.f64    %fd2848, %fd2848, 0.9999, 0.01;
	// end inline asm
	// begin inline asm
	fma.rn.f32    %f2846, %f2846, 0.9999, 0.01;
	// end inline asm
	// begin inline asm
	fma.rn.f32    %f2848, %f2848, 0.9999, 0.01;
	// end inline asm
	// begin inline asm
	fma.rn.f64    %fd2846, %fd2846, 0.9999, 0.01;
	// end inline asm
	// begin inline asm
	fma.rn.f64    %fd2848, %fd2848, 0.9999, 0.01;
	// end inline asm
	// begin inline asm
	fma.rn.f32    %f2846, %f2846, 0.9999, 0.01;
	// end inline asm
	// begin inline asm
	fma.rn.f32    %f2848, %f2848, 0.9999, 0.01;
	// end inline asm
	// begin inline asm
	fma.rn.f64    %fd2846, %fd2846, 0.9999, 0.01;
	// end inline asm
	// begin inline asm
	fma.rn.f64    %fd2848, %fd2848, 0.9999, 0.01;
	// end inline asm
	// begin inline asm
	fma.rn.f32    %f2846, %f2846, 0.9999, 0.01;
	// end inline asm
	// begin inline asm
	fma.rn.f32    %f2848, %f2848, 0.9999, 0.01;
	// end inline asm
	// begin inline asm
	fma.rn.f64    %fd2846, %fd2846, 0.9999, 0.01;
	// end inline asm
	// begin inline asm
	fma.rn.f64    %fd2848, %fd2848, 0.9999, 0.01;
	// end inline asm
	// begin inline asm
	fma.rn.f32    %f2846, %f2846, 0.9999, 0.01;
	// end inline asm
	// begin inline asm
	fma.rn.f32    %f2848, %f2848, 0.9999, 0.01;
	// end inline asm
	// begin inline asm
	fma.rn.f64    %fd2846, %fd2846, 0.9999, 0.01;
	// end inline asm
	// begin inline asm
	fma.rn.f64    %fd2848, %fd2848, 0.9999, 0.01;
	// end inline asm
	// begin inline asm
	fma.rn.f32    %f2846, %f2846, 0.9999, 0.01;
	// end inline asm
	// begin inline asm
	fma.rn.f32    %f2848, %f2848, 0.9999, 0.01;
	// end inline asm
	// begin inline asm
	fma.rn.f64    %fd2846, %fd2846, 0.9999, 0.01;
	// end inline asm
	// begin inline asm
	fma.rn.f64    %fd2848, %fd2848, 0.9999, 0.01;
	// end inline asm
	// begin inline asm
	fma.rn.f32    %f2846, %f2846, 0.9999, 0.01;
	// end inline asm
	// begin inline asm
	fma.rn.f32    %f2848, %f2848, 0.9999, 0.01;
	// end inline asm
	// begin inline asm
	fma.rn.f64    %fd2846, %fd2846, 0.9999, 0.01;
	// end inline asm
	// begin inline asm
	fma.rn.f64    %fd2848, %fd2848, 0.9999, 0.01;
	// end inline asm
	// begin inline asm
	fma.rn.f32    %f2846, %f2846, 0.9999, 0.01;
	// end inline asm
	// begin inline asm
	fma.rn.f32    %f2848, %f2848, 0.9999, 0.01;
	// end inline asm
	// begin inline asm
	fma.rn.f64    %fd2846, %fd2846, 0.9999, 0.01;
	// end inline asm
	// begin inline asm
	fma.rn.f64    %fd2848, %fd2848, 0.9999, 0.01;
	// end inline asm
	// begin inline asm
	fma.rn.f32    %f2846, %f2846, 0.9999, 0.01;
	// end inline asm
	// begin inline asm
	fma.rn.f32    %f2848, %f2848, 0.9999, 0.01;
	// end inline asm
	// begin inline asm
	fma.rn.f64    %fd2846, %fd2846, 0.9999, 0.01;
	// end inline asm
	// begin inline asm
	fma.rn.f64    %fd2848, %fd2848, 0.9999, 0.01;
	// end inline asm
	// begin inline asm
	fma.rn.f32    %f2846, %f2846, 0.9999, 0.01;
	// end inline asm
	// begin inline asm
	fma.rn.f32    %f2848, %f2848, 0.9999, 0.01;
	// end inline asm
	// begin inline asm
	fma.rn.f64    %fd2846, %fd2846, 0.9999, 0.01;
	// end inline asm
	// begin inline asm
	fma.rn.f64    %fd2848, %fd2848, 0.9999, 0.01;
	// end inline asm
	// begin inline asm
	fma.rn.f32    %f2846, %f2846, 0.9999, 0.01;
	// end inline asm
	// begin inline asm
	fma.rn.f32    %f2848, %f2848, 0.9999, 0.01;
	// end inline asm
	// begin inline asm
	fma.rn.f64    %fd2846, %fd2846, 0.9999, 0.01;
	// end inline asm
	// begin inline asm
	fma.rn.f64    %fd2848, %fd2848, 0.9999, 0.01;
	// end inline asm
	// begin inline asm
	fma.rn.f32    %f2846, %f2846, 0.9999, 0.01;
	// end inline asm
	// begin inline asm
	fma.rn.f32    %f2848, %f2848, 0.9999, 0.01;
	// end inline asm
	// begin inline asm
	fma.rn.f64    %fd2846, %fd2846, 0.9999, 0.01;
	// end inline asm
	// begin inline asm
	fma.rn.f64    %fd2848, %fd2848, 0.9999, 0.01;
	// end inline asm
	// begin inline asm
	fma.rn.f32    %f2846, %f2846, 0.9999, 0.01;
	// end inline asm
	// begin inline asm
	fma.rn.f32    %f2848, %f2848, 0.9999, 0.01;
	// end inline asm
	// begin inline asm
	fma.rn.f64    %fd2846, %fd2846, 0.9999, 0.01;
	// end inline asm
	// begin inline asm
	fma.rn.f64    %fd2848, %fd2848, 0.9999, 0.01;
	// end inline asm
	// begin inline asm
	fma.rn.f32    %f2846, %f2846, 0.9999, 0.01;
	// end inline asm
	// begin inline asm
	fma.rn.f32    %f2848, %f2848, 0.9999, 0.01;
	// end inline asm
	// begin inline asm
	fma.rn.f64    %fd2846, %fd2846, 0.9999, 0.01;
	// end inline asm
	// begin inline asm
	fma.rn.f64    %fd2848, %fd2848, 0.9999, 0.01;
	// end inline asm
	// begin inline asm
	fma.rn.f32    %f2846, %f2846, 0.9999, 0.01;
	// end inline asm
	// begin inline asm
	fma.rn.f32    %f2848, %f2848, 0.9999, 0.01;
	// end inline asm
	// begin inline asm
	fma.rn.f64    %fd2846, %fd2846, 0.9999, 0.01;
	// end inline asm
	// begin inline asm
	fma.rn.f64    %fd2848, %fd2848, 0.9999, 0.01;
	// end inline asm
	// begin inline asm
	fma.rn.f32    %f2846, %f2846, 0.9999, 0.01;
	// end inline asm
	// begin inline asm
	fma.rn.f32    %f2848, %f2848, 0.9999, 0.01;
	// end inline asm
	// begin inline asm
	fma.rn.f64    %fd2846, %fd2846, 0.9999, 0.01;
	// end inline asm
	// begin inline asm
	fma.rn.f64    %fd2848, %fd2848, 0.9999, 0.01;
	// end inline asm
	// begin inline asm
	fma.rn.f32    %f2846, %f2846, 0.9999, 0.01;
	// end inline asm
	// begin inline asm
	fma.rn.f32    %f2848, %f2848, 0.9999, 0.01;
	// end inline asm
	// begin inline asm
	fma.rn.f64    %fd2846, %fd2846, 0.9999, 0.01;
	// end inline asm
	// begin inline asm
	fma.rn.f64    %fd2848, %fd2848, 0.9999, 0.01;
	// end inline asm
	// begin inline asm
	fma.rn.f32    %f2846, %f2846, 0.9999, 0.01;
	// end inline asm
	// begin inline asm
	fma.rn.f32    %f2848, %f2848, 0.9999, 0.01;
	// end inline asm
	// begin inline asm
	fma.rn.f64    %fd2846, %fd2846, 0.9999, 0.01;
	// end inline asm
	// begin inline asm
	fma.rn.f64    %fd2848, %fd2848, 0.9999, 0.01;
	// end inline asm
	// begin inline asm
	fma.rn.f32    %f2846, %f2846, 0.9999, 0.01;
	// end inline asm
	// begin inline asm
	fma.rn.f32    %f2848, %f2848, 0.9999, 0.01;
	// end inline asm
	// begin inline asm
	fma.rn.f64    %fd2846, %fd2846, 0.9999, 0.01;
	// end inline asm
	// begin inline asm
	fma.rn.f64    %fd2848, %fd2848, 0.9999, 0.01;
	// end inline asm
	// begin inline asm
	fma.rn.f32    %f2846, %f2846, 0.9999, 0.01;
	// end inline asm
	// begin inline asm
	fma.rn.f32    %f2848, %f2848, 0.9999, 0.01;
	// end inline asm
	// begin inline asm
	fma.rn.f64    %fd2846, %fd2846, 0.9999, 0.01;
	// end inline asm
	// begin inline asm
	fma.rn.f64    %fd2848, %fd2848, 0.9999, 0.01;
	// end inline asm
	// begin inline asm
	fma.rn.f32    %f2846, %f2846, 0.9999, 0.01;
	// end inline asm
	// begin inline asm
	fma.rn.f32    %f2848, %f2848, 0.9999, 0.01;
	// end inline asm
	// begin inline asm
	fma.rn.f64    %fd2846, %fd2846, 0.9999, 0.01;
	// end inline asm
	// begin inline asm
	fma.rn.f64    %fd2848, %fd2848, 0.9999, 0.01;
	// end inline asm
	// begin inline asm
	fma.rn.f32    %f2846, %f2846, 0.9999, 0.01;
	// end inline asm
	// begin inline asm
	fma.rn.f32    %f2848, %f2848, 0.9999, 0.01;
	// end inline asm
	// begin inline asm
	fma.rn.f64    %fd2846, %fd2846, 0.9999, 0.01;
	// end inline asm
	// begin inline asm
	fma.rn.f64    %fd2848, %fd2848, 0.9999, 0.01;
	// end inline asm
	// begin inline asm
	fma.rn.f32    %f2846, %f2846, 0.9999, 0.01;
	// end inline asm
	// begin inline asm
	fma.rn.f32    %f2848, %f2848, 0.9999, 0.01;
	// end inline asm
	// begin inline asm
	fma.rn.f64    %fd2846, %fd2846, 0.9999, 0.01;
	// end inline asm
	// begin inline asm
	fma.rn.f64    %fd2848, %fd2848, 0.9999, 0.01;
	// end inline asm
	// begin inline asm
	fma.rn.f32    %f2846, %f2846, 0.9999, 0.01;
	// end inline asm
	// begin inline asm
	fma.rn.f32    %f2848, %f2848, 0.9999, 0.01;
	// end inline asm
	// begin inline asm
	fma.rn.f64    %fd2846, %fd2846, 0.9999, 0.01;
	// end inline asm
	// begin inline asm
	fma.rn.f64    %fd2848, %fd2848, 0.9999, 0.01;
	// end inline asm
	// begin inline asm
	fma.rn.f32    %f2846, %f2846, 0.9999, 0.01;
	// end inline asm
	// begin inline asm
	fma.rn.f32    %f2848, %f2848, 0.9999, 0.01;
	// end inline asm
	// begin inline asm
	fma.rn.f64    %fd2846, %fd2846, 0.9999, 0.01;
	// end inline asm
	// begin inline asm
	fma.rn.f64    %fd2848, %fd2848, 0.9999, 0.01;
	// end inline asm
	// begin inline asm
	fma.rn.f32    %f2846, %f2846, 0.9999, 0.01;
	// end inline asm
	// begin inline asm
	fma.rn.f32    %f2848, %f2848, 0.9999, 0.01;
	// end inline asm
	// begin inline asm
	fma.rn.f64    %fd2846, %fd2846, 0.9999, 0.01;
	// end inline asm
	// begin inline asm
	fma.rn.f64    %fd2848, %fd2848, 0.9999, 0.01;
	// end inline asm
	// begin inline asm
	fma.rn.f32    %f2846, %f2846, 0.9999, 0.01;
	// end inline asm
	// begin inline asm
	fma.rn.f32    %f2848, %f2848, 0.9999, 0.01;
	// end inline asm
	// begin inline asm
	fma.rn.f64    %fd2846, %fd2846, 0.9999, 0.01;
	// end inline asm
	// begin inline asm
	fma.rn.f64    %fd2848, %fd2848, 0.9999, 0.01;
	// end inline asm
	// begin inline asm
	fma.rn.f32    %f2846, %f2846, 0.9999, 0.01;
	// end inline asm
	// begin inline asm
	fma.rn.f32    %f2848, %f2848, 0.9999, 0.01;
	// end inline asm
	// begin inline asm
	fma.rn.f64    %fd2846, %fd2846, 0.9999, 0.01;
	// end inline asm
	// begin inline asm
	fma.rn.f64    %fd2848, %fd2848, 0.9999, 0.01;
	// end inline asm
	// begin inline asm
	fma.rn.f32    %f2846, %f2846, 0.9999, 0.01;
	// end inline asm
	// begin inline asm
	fma.rn.f32    %f2848, %f2848, 0.9999, 0.01;
	// end inline asm
	// begin inline asm
	fma.rn.f64    %fd2846, %fd2846, 0.9999, 0.01;
	// end inline asm
	// begin inline asm
	fma.rn.f64    %fd2848, %fd2848, 0.9999, 0.01;
	// end inline asm
	// begin inline asm
	fma.rn.f32    %f2846, %f2846, 0.9999, 0.01;
	// end inline asm
	// begin inline asm
	fma.rn.f32    %f2848, %f2848, 0.9999, 0.01;
	// end inline asm
	// begin inline asm
	fma.rn.f64    %fd2846, %fd2846, 0.9999, 0.01;
	// end inline asm
	// begin inline asm
	fma.rn.f64    %fd2848, %fd2848, 0.9999, 0.01;
	// end inline asm
	// begin inline asm
	fma.rn.f32    %f2846, %f2846, 0.9999, 0.01;
	// end inline asm
	// begin inline asm
	fma.rn.f32    %f2848, %f2848, 0.9999, 0.01;
	// end inline asm
	// begin inline asm
	fma.rn.f64    %fd2846, %fd2846, 0.9999, 0.01;
	// end inline asm
	// begin inline asm
	fma.rn.f64    %fd2848, %fd2848, 0.9999, 0.01;
	// end inline asm
	// begin inline asm
	fma.rn.f32    %f2846, %f2846, 0.9999, 0.01;
	// end inline asm
	// begin inline asm
	fma.rn.f32    %f2848, %f2848, 0.9999, 0.01;
	// end inline asm
	// begin inline asm
	fma.rn.f64    %fd2846, %fd2846, 0.9999, 0.01;
	// end inline asm
	// begin inline asm
	fma.rn.f64    %fd2848, %fd2848, 0.9999, 0.01;
	// end inline asm
	// begin inline asm
	fma.rn.f32    %f2846, %f2846, 0.9999, 0.01;
	// end inline asm
	// begin inline asm
	fma.rn.f32    %f2848, %f2848, 0.9999, 0.01;
	// end inline asm
	// begin inline asm
	fma.rn.f64    %fd2846, %fd2846, 0.9999, 0.01;
	// end inline asm
	// begin inline asm
	fma.rn.f64    %fd2848, %fd2848, 0.9999, 0.01;
	// end inline asm
	// begin inline asm
	fma.rn.f32    %f2846, %f2846, 0.9999, 0.01;
	// end inline asm
	// begin inline asm
	fma.rn.f32    %f2848, %f2848, 0.9999, 0.01;
	// end inline asm
	// begin inline asm
	fma.rn.f64    %fd2846, %fd2846, 0.9999, 0.01;
	// end inline asm
	// begin inline asm
	fma.rn.f64    %fd2848, %fd2848, 0.9999, 0.01;
	// end inline asm
	// begin inline asm
	fma.rn.f32    %f2846, %f2846, 0.9999, 0.01;
	// end inline asm
	// begin inline asm
	fma.rn.f32    %f2848, %f2848, 0.9999, 0.01;
	// end inline asm
	// begin inline asm
	fma.rn.f64    %fd2846, %fd2846, 0.9999, 0.01;
	// end inline asm
	// begin inline asm
	fma.rn.f64    %fd2848, %fd2848, 0.9999, 0.01;
	// end inline asm
	// begin inline asm
	fma.rn.f32    %f2846, %f2846, 0.9999, 0.01;
	// end inline asm
	// begin inline asm
	fma.rn.f32    %f2848, %f2848, 0.9999, 0.01;
	// end inline asm
	// begin inline asm
	fma.rn.f64    %fd2846, %fd2846, 0.9999, 0.01;
	// end inline asm
	// begin inline asm
	fma.rn.f64    %fd2848, %fd2848, 0.9999, 0.01;
	// end inline asm
	// begin inline asm
	fma.rn.f32    %f2846, %f2846, 0.9999, 0.01;
	// end inline asm
	// begin inline asm
	fma.rn.f32    %f2848, %f2848, 0.9999, 0.01;
	// end inline asm
	// begin inline asm
	fma.rn.f64    %fd2846, %fd2846, 0.9999, 0.01;
	// end inline asm
	// begin inline asm
	fma.rn.f64    %fd2848, %fd2848, 0.9999, 0.01;
	// end inline asm
	// begin inline asm
	fma.rn.f32    %f2846, %f2846, 0.9999, 0.01;
	// end inline asm
	// begin inline asm
	fma.rn.f32    %f2848, %f2848, 0.9999, 0.01;
	// end inline asm
	// begin inline asm
	fma.rn.f64    %fd2846, %fd2846, 0.9999, 0.01;
	// end inline asm
	// begin inline asm
	fma.rn.f64    %fd2848, %fd2848, 0.9999, 0.01;
	// end inline asm
	// begin inline asm
	fma.rn.f32    %f2846, %f2846, 0.9999, 0.01;
	// end inline asm
	// begin inline asm
	fma.rn.f32    %f2848, %f2848, 0.9999, 0.01;
	// end inline asm
	// begin inline asm
	fma.rn.f64    %fd2846, %fd2846, 0.9999, 0.01;
	// end inline asm
	// begin inline asm
	fma.rn.f64    %fd2848, %fd2848, 0.9999, 0.01;
	// end inline asm
	// begin inline asm
	fma.rn.f32    %f2846, %f2846, 0.9999, 0.01;
	// end inline asm
	// begin inline asm
	fma.rn.f32    %f2848, %f2848, 0.9999, 0.01;
	// end inline asm
	// begin inline asm
	fma.rn.f64    %fd2846, %fd2846, 0.9999, 0.01;
	// end inline asm
	// begin inline asm
	fma.rn.f64    %fd2848, %fd2848, 0.9999, 0.01;
	// end inline asm
	// begin inline asm
	fma.rn.f32    %f2846, %f2846, 0.9999, 0.01;
	// end inline asm
	// begin inline asm
	fma.rn.f32    %f2848, %f2848, 0.9999, 0.01;
	// end inline asm
	// begin inline asm
	fma.rn.f64    %fd2846, %fd2846, 0.9999, 0.01;
	// end inline asm
	// begin inline asm
	fma.rn.f64    %fd2848, %fd2848, 0.9999, 0.01;
	// end inline asm
	// begin inline asm
	fma.rn.f32    %f2846, %f2846, 0.9999, 0.01;
	// end inline asm
	// begin inline asm
	fma.rn.f32    %f2848, %f2848, 0.9999, 0.01;
	// end inline asm
	// begin inline asm
	fma.rn.f64    %fd2846, %fd2846, 0.9999, 0.01;
	// end inline asm
	// begin inline asm
	fma.rn.f64    %fd2848, %fd2848, 0.9999, 0.01;
	// end inline asm
	// begin inline asm
	fma.rn.f32    %f2846, %f2846, 0.9999, 0.01;
	// end inline asm
	// begin inline asm
	fma.rn.f32    %f2848, %f2848, 0.9999, 0.01;
	// end inline asm
	// begin inline asm
	fma.rn.f64    %fd2846, %fd2846, 0.9999, 0.01;
	// end inline asm
	// begin inline asm
	fma.rn.f64    %fd2848, %fd2848, 0.9999, 0.01;
	// end inline asm
	// begin inline asm
	fma.rn.f32    %f2846, %f2846, 0.9999, 0.01;
	// end inline asm
	// begin inline asm
	fma.rn.f32    %f2848, %f2848, 0.9999, 0.01;
	// end inline asm
	// begin inline asm
	fma.rn.f64    %fd2846, %fd2846, 0.9999, 0.01;
	// end inline asm
	// begin inline asm
	fma.rn.f64    %fd2848, %fd2848, 0.9999, 0.01;
	// end inline asm
	// begin inline asm
	fma.rn.f32    %f2846, %f2846, 0.9999, 0.01;
	// end inline asm
	// begin inline asm
	fma.rn.f32    %f2848, %f2848, 0.9999, 0.01;
	// end inline asm
	// begin inline asm
	fma.rn.f64    %fd2846, %fd2846, 0.9999, 0.01;
	// end inline asm
	// begin inline asm
	fma.rn.f64    %fd2848, %fd2848, 0.9999, 0.01;
	// end inline asm
	// begin inline asm
	fma.rn.f32    %f2846, %f2846, 0.9999, 0.01;
	// end inline asm
	// begin inline asm
	fma.rn.f32    %f2848, %f2848, 0.9999, 0.01;
	// end inline asm
	// begin inline asm
	fma.rn.f64    %fd2846, %fd2846, 0.9999, 0.01;
	// end inline asm
	// begin inline asm
	fma.rn.f64    %fd2848, %fd2848, 0.9999, 0.01;
	// end inline asm
	// begin inline asm
	fma.rn.f32    %f2846, %f2846, 0.9999, 0.01;
	// end inline asm
	// begin inline asm
	fma.rn.f32    %f2848, %f2848, 0.9999, 0.01;
	// end inline asm
	// begin inline asm
	fma.rn.f64    %fd2846, %fd2846, 0.9999, 0.01;
	// end inline asm
	// begin inline asm
	fma.rn.f64    %fd2848, %fd2848, 0.9999, 0.01;
	// end inline asm
	// begin inline asm
	fma.rn.f32    %f2846, %f2846, 0.9999, 0.01;
	// end inline asm
	// begin inline asm
	fma.rn.f32    %f2848, %f2848, 0.9999, 0.01;
	// end inline asm
	// begin inline asm
	fma.rn.f64    %fd2846, %fd2846, 0.9999, 0.01;
	// end inline asm
	// begin inline asm
	fma.rn.f64    %fd2848, %fd2848, 0.9999, 0.01;
	// end inline asm
	// begin inline asm
	fma.rn.f32    %f2846, %f2846, 0.9999, 0.01;
	// end inline asm
	// begin inline asm
	fma.rn.f32    %f2848, %f2848, 0.9999, 0.01;
	// end inline asm
	// begin inline asm
	fma.rn.f64    %fd2846, %fd2846, 0.9999, 0.01;
	// end inline asm
	// begin inline asm
	fma.rn.f64    %fd2848, %fd2848, 0.9999, 0.01;
	// end inline asm
	// begin inline asm
	fma.rn.f32    %f2846, %f2846, 0.9999, 0.01;
	// end inline asm
	// begin inline asm
	fma.rn.f32    %f2848, %f2848, 0.9999, 0.01;
	// end inline asm
	// begin inline asm
	fma.rn.f64    %fd2846, %fd2846, 0.9999, 0.01;
	// end inline asm
	// begin inline asm
	fma.rn.f64    %fd2848, %fd2848, 0.9999, 0.01;
	// end inline asm
	// begin inline asm
	fma.rn.f32    %f2846, %f2846, 0.9999, 0.01;
	// end inline asm
	// begin inline asm
	fma.rn.f32    %f2848, %f2848, 0.9999, 0.01;
	// end inline asm
	// begin inline asm
	fma.rn.f64    %fd2846, %fd2846, 0.9999, 0.01;
	// end inline asm
	// begin inline asm
	fma.rn.f64    %fd2848, %fd2848, 0.9999, 0.01;
	// end inline asm
	// begin inline asm
	fma.rn.f32    %f2846, %f2846, 0.9999, 0.01;
	// end inline asm
	// begin inline asm
	fma.rn.f32    %f2848, %f2848, 0.9999, 0.01;
	// end inline asm
	// begin inline asm
	fma.rn.f64    %fd2846, %fd2846, 0.9999, 0.01;
	// end inline asm
	// begin inline asm
	fma.rn.f64    %fd2848, %fd2848, 0.9999, 0.01;
	// end inline asm
	// begin inline asm
	fma.rn.f32    %f2846, %f2846, 0.9999, 0.01;
	// end inline asm
	// begin inline asm
	fma.rn.f32    %f2848, %f2848, 0.9999, 0.01;
	// end inline asm
	// begin inline asm
	fma.rn.f64    %fd2846, %fd2846, 0.9999, 0.01;
	// end inline asm
	// begin inline asm
	fma.rn.f64    %fd2848, %fd2848, 0.9999, 0.01;
	// end inline asm
	// begin inline asm
	fma.rn.f32    %f2846, %f2846, 0.9999, 0.01;
	// end inline asm
	// begin inline asm
	fma.rn.f32    %f2848, %f2848, 0.9999, 0.01;
	// end inline asm
	// begin inline asm
	fma.rn.f64    %fd2846, %fd2846, 0.9999, 0.01;
	// end inline asm
	// begin inline asm
	fma.rn.f64    %fd2848, %fd2848, 0.9999, 0.01;
	// end inline asm
	// begin inline asm
	fma.rn.f32    %f2846, %f2846, 0.9999, 0.01;
	// end inline asm
	// begin inline asm
	fma.rn.f32    %f2848, %f2848, 0.9999, 0.01;
	// end inline asm
	// begin inline asm
	fma.rn.f64    %fd2846, %fd2846, 0.9999, 0.01;
	// end inline asm
	// begin inline asm
	fma.rn.f64    %fd2848, %fd2848, 0.9999, 0.01;
	// end inline asm
	// begin inline asm
	fma.rn.f32    %f2846, %f2846, 0.9999, 0.01;
	// end inline asm
	// begin inline asm
	fma.rn.f32    %f2848, %f2848, 0.9999, 0.01;
	// end inline asm
	// begin inline asm
	fma.rn.f64    %fd2846, %fd2846, 0.9999, 0.01;
	// end inline asm
	// begin inline asm
	fma.rn.f64    %fd2848, %fd2848, 0.9999, 0.01;
	// end inline asm
	// begin inline asm
	fma.rn.f32    %f2846, %f2846, 0.9999, 0.01;
	// end inline asm
	// begin inline asm
	fma.rn.f32    %f2848, %f2848, 0.9999, 0.01;
	// end inline asm
	// begin inline asm
	fma.rn.f64    %fd2846, %fd2846, 0.9999, 0.01;
	// end inline asm
	// begin inline asm
	fma.rn.f64    %fd2848, %fd2848, 0.9999, 0.01;
	// end inline asm
	// begin inline asm
	fma.rn.f32    %f2846, %f2846, 0.9999, 0.01;
	// end inline asm
	// begin inline asm
	fma.rn.f32    %f2848, %f2848, 0.9999, 0.01;
	// end inline asm
	// begin inline asm
	fma.rn.f64    %fd2846, %fd2846, 0.9999, 0.01;
	// end inline asm
	// begin inline asm
	fma.rn.f64    %fd2848, %fd2848, 0.9999, 0.01;
	// end inline asm
	// begin inline asm
	fma.rn.f32    %f2846, %f2846, 0.9999, 0.01;
	// end inline asm
	// begin inline asm
	fma.rn.f32    %f2848, %f2848, 0.9999, 0.01;
	// end inline asm
	// begin inline asm
	fma.rn.f64    %fd2846, %fd2846, 0.9999, 0.01;
	// end inline asm
	// begin inline asm
	fma.rn.f64    %fd2848, %fd2848, 0.9999, 0.01;
	// end inline asm
	// begin inline asm
	fma.rn.f32    %f2846, %f2846, 0.9999, 0.01;
	// end inline asm
	// begin inline asm
	fma.rn.f32    %f2848, %f2848, 0.9999, 0.01;
	// end inline asm
	// begin inline asm
	fma.rn.f64    %fd2846, %fd2846, 0.9999, 0.01;
	// end inline asm
	// begin inline asm
	fma.rn.f64    %fd2848, %fd2848, 0.9999, 0.01;
	// end inline asm
	// begin inline asm
	fma.rn.f32    %f2846, %f2846, 0.9999, 0.01;
	// end inline asm
	// begin inline asm
	fma.rn.f32    %f2848, %f2848, 0.9999, 0.01;
	// end inline asm
	// begin inline asm
	fma.rn.f64    %fd2846, %fd2846, 0.9999, 0.01;
	// end inline asm
	// begin inline asm
	fma.rn.f64    %fd2848, %fd2848, 0.9999, 0.01;
	// end inline asm
	// begin inline asm
	fma.rn.f32    %f2846, %f2846, 0.9999, 0.01;
	// end inline asm
	// begin inline asm
	fma.rn.f32    %f2848, %f2848, 0.9999, 0.01;
	// end inline asm
	// begin inline asm
	fma.rn.f64    %fd2846, %fd2846, 0.9999, 0.01;
	// end inline asm
	// begin inline asm
	fma.rn.f64    %fd2848, %fd2848, 0.9999, 0.01;
	// end inline asm
	// begin inline asm
	fma.rn.f32    %f2846, %f2846, 0.9999, 0.01;
	// end inline asm
	// begin inline asm
	fma.rn.f32    %f2848, %f2848, 0.9999, 0.01;
	// end inline asm
	// begin inline asm
	fma.rn.f64    %fd2846, %fd2846, 0.9999, 0.01;
	// end inline asm
	// begin inline asm
	fma.rn.f64    %fd2848, %fd2848, 0.9999, 0.01;
	// end inline asm
	// begin inline asm
	fma.rn.f32    %f2846, %f2846, 0.9999, 0.01;
	// end inline asm
	// begin inline asm
	fma.rn.f32    %f2848, %f2848, 0.9999, 0.01;
	// end inline asm
	// begin inline asm
	fma.rn.f64    %fd2846, %fd2846, 0.9999, 0.01;
	// end inline asm
	// begin inline asm
	fma.rn.f64    %fd2848, %fd2848, 0.9999, 0.01;
	// end inline asm
	// begin inline asm
	fma.rn.f32    %f2846, %f2846, 0.9999, 0.01;
	// end inline asm
	// begin inline asm
	fma.rn.f32    %f2848, %f2848, 0.9999, 0.01;
	// end inline asm
	// begin inline asm
	fma.rn.f64    %fd2846, %fd2846, 0.9999, 0.01;
	// end inline asm
	// begin inline asm
	fma.rn.f64    %fd2848, %fd2848, 0.9999, 0.01;
	// end inline asm
	// begin inline asm
	fma.rn.f32    %f2846, %f2846, 0.9999, 0.01;
	// end inline asm
	// begin inline asm
	fma.rn.f32    %f2848, %f2848, 0.9999, 0.01;
	// end inline asm
	// begin inline asm
	fma.rn.f64    %fd2846, %fd2846, 0.9999, 0.01;
	// end inline asm
	// begin inline asm
	fma.rn.f64    %fd2848, %fd2848, 0.9999, 0.01;
	// end inline asm
	// begin inline asm
	fma.rn.f32    %f2846, %f2846, 0.9999, 0.01;
	// end inline asm
	// begin inline asm
	fma.rn.f32    %f2848, %f2848, 0.9999, 0.01;
	// end inline asm
	// begin inline asm
	fma.rn.f64    %fd2846, %fd2846, 0.9999, 0.01;
	// end inline asm
	// begin inline asm
	fma.rn.f64    %fd2848, %fd2848, 0.9999, 0.01;
	// end inline asm
	// begin inline asm
	fma.rn.f32    %f2846, %f2846, 0.9999, 0.01;
	// end inline asm
	// begin inline asm
	fma.rn.f32    %f2848, %f2848, 0.9999, 0.01;
	// end inline asm
	// begin inline asm
	fma.rn.f64    %fd2846, %fd2846, 0.9999, 0.01;
	// end inline asm
	// begin inline asm
	fma.rn.f64    %fd2848, %fd2848, 0.9999, 0.01;
	// end inline asm
	// begin inline asm
	fma.rn.f32    %f2846, %f2846, 0.9999, 0.01;
	// end inline asm
	// begin inline asm
	fma.rn.f32    %f2848, %f2848, 0.9999, 0.01;
	// end inline asm
	// begin inline asm
	fma.rn.f64    %fd2846, %fd2846, 0.9999, 0.01;
	// end inline asm
	// begin inline asm
	fma.rn.f64    %fd2848, %fd2848, 0.9999, 0.01;
	// end inline asm
	// begin inline asm
	fma.rn.f32    %f2846, %f2846, 0.9999, 0.01;
	// end inline asm
	// begin inline asm
	fma.rn.f32    %f2848, %f2848, 0.9999, 0.01;
	// end inline asm
	// begin inline asm
	fma.rn.f64    %fd2846, %fd2846, 0.9999, 0.01;
	// end inline asm
	// begin inline asm
	fma.rn.f64    %fd2848, %fd2848, 0.9999, 0.01;
	// end inline asm
	// begin inline asm
	fma.rn.f32    %f2846, %f2846, 0.9999, 0.01;
	// end inline asm
	// begin inline asm
	fma.rn.f32    %f2848, %f2848, 0.9999, 0.01;
	// end inline asm
	// begin inline asm
	fma.rn.f64    %fd2846, %fd2846, 0.9999, 0.01;
	// end inline asm
	// begin inline asm
	fma.rn.f64    %fd2848, %fd2848, 0.9999, 0.01;
	// end inline asm
	// begin inline asm
	fma.rn.f32    %f2846, %f2846, 0.9999, 0.01;
	// end inline asm
	// begin inline asm
	fma.rn.f32    %f2848, %f2848, 0.9999, 0.01;
	// end inline asm
	// begin inline asm
	fma.rn.f64    %fd2846, %fd2846, 0.9999, 0.01;
	// end inline asm
	// begin inline asm
	fma.rn.f64    %fd2848, %fd2848, 0.9999, 0.01;
	// end inline asm
	// begin inline asm
	fma.rn.f32    %f2846, %f2846, 0.9999, 0.01;
	// end inline asm
	// begin inline asm
	fma.rn.f32    %f2848, %f2848, 0.9999, 0.01;
	// end inline asm
	// begin inline asm
	fma.rn.f64    %fd2846, %fd2846, 0.9999, 0.01;
	// end inline asm
	// begin inline asm
	fma.rn.f64    %fd2848, %fd2848, 0.9999, 0.01;
	// end inline asm
	// begin inline asm
	fma.rn.f32    %f2846, %f2846, 0.9999, 0.01;
	// end inline asm
	// begin inline asm
	fma.rn.f32    %f2848, %f2848, 0.9999, 0.01;
	// end inline asm
	// begin inline asm
	fma.rn.f64    %fd2846, %fd2846, 0.9999, 0.01;
	// end inline asm
	// begin inline asm
	fma.rn.f64    %fd2848, %fd2848, 0.9999, 0.01;
	// end inline asm
	// begin inline asm
	fma.rn.f32    %f2846, %f2846, 0.9999, 0.01;
	// end inline asm
	// begin inline asm
	fma.rn.f32    %f2848, %f2848, 0.9999, 0.01;
	// end inline asm
	// begin inline asm
	fma.rn.f64    %fd2846, %fd2846, 0.9999, 0.01;
	// end inline asm
	// begin inline asm
	fma.rn.f64    %fd2848, %fd2848, 0.9999, 0.01;
	// end inline asm
	// begin inline asm
	fma.rn.f32    %f2846, %f2846, 0.9999, 0.01;
	// end inline asm
	// begin inline asm
	fma.rn.f32    %f2848, %f2848, 0.9999, 0.01;
	// end inline asm
	mov.f64 	%fd4266, %fd2846;
	// begin inline asm
	fma.rn.f64    %fd4266, %fd4266, 0.9999, 0.01;
	// end inline asm
	mov.f64 	%fd4268, %fd2848;
	// begin inline asm
	fma.rn.f64    %fd4268, %fd4268, 0.9999, 0.01;
	// end inline asm
	mov.f32 	%f4266, %f2846;
	// begin inline asm
	fma.rn.f32    %f4266, %f4266, 0.9999, 0.01;
	// end inline asm
	mov.f32 	%f4268, %f2848;
	// begin inline asm
	fma.rn.f32    %f4268, %f4268, 0.9999, 0.01;
	// end inline asm
	// begin inline asm
	fma.rn.f64    %fd4266, %fd4266, 0.9999, 0.01;
	// end inline asm
	// begin inline asm
	fma.rn.f64    %fd4268, %fd4268, 0.9999, 0.01;
	// end inline asm
	// begin inline asm
	fma.rn.f32    %f4266, %f4266, 0.9999, 0.01;
	// end inline asm
	// begin inline asm
	fma.rn.f32    %f4268, %f4268, 0.9999, 0.01;
	// end inline asm
	// begin inline asm
	fma.rn.f64    %fd4266, %fd4266, 0.9999, 0.01;
	// end inline asm
	// begin inline asm
	fma.rn.f64    %fd4268, %fd4268, 0.9999, 0.01;
	// end inline asm
	// begin inline asm
	fma.rn.f32    %f4266, %f4266, 0.9999, 0.01;
	// end inline asm
	// begin inline asm
	fma.rn.f32    %f4268, %f4268, 0.9999, 0.01;
	// end inline asm
	// begin inline asm
	fma.rn.f64    %fd4266, %fd4266, 0.9999, 0.01;
	// end inline asm
	// begin inline asm
	fma.rn.f64    %fd4268, %fd4268, 0.9999, 0.01;
	// end inline asm
	// begin inline asm
	fma.rn.f32    %f4266, %f4266, 0.9999, 0.01;
	// end inline asm
	// begin inline asm
	fma.rn.f32    %f4268, %f4268, 0.9999, 0.01;
	// end inline asm
	// begin inline asm
	fma.rn.f64    %fd4266, %fd4266, 0.9999, 0.01;
	// end inline asm
	// begin inline asm
	fma.rn.f64    %fd4268, %fd4268, 0.9999, 0.01;
	// end inline asm
	// begin inline asm
	fma.rn.f32    %f4266, %f4266, 0.9999, 0.01;
	// end inline asm
	// begin inline asm
	fma.rn.f32    %f4268, %f4268, 0.9999, 0.01;
	// end inline asm
	// begin inline asm
	fma.rn.f64    %fd4266, %fd4266, 0.9999, 0.01;
	// end inline asm
	// begin inline asm
	fma.rn.f64    %fd4268, %fd4268, 0.9999, 0.01;
	// end inline asm
	// begin inline asm
	fma.rn.f32    %f4266, %f4266, 0.9999, 0.01;
	// end inline asm
	// begin inline asm
	fma.rn.f32    %f4268, %f4268, 0.9999, 0.01;
	// end inline asm
	// begin inline asm
	fma.rn.f64    %fd4266, %fd4266, 0.9999, 0.01;
	// end inline asm
	// begin inline asm
	fma.rn.f64    %fd4268, %fd4268, 0.9999, 0.01;
	// end inline asm
	// begin inline asm
	fma.rn.f32    %f4266, %f4266, 0.9999, 0.01;
	// end inline asm
	// begin inline asm
	fma.rn.f32    %f4268, %f4268, 0.9999, 0.01;
	// end inline asm
	// begin inline asm
	fma.rn.f64    %fd4266, %fd4266, 0.9999, 0.01;
	// end inline asm
	// begin inline asm
	fma.rn.f64    %fd4268, %fd4268, 0.9999, 0.01;
	// end inline asm
	// begin inline asm
	fma.rn.f32    %f4266, %f4266, 0.9999, 0.01;
	// end inline asm
	// begin inline asm
	fma.rn.f32    %f4268, %f4268, 0.9999, 0.01;
	// end inline asm
	// begin inline asm
	fma.rn.f64    %fd4266, %fd4266, 0.9999, 0.01;
	// end inline asm
	// begin inline asm
	fma.rn.f64    %fd4268, %fd4268, 0.9999, 0.01;
	// end inline asm
	// begin inline asm
	fma.rn.f32    %f4266, %f4266, 0.9999, 0.01;
	// end inline asm
	// begin inline asm
	fma.rn.f32    %f4268, %f4268, 0.9999, 0.01;
	// end inline asm
	// begin inline asm
	fma.rn.f64    %fd4266, %fd4266, 0.9999, 0.01;
	// end inline asm
	// begin inline asm
	fma.rn.f64    %fd4268, %fd4268, 0.9999, 0.01;
	// end inline asm
	// begin inline asm
	fma.rn.f32    %f4266, %f4266, 0.9999, 0.01;
	// end inline asm
	// begin inline asm
	fma.rn.f32    %f4268, %f4268, 0.9999, 0.01;
	// end inline asm
	// begin inline asm
	fma.rn.f64    %fd4266, %fd4266, 0.9999, 0.01;
	// end inline asm
	// begin inline asm
	fma.rn.f64    %fd4268, %fd4268, 0.9999, 0.01;
	// end inline asm
	// begin inline asm
	fma.rn.f32    %f4266, %f4266, 0.9999, 0.01;
	// end inline asm
	// begin inline asm
	fma.rn.f32    %f4268, %f4268, 0.9999, 0.01;
	// end inline asm
	// begin inline asm
	fma.rn.f64    %fd4266, %fd4266, 0.9999, 0.01;
	// end inline asm
	// begin inline asm
	fma.rn.f64    %fd4268, %fd4268, 0.9999, 0.01;
	// end inline asm
	// begin inline asm
	fma.rn.f32    %f4266, %f4266, 0.9999, 0.01;
	// end inline asm
	// begin inline asm
	fma.rn.f32    %f4268, %f4268, 0.9999, 0.01;
	// end inline asm
	// begin inline asm
	fma.rn.f64    %fd4266, %fd4266, 0.9999, 0.01;
	// end inline asm
	// begin inline asm
	fma.rn.f64    %fd4268, %fd4268, 0.9999, 0.01;
	// end inline asm
	// begin inline asm
	fma.rn.f32    %f4266, %f4266, 0.9999, 0.01;
	// end inline asm
	// begin inline asm
	fma.rn.f32    %f4268, %f4268, 0.9999, 0.01;
	// end inline asm
	// begin inline asm
	fma.rn.f64    %fd4266, %fd4266, 0.9999, 0.01;
	// end inline asm
	// begin inline asm
	fma.rn.f64    %fd4268, %fd4268, 0.9999, 0.01;
	// end inline asm
	// begin inline asm
	fma.rn.f32    %f4266, %f4266, 0.9999, 0.01;
	// end inline asm
	// begin inline asm
	fma.rn.f32    %f4268, %f4268, 0.9999, 0.01;
	// end inline asm
	// begin inline asm
	fma.rn.f64    %fd4266, %fd4266, 0.9999, 0.01;
	// end inline asm
	// begin inline asm
	fma.rn.f64    %fd4268, %fd4268, 0.9999, 0.01;
	// end inline asm
	// begin inline asm
	fma.rn.f32    %f4266, %f4266, 0.9999, 0.01;
	// end inline asm
	// begin inline asm
	fma.rn.f32    %f4268, %f4268, 0.9999, 0.01;
	// end inline asm
	// begin inline asm
	fma.rn.f64    %fd4266, %fd4266, 0.9999, 0.01;
	// end inline asm
	// begin inline asm
	fma.rn.f64    %fd4268, %fd4268, 0.9999, 0.01;
	// end inline asm
	// begin inline asm
	fma.rn.f32    %f4266, %f4266, 0.9999, 0.01;
	// end inline asm
	// begin inline asm
	fma.rn.f32    %f4268, %f4268, 0.9999, 0.01;
	// end inline asm
	// begin inline asm
	fma.rn.f64    %fd4266, %fd4266, 0.9999, 0.01;
	// end inline asm
	// begin inline asm
	fma.rn.f64    %fd4268, %fd4268, 0.9999, 0.01;
	// end inline asm
	// begin inline asm
	fma.rn.f32    %f4266, %f4266, 0.9999, 0.01;
	// end inline asm
	// begin inline asm
	fma.rn.f32    %f4268, %f4268, 0.9999, 0.01;
	// end inline asm
	// begin inline asm
	fma.rn.f64    %fd4266, %fd4266, 0.9999, 0.01;
	// end inline asm
	// begin inline asm
	fma.rn.f64    %fd4268, %fd4268, 0.9999, 0.01;
	// end inline asm
	// begin inline asm
	fma.rn.f32    %f4266, %f4266, 0.9999, 0.01;
	// end inline asm
	// begin inline asm
	fma.rn.f32    %f4268, %f4268, 0.9999, 0.01;
	// end inline asm
	// begin inline asm
	fma.rn.f64    %fd4266, %fd4266, 0.9999, 0.01;
	// end inline asm
	// begin inline asm
	fma.rn.f64    %fd4268, %fd4268, 0.9999, 0.01;
	// end inline asm
	// begin inline asm
	fma.rn.f32    %f4266, %f4266, 0.9999, 0.01;
	// end inline asm
	// begin inline asm
	fma.rn.f32    %f4268, %f4268, 0.9999, 0.01;
	// end inline asm
	// begin inline asm
	fma.rn.f64    %fd4266, %fd4266, 0.9999, 0.01;
	// end inline asm
	// begin inline asm
	fma.rn.f64    %fd4268, %fd4268, 0.9999, 0.01;
	// end inline asm
	// begin inline asm
	fma.rn.f32    %f4266, %f4266, 0.9999, 0.01;
	// end inline asm
	// begin inline asm
	fma.rn.f32    %f4268, %f4268, 0.9999, 0.01;
	// end inline asm
	// begin inline asm
	fma.rn.f64    %fd4266, %fd4266, 0.9999, 0.01;
	// end inline asm
	// begin inline asm
	fma.rn.f64    %fd4268, %fd4268, 0.9999, 0.01;
	// end inline asm
	// begin inline asm
	fma.rn.f32    %f4266, %f4266, 0.9999, 0.01;
	// end inline asm
	// begin inline asm
	fma.rn.f32    %f4268, %f4268, 0.9999, 0.01;
	// end inline asm
	// begin inline asm
	fma.rn.f64    %fd4266, %fd4266, 0.9999, 0.01;
	// end inline asm
	// begin inline asm
	fma.rn.f64    %fd4268, %fd4268, 0.9999, 0.01;
	// end inline asm
	// begin inline asm
	fma.rn.f32    %f4266, %f4266, 0.9999, 0.01;
	// end inline asm
	// begin inline asm
	fma.rn.f32    %f4268, %f4268, 0.9999, 0.01;
	// end inline asm
	// begin inline asm
	fma.rn.f64    %fd4266, %fd4266, 0.9999, 0.01;
	// end inline asm
	// begin inline asm
	fma.rn.f64    %fd4268, %fd4268, 0.9999, 0.01;
	// end inline asm
	// begin inline asm
	fma.rn.f32    %f4266, %f4266, 0.9999, 0.01;
	// end inline asm
	// begin inline asm
	fma.rn.f32    %f4268, %f4268, 0.9999, 0.01;
	// end inline asm
	// begin inline asm
	fma.rn.f64    %fd4266, %fd4266, 0.9999, 0.01;
	// end inline asm
	// begin inline asm
	fma.rn.f64    %fd4268, %fd4268, 0.9999, 0.01;
	// end inline asm
	// begin inline asm
	fma.rn.f32    %f4266, %f4266, 0.9999, 0.01;
	// end inline asm
	// begin inline asm
	fma.rn.f32    %f4268, %f4268, 0.9999, 0.01;
	// end inline asm
	// begin inline asm
	fma.rn.f64    %fd4266, %fd4266, 0.9999, 0.01;
	// end inline asm
	// begin inline asm
	fma.rn.f64    %fd4268, %fd4268, 0.9999, 0.01;
	// end inline asm
	// begin inline asm
	fma.rn.f32    %f4266, %f4266, 0.9999, 0.01;
	// end inline asm
	// begin inline asm
	fma.rn.f32    %f4268, %f4268, 0.9999, 0.01;
	// end inline asm
	// begin inline asm
	fma.rn.f64    %fd4266, %fd4266, 0.9999, 0.01;
	// end inline asm
	// begin inline asm
	fma.rn.f64    %fd4268, %fd4268, 0.9999, 0.01;
	// end inline asm
	// begin inline asm
	fma.rn.f32    %f4266, %f4266, 0.9999, 0.01;
	// end inline asm
	// begin inline asm
	fma.rn.f32    %f4268, %f4268, 0.9999, 0.01;
	// end inline asm
	// begin inline asm
	fma.rn.f64    %fd4266, %fd4266, 0.9999, 0.01;
	// end inline asm
	// begin inline asm
	fma.rn.f64    %fd4268, %fd4268, 0.9999, 0.01;
	// end inline asm
	// begin inline asm
	fma.rn.f32    %f4266, %f4266, 0.9999, 0.01;
	// end inline asm
	// begin inline asm
	fma.rn.f32    %f4268, %f4268, 0.9999, 0.01;
	// end inline asm
	// begin inline asm
	fma.rn.f64    %fd4266, %fd4266, 0.9999, 0.01;
	// end inline asm
	// begin inline asm
	fma.rn.f64    %fd4268, %fd4268, 0.9999, 0.01;
	// end inline asm
	// begin inline asm
	fma.rn.f32    %f4266, %f4266, 0.9999, 0.01;
	// end inline asm
	// begin inline asm
	fma.rn.f32    %f4268, %f4268, 0.9999, 0.01;
	// end inline asm
	// begin inline asm
	fma.rn.f64    %fd4266, %fd4266, 0.9999, 0.01;
	// end inline asm
	// begin inline asm
	fma.rn.f64    %fd4268, %fd4268, 0.9999, 0.01;
	// end inline asm
	// begin inline asm
	fma.rn.f32    %f4266, %f4266, 0.9999, 0.01;
	// end inline asm
	// begin inline asm
	fma.rn.f32    %f4268, %f4268, 0.9999, 0.01;
	// end inline asm
	// begin inline asm
	fma.rn.f64    %fd4266, %fd4266, 0.9999, 0.01;
	// end inline asm
	// begin inline asm
	fma.rn.f64    %fd4268, %fd4268, 0.9999, 0.01;
	// end inline asm
	// begin inline asm
	fma.rn.f32    %f4266, %f4266, 0.9999, 0.01;
	// end inline asm
	// begin inline asm
	fma.rn.f32    %f4268, %f4268, 0.9999, 0.01;
	// end inline asm
	// begin inline asm
	fma.rn.f64    %fd4266, %fd4266, 0.9999, 0.01;
	// end inline asm
	// begin inline asm
	fma.rn.f64    %fd4268, %fd4268, 0.9999, 0.01;
	// end inline asm
	// begin inline asm
	fma.rn.f32    %f4266, %f4266, 0.9999, 0.01;
	// end inline asm
	// begin inline asm
	fma.rn.f32    %f4268, %f4268, 0.9999, 0.01;
	// end inline asm
	// begin inline asm
	fma.rn.f64    %fd4266, %fd4266, 0.9999, 0.01;
	// end inline asm
	// begin inline asm
	fma.rn.f64    %fd4268, %fd4268, 0.9999, 0.01;
	// end inline asm
	// begin inline asm
	fma.rn.f32    %f4266, %f4266, 0.9999, 0.01;
	// end inline asm
	// begin inline asm
	fma.rn.f32    %f4268, %f4268, 0.9999, 0.01;
	// end inline asm
	// begin inline asm
	fma.rn.f64    %fd4266, %fd4266, 0.9999, 0.01;
	// end inline asm
	// begin inline asm
	fma.rn.f64    %fd4268, %fd4268, 0.9999, 0.01;
	// end inline asm
	// begin inline asm
	fma.rn.f32    %f4266, %f4266, 0.9999, 0.01;
	// end inline asm
	// begin inline asm
	fma.rn.f32    %f4268, %f4268, 0.9999, 0.01;
	// end inline asm
	// begin inline asm
	fma.rn.f64    %fd4266, %fd4266, 0.9999, 0.01;
	// end inline asm
	// begin inline asm
	fma.rn.f64    %fd4268, %fd4268, 0.9999, 0.01;
	// end inline asm
	// begin inline asm
	fma.rn.f32    %f4266, %f4266, 0.9999, 0.01;
	// end inline asm
	// begin inline asm
	fma.rn.f32    %f4268, %f4268, 0.9999, 0.01;
	// end inline asm
	// begin inline asm
	fma.rn.f64    %fd4266, %fd4266, 0.9999, 0.01;
	// end inline asm
	// begin inline asm
	fma.rn.f64    %fd4268, %fd4268, 0.9999, 0.01;
	// end inline asm
	// begin inline asm
	fma.rn.f32    %f4266, %f4266, 0.9999, 0.01;
	// end inline asm
	// begin inline asm
	fma.rn.f32    %f4268, %f4268, 0.9999, 0.01;
	// end inline asm
	// begin inline asm
	fma.rn.f64    %fd4266, %fd4266, 0.9999, 0.01;
	// end inline asm
	// begin inline asm
	fma.rn.f64    %fd4268, %fd4268, 0.9999, 0.01;
	// end inline asm
	// begin inline asm
	fma.rn.f32    %f4266, %f4266, 0.9999, 0.01;
	// end inline asm
	// begin inline asm
	fma.rn.f32    %f4268, %f4268, 0.9999, 0.01;
	// end inline asm
	// begin inline asm
	fma.rn.f64    %fd4266, %fd4266, 0.9999, 0.01;
	// end inline asm
	// begin inline asm
	fma.rn.f64    %fd4268, %fd4268, 0.9999, 0.01;
	// end inline asm
	// begin inline asm
	fma.rn.f32    %f4266, %f4266, 0.9999, 0.01;
	// end inline asm
	// begin inline asm
	fma.rn.f32    %f4268, %f4268, 0.9999, 0.01;
	// end inline asm
	// begin inline asm
	fma.rn.f64    %fd4266, %fd4266, 0.9999, 0.01;
	// end inline asm
	// begin inline asm
	fma.rn.f64    %fd4268, %fd4268, 0.9999, 0.01;
	// end inline asm
	// begin inline asm
	fma.rn.f32    %f4266, %f4266, 0.9999, 0.01;
	// end inline asm
	// begin inline asm
	fma.rn.f32    %f4268, %f4268, 0.9999, 0.01;
	// end inline asm
	// begin inline asm
	fma.rn.f64    %fd4266, %fd4266, 0.9999, 0.01;
	// end inline asm
	// begin inline asm
	fma.rn.f64    %fd4268, %fd4268, 0.9999, 0.01;
	// end inline asm
	// begin inline asm
	fma.rn.f32    %f4266, %f4266, 0.9999, 0.01;
	// end inline asm
	// begin inline asm
	fma.rn.f32    %f4268, %f4268, 0.9999, 0.01;
	// end inline asm
	// begin inline asm
	fma.rn.f64    %fd4266, %fd4266, 0.9999, 0.01;
	// end inline asm
	// begin inline asm
	fma.rn.f64    %fd4268, %fd4268, 0.9999, 0.01;
	// end inline asm
	// begin inline asm
	fma.rn.f32    %f4266, %f4266, 0.9999, 0.01;
	// end inline asm
	// begin inline asm
	fma.rn.f32    %f4268, %f4268, 0.9999, 0.01;
	// end inline asm
	// begin inline asm
	fma.rn.f64    %fd4266, %fd4266, 0.9999, 0.01;
	// end inline asm
	// begin inline asm
	fma.rn.f64    %fd4268, %fd4268, 0.9999, 0.01;
	// end inline asm
	// begin inline asm
	fma.rn.f32    %f4266, %f4266, 0.9999, 0.01;
	// end inline asm
	// begin inline asm
	fma.rn.f32    %f4268, %f4268, 0.9999, 0.01;
	// end inline asm
	// begin inline asm
	fma.rn.f64    %fd4266, %fd4266, 0.9999, 0.01;
	// end inline asm
	// begin inline asm
	fma.rn.f64    %fd4268, %fd4268, 0.9999, 0.01;
	// end inline asm
	// begin inline asm
	fma.rn.f32    %f4266, %f4266, 0.9999, 0.01;
	// end inline asm
	// begin inline asm
	fma.rn.f32    %f4268, %f4268, 0.9999, 0.01;
	// end inline asm
	// begin inline asm
	fma.rn.f64    %fd4266, %fd4266, 0.9999, 0.01;
	// end inline asm
	// begin inline asm
	fma.rn.f64    %fd4268, %fd4268, 0.9999, 0.01;
	// end inline asm
	// begin inline asm
	fma.rn.f32    %f4266, %f4266, 0.9999, 0.01;
	// end inline asm
	// begin inline asm
	fma.rn.f32    %f4268, %f4268, 0.9999, 0.01;
	// end inline asm
	// begin inline asm
	fma.rn.f64    %fd4266, %fd4266, 0.9999, 0.01;
	// end inline asm
	// begin inline asm
	fma.rn.f64    %fd4268, %fd4268, 0.9999, 0.01;
	// end inline asm
	// begin inline asm
	fma.rn.f32    %f4266, %f4266, 0.9999, 0.01;
	// end inline asm
	// begin inline asm
	fma.rn.f32    %f4268, %f4268, 0.9999, 0.01;
	// end inline asm
	// begin inline asm
	fma.rn.f64    %fd4266, %fd4266, 0.9999, 0.01;
	// end inline asm
	// begin inline asm
	fma.rn.f64    %fd4268, %fd4268, 0.9999, 0.01;
	// end inline asm
	// begin inline asm
	fma.rn.f32    %f4266, %f4266, 0.9999, 0.01;
	// end inline asm
	// begin inline asm
	fma.rn.f32    %f4268, %f4268, 0.9999, 0.01;
	// end inline asm
	// begin inline asm
	fma.rn.f64    %fd4266, %fd4266, 0.9999, 0.01;
	// end inline asm
	// begin inline asm
	fma.rn.f64    %fd4268, %fd4268, 0.9999, 0.01;
	// end inline asm
	// begin inline asm
	fma.rn.f32    %f4266, %f4266, 0.9999, 0.01;
	// end inline asm
	// begin inline asm
	fma.rn.f32    %f4268, %f4268, 0.9999, 0.01;
	// end inline asm
	// begin inline asm
	fma.rn.f64    %fd4266, %fd4266, 0.9999, 0.01;
	// end inline asm
	// begin inline asm
	fma.rn.f64    %fd4268, %fd4268, 0.9999, 0.01;
	// end inline asm
	// begin inline asm
	fma.rn.f32    %f4266, %f4266, 0.9999, 0.01;
	// end inline asm
	// begin inline asm
	fma.rn.f32    %f4268, %f4268, 0.9999, 0.01;
	// end inline asm
	// begin inline asm
	fma.rn.f64    %fd4266, %fd4266, 0.9999, 0.01;
	// end inline asm
	// begin inline asm
	fma.rn.f64    %fd4268, %fd4268, 0.9999, 0.01;
	// end inline asm
	// begin inline asm
	fma.rn.f32    %f4266, %f4266, 0.9999, 0.01;
	// end inline asm
	// begin inline asm
	fma.rn.f32    %f4268, %f4268, 0.9999, 0.01;
	// end inline asm
	// begin inline asm
	fma.rn.f64    %fd4266, %fd4266, 0.9999, 0.01;
	// end inline asm
	// begin inline asm
	fma.rn.f64    %fd4268, %fd4268, 0.9999, 0.01;
	// end inline asm
	// begin inline asm
	fma.rn.f32    %f4266, %f4266, 0.9999, 0.01;
	// end inline asm
	// begin inline asm
	fma.rn.f32    %f4268, %f4268, 0.9999, 0.01;
	// end inline asm
	// begin inline asm
	fma.rn.f64    %fd4266, %fd4266, 0.9999, 0.01;
	// end inline asm
	// begin inline asm
	fma.rn.f64    %fd4268, %fd4268, 0.9999, 0.01;
	// end inline asm
	// begin inline asm
	fma.rn.f32    %f4266, %f4266, 0.9999, 0.01;
	// end inline asm
	// begin inline asm
	fma.rn.f32    %f4268, %f4268, 0.9999, 0.01;
	// end inline asm
	// begin inline asm
	fma.rn.f64    %fd4266, %fd4266, 0.9999, 0.01;
	// end inline asm
	// begin inline asm
	fma.rn.f64    %fd4268, %fd4268, 0.9999, 0.01;
	// end inline asm
	// begin inline asm
	fma.rn.f32    %f4266, %f4266, 0.9999, 0.01;
	// end inline asm
	// begin inline asm
	fma.rn.f32    %f4268, %f4268, 0.9999, 0.01;
	// end inline asm
	// begin inline asm
	fma.rn.f64    %fd4266, %fd4266, 0.9999, 0.01;
	// end inline asm
	// begin inline asm
	fma.rn.f64    %fd4268, %fd4268, 0.9999, 0.01;
	// end inline asm
	// begin inline asm
	fma.rn.f32    %f4266, %f4266, 0.9999, 0.01;
	// end inline asm
	// begin inline asm
	fma.rn.f32    %f4268, %f4268, 0.9999, 0.01;
	// end inline asm
	// begin inline asm
	fma.rn.f64    %fd4266, %fd4266, 0.9999, 0.01;
	// end inline asm
	// begin inline asm
	fma.rn.f64    %fd4268, %fd4268, 0.9999, 0.01;
	// end inline asm
	// begin inline asm
	fma.rn.f32    %f4266, %f4266, 0.9999, 0.01;
	// end inline asm
	// begin inline asm
	fma.rn.f32    %f4268, %f4268, 0.9999, 0.01;
	// end inline asm
	// begin inline asm
	fma.rn.f64    %fd4266, %fd4266, 0.9999, 0.01;
	// end inline asm
	// begin inline asm
	fma.rn.f64    %fd4268, %fd4268, 0.9999, 0.01;
	// end inline asm
	// begin inline asm
	fma.rn.f32    %f4266, %f4266, 0.9999, 0.01;
	// end inline asm
	// begin inline asm
	fma.rn.f32    %f4268, %f4268, 0.9999, 0.01;
	// end inline asm
	// begin inline asm
	fma.rn.f64    %fd4266, %fd4266, 0.9999, 0.01;
	// end inline asm
	// begin inline asm
	fma.rn.f64    %fd4268, %fd4268, 0.9999, 0.01;
	// end inline asm
	// begin inline asm
	fma.rn.f32    %f4266, %f4266, 0.9999, 0.01;
	// end inline asm
	// begin inline asm
	fma.rn.f32    %f4268, %f4268, 0.9999, 0.01;
	// end inline asm
	// begin inline asm
	fma.rn.f64    %fd4266, %fd4266, 0.9999, 0.01;
	// end inline asm
	// begin inline asm
	fma.rn.f64    %fd4268, %fd4268, 0.9999, 0.01;
	// end inline asm
	// begin inline asm
	fma.rn.f32    %f4266, %f4266, 0.9999, 0.01;
	// end inline asm
	// begin inline asm
	fma.rn.f32    %f4268, %f4268, 0.9999, 0.01;
	// end inline asm
	// begin inline asm
	fma.rn.f64    %fd4266, %fd4266, 0.9999, 0.01;
	// end inline asm
	// begin inline asm
	fma.rn.f64    %fd4268, %fd4268, 0.9999, 0.01;
	// end inline asm
	// begin inline asm
	fma.rn.f32    %f4266, %f4266, 0.9999, 0.01;
	// end inline asm
	// begin inline asm
	fma.rn.f32    %f4268, %f4268, 0.9999, 0.01;
	// end inline asm
	// begin inline asm
	fma.rn.f64    %fd4266, %fd4266, 0.9999, 0.01;
	// end inline asm
	// begin inline asm
	fma.rn.f64    %fd4268, %fd4268, 0.9999, 0.01;
	// end inline asm
	// begin inline asm
	fma.rn.f32    %f4266, %f4266, 0.9999, 0.01;
	// end inline asm
	// begin inline asm
	fma.rn.f32    %f4268, %f4268, 0.9999, 0.01;
	// end inline asm
	// begin inline asm
	fma.rn.f64    %fd4266, %fd4266, 0.9999, 0.01;
	// end inline asm
	// begin inline asm
	fma.rn.f64    %fd4268, %fd4268, 0.9999, 0.01;
	// end inline asm
	// begin inline asm
	fma.rn.f32    %f4266, %f4266, 0.9999, 0.01;
	// end inline asm
	// begin inline asm
	fma.rn.f32    %f4268, %f4268, 0.9999, 0.01;
	// end inline asm
	// begin inline asm
	fma.rn.f64    %fd4266, %fd4266, 0.9999, 0.01;
	// end inline asm
	// begin inline asm
	fma.rn.f64    %fd4268, %fd4268, 0.9999, 0.01;
	// end inline asm
	// begin inline asm
	fma.rn.f32    %f4266, %f4266, 0.9999, 0.01;
	// end inline asm
	// begin inline asm
	fma.rn.f32    %f4268, %f4268, 0.9999, 0.01;
	// end inline asm
	// begin inline asm
	fma.rn.f64    %fd4266, %fd4266, 0.9999, 0.01;
	// end inline asm
	// begin inline asm
	fma.rn.f64    %fd4268, %fd4268, 0.9999, 0.01;
	// end inline asm
	// begin inline asm
	fma.rn.f32    %f4266, %f4266, 0.9999, 0.01;
	// end inline asm
	// begin inline asm
	fma.rn.f32    %f4268, %f4268, 0.9999, 0.01;
	// end inline asm
	// begin inline asm
	fma.rn.f64    %fd4266, %fd4266, 0.9999, 0.01;
	// end inline asm
	// begin inline asm
	fma.rn.f64    %fd4268, %fd4268, 0.9999, 0.01;
	// end inline asm
	// begin inline asm
	fma.rn.f32    %f4266, %f4266, 0.9999, 0.01;
	// end inline asm
	// begin inline asm
	fma.rn.f32    %f4268, %f4268, 0.9999, 0.01;
	// end inline asm
	// begin inline asm
	fma.rn.f64    %fd4266, %fd4266, 0.9999, 0.01;
	// end inline asm
	// begin inline asm
	fma.rn.f64    %fd4268, %fd4268, 0.9999, 0.01;
	// end inline asm
	// begin inline asm
	fma.rn.f32    %f4266, %f4266, 0.9999, 0.01;
	// end inline asm
	// begin inline asm
	fma.rn.f32    %f4268, %f4268, 0.9999, 0.01;
	// end inline asm
	// begin inline asm
	fma.rn.f64    %fd4266, %fd4266, 0.9999, 0.01;
	// end inline asm
	// begin inline asm
	fma.rn.f64    %fd4268, %fd4268, 0.9999, 0.01;
	// end inline asm
	// begin inline asm
	fma.rn.f32    %f4266, %f4266, 0.9999, 0.01;
	// end inline asm
	// begin inline asm
	fma.rn.f32    %f4268, %f4268, 0.9999, 0.01;
	// end inline asm
	// begin inline asm
	fma.rn.f64    %fd4266, %fd4266, 0.9999, 0.01;
	// end inline asm
	// begin inline asm
	fma.rn.f64    %fd4268, %fd4268, 0.9999, 0.01;
	// end inline asm
	// begin inline asm
	fma.rn.f32    %f4266, %f4266, 0.9999, 0.01;
	// end inline asm
	// begin inline asm
	fma.rn.f32    %f4268, %f4268, 0.9999, 0.01;
	// end inline asm
	// begin inline asm
	fma.rn.f64    %fd4266, %fd4266, 0.9999, 0.01;
	// end inline asm
	// begin inline asm
	fma.rn.f64    %fd4268, %fd4268, 0.9999, 0.01;
	// end inline asm
	// begin inline asm
	fma.rn.f32    %f4266, %f4266, 0.9999, 0.01;
	// end inline asm
	// begin inline asm
	fma.rn.f32    %f4268, %f4268, 0.9999, 0.01;
	// end inline asm
	// begin inline asm
	fma.rn.f64    %fd4266, %fd4266, 0.9999, 0.01;
	// end inline asm
	// begin inline asm
	fma.rn.f64    %fd4268, %fd4268, 0.9999, 0.01;
	// end inline asm
	// begin inline asm
	fma.rn.f32    %f4266, %f4266, 0.9999, 0.01;
	// end inline asm
	// begin inline asm
	fma.rn.f32    %f4268, %f4268, 0.9999, 0.01;
	// end inline asm
	// begin inline asm
	fma.rn.f64    %fd4266, %fd4266, 0.9999, 0.01;
	// end inline asm
	// begin inline asm
	fma.rn.f64    %fd4268, %fd4268, 0.9999, 0.01;
	// end inline asm
	// begin inline asm
	fma.rn.f32    %f4266, %f4266, 0.9999, 0.01;
	// end inline asm
	// begin inline asm
	fma.rn.f32    %f4268, %f4268, 0.9999, 0.01;
	// end inline asm
	// begin inline asm
	fma.rn.f64    %fd4266, %fd4266, 0.9999, 0.01;
	// end inline asm
	// begin inline asm
	fma.rn.f64    %fd4268, %fd4268, 0.9999, 0.01;
	// end inline asm
	// begin inline asm
	fma.rn.f32    %f4266, %f4266, 0.9999, 0.01;
	// end inline asm
	// begin inline asm
	fma.rn.f32    %f4268, %f4268, 0.9999, 0.01;
	// end inline asm
	// begin inline asm
	fma.rn.f64    %fd4266, %fd4266, 0.9999, 0.01;
	// end inline asm
	// begin inline asm
	fma.rn.f64    %fd4268, %fd4268, 0.9999, 0.01;
	// end inline asm
	// begin inline asm
	fma.rn.f32    %f4266, %f4266, 0.9999, 0.01;
	// end inline asm
	// begin inline asm
	fma.rn.f32    %f4268, %f4268, 0.9999, 0.01;
	// end inline asm
	// begin inline asm
	fma.rn.f64    %fd4266, %fd4266, 0.9999, 0.01;
	// end inline asm
	// begin inline asm
	fma.rn.f64    %fd4268, %fd4268, 0.9999, 0.01;
	// end inline asm
	// begin inline asm
	fma.rn.f32    %f4266, %f4266, 0.9999, 0.01;
	// end inline asm
	// begin inline asm
	fma.rn.f32    %f4268, %f4268, 0.9999, 0.01;
	// end inline asm
	// begin inline asm
	fma.rn.f64    %fd4266, %fd4266, 0.9999, 0.01;
	// end inline asm
	// begin inline asm
	fma.rn.f64    %fd4268, %fd4268, 0.9999, 0.01;
	// end inline asm
	// begin inline asm
	fma.rn.f32    %f4266, %f4266, 0.9999, 0.01;
	// end inline asm
	// begin inline asm
	fma.rn.f32    %f4268, %f4268, 0.9999, 0.01;
	// end inline asm
	// begin inline asm
	fma.rn.f64    %fd4266, %fd4266, 0.9999, 0.01;
	// end inline asm
	// begin inline asm
	fma.rn.f64    %fd4268, %fd4268, 0.9999, 0.01;
	// end inline asm
	// begin inline asm
	fma.rn.f32    %f4266, %f4266, 0.9999, 0.01;
	// end inline asm
	// begin inline asm
	fma.rn.f32    %f4268, %f4268, 0.9999, 0.01;
	// end inline asm
	// begin inline asm
	fma.rn.f64    %fd4266, %fd4266, 0.9999, 0.01;
	// end inline asm
	// begin inline asm
	fma.rn.f64    %fd4268, %fd4268, 0.9999, 0.01;
	// end inline asm
	// begin inline asm
	fma.rn.f32    %f4266, %f4266, 0.9999, 0.01;
	// end inline asm
	// begin inline asm
	fma.rn.f32    %f4268, %f4268, 0.9999, 0.01;
	// end inline asm
	// begin inline asm
	fma.rn.f64    %fd4266, %fd4266, 0.9999, 0.01;
	// end inline asm
	// begin inline asm
	fma.rn.f64    %fd4268, %fd4268, 0.9999, 0.01;
	// end inline asm
	// begin inline asm
	fma.rn.f32    %f4266, %f4266, 0.9999, 0.01;
	// end inline asm
	// begin inline asm
	fma.rn.f32    %f4268, %f4268, 0.9999, 0.01;
	// end inline asm
	// begin inline asm
	fma.rn.f64    %fd4266, %fd4266, 0.9999, 0.01;
	// end inline asm
	// begin inline asm
	fma.rn.f64    %fd4268, %fd4268, 0.9999, 0.01;
	// end inline asm
	// begin inline asm
	fma.rn.f32    %f4266, %f4266, 0.9999, 0.01;
	// end inline asm
	// begin inline asm
	fma.rn.f32    %f4268, %f4268, 0.9999, 0.01;
	// end inline asm
	// begin inline asm
	fma.rn.f64    %fd4266, %fd4266, 0.9999, 0.01;
	// end inline asm
	// begin inline asm
	fma.rn.f64    %fd4268, %fd4268, 0.9999, 0.01;
	// end inline asm
	// begin inline asm
	fma.rn.f32    %f4266, %f4266, 0.9999, 0.01;
	// end inline asm
	// begin inline asm
	fma.rn.f32    %f4268, %f4268, 0.9999, 0.01;
	// end inline asm
	// begin inline asm
	fma.rn.f64    %fd4266, %fd4266, 0.9999, 0.01;
	// end inline asm
	// begin inline asm
	fma.rn.f64    %fd4268, %fd4268, 0.9999, 0.01;
	// end inline asm
	// begin inline asm
	fma.rn.f32    %f4266, %f4266, 0.9999, 0.01;
	// end inline asm
	// begin inline asm
	fma.rn.f32    %f4268, %f4268, 0.9999, 0.01;
	// end inline asm
	// begin inline asm
	fma.rn.f64    %fd4266, %fd4266, 0.9999, 0.01;
	// end inline asm
	// begin inline asm
	fma.rn.f64    %fd4268, %fd4268, 0.9999, 0.01;
	// end inline asm
	// begin inline asm
	fma.rn.f32    %f4266, %f4266, 0.9999, 0.01;
	// end inline asm
	// begin inline asm
	fma.rn.f32    %f4268, %f4268, 0.9999, 0.01;
	// end inline asm
	// begin inline asm
	fma.rn.f64    %fd4266, %fd4266, 0.9999, 0.01;
	// end inline asm
	// begin inline asm
	fma.rn.f64    %fd4268, %fd4268, 0.9999, 0.01;
	// end inline asm
	// begin inline asm
	fma.rn.f32    %f4266, %f4266, 0.9999, 0.01;
	// end inline asm
	// begin inline asm
	fma.rn.f32    %f4268, %f4268, 0.9999, 0.01;
	// end inline asm
	// begin inline asm
	fma.rn.f64    %fd4266, %fd4266, 0.9999, 0.01;
	// end inline asm
	// begin inline asm
	fma.rn.f64    %fd4268, %fd4268, 0.9999, 0.01;
	// end inline asm
	// begin inline asm
	fma.rn.f32    %f4266, %f4266, 0.9999, 0.01;
	// end inline asm
	// begin inline asm
	fma.rn.f32    %f4268, %f4268, 0.9999, 0.01;
	// end inline asm
	// begin inline asm
	fma.rn.f64    %fd4266, %fd4266, 0.9999, 0.01;
	// end inline asm
	// begin inline asm
	fma.rn.f64    %fd4268, %fd4268, 0.9999, 0.01;
	// end inline asm
	// begin inline asm
	fma.rn.f32    %f4266, %f4266, 0.9999, 0.01;
	// end inline asm
	// begin inline asm
	fma.rn.f32    %f4268, %f4268, 0.9999, 0.01;
	// end inline asm
	// begin inline asm
	fma.rn.f64    %fd4266, %fd4266, 0.9999, 0.01;
	// end inline asm
	// begin inline asm
	fma.rn.f64    %fd4268, %fd4268, 0.9999, 0.01;
	// end inline asm
	// begin inline asm
	fma.rn.f32    %f4266, %f4266, 0.9999, 0.01;
	// end inline asm
	// begin inline asm
	fma.rn.f32    %f4268, %f4268, 0.9999, 0.01;
	// end inline asm
	// begin inline asm
	fma.rn.f64    %fd4266, %fd4266, 0.9999, 0.01;
	// end inline asm
	// begin inline asm
	fma.rn.f64    %fd4268, %fd4268, 0.9999, 0.01;
	// end inline asm
	// begin inline asm
	fma.rn.f32    %f4266, %f4266, 0.9999, 0.01;
	// end inline asm
	// begin inline asm
	fma.rn.f32    %f4268, %f4268, 0.9999, 0.01;
	// end inline asm
	// begin inline asm
	fma.rn.f64    %fd4266, %fd4266, 0.9999, 0.01;
	// end inline asm
	// begin inline asm
	fma.rn.f64    %fd4268, %fd4268, 0.9999, 0.01;
	// end inline asm
	// begin inline asm
	fma.rn.f32    %f4266, %f4266, 0.9999, 0.01;
	// end inline asm
	// begin inline asm
	fma.rn.f32    %f4268, %f4268, 0.9999, 0.01;
	// end inline asm
	// begin inline asm
	fma.rn.f64    %fd4266, %fd4266, 0.9999, 0.01;
	// end inline asm
	// begin inline asm
	fma.rn.f64    %fd4268, %fd4268, 0.9999, 0.01;
	// end inline asm
	// begin inline asm
	fma.rn.f32    %f4266, %f4266, 0.9999, 0.01;
	// end inline asm
	// begin inline asm
	fma.rn.f32    %f4268, %f4268, 0.9999, 0.01;
	// end inline asm
	// begin inline asm
	fma.rn.f64    %fd4266, %fd4266, 0.9999, 0.01;
	// end inline asm
	// begin inline asm
	fma.rn.f64    %fd4268, %fd4268, 0.9999, 0.01;
	// end inline asm
	// begin inline asm
	fma.rn.f32    %f4266, %f4266, 0.9999, 0.01;
	// end inline asm
	// begin inline asm
	fma.rn.f32    %f4268, %f4268, 0.9999, 0.01;
	// end inline asm
	// begin inline asm
	fma.rn.f64    %fd4266, %fd4266, 0.9999, 0.01;
	// end inline asm
	// begin inline asm
	fma.rn.f64    %fd4268, %fd4268, 0.9999, 0.01;
	// end inline asm
	// begin inline asm
	fma.rn.f32    %f4266, %f4266, 0.9999, 0.01;
	// end inline asm
	// begin inline asm
	fma.rn.f32    %f4268, %f4268, 0.9999, 0.01;
	// end inline asm
	// begin inline asm
	fma.rn.f64    %fd4266, %fd4266, 0.9999, 0.01;
	// end inline asm
	// begin inline asm
	fma.rn.f64    %fd4268, %fd4268, 0.9999, 0.01;
	// end inline asm
	// begin inline asm
	fma.rn.f32    %f4266, %f4266, 0.9999, 0.01;
	// end inline asm
	// begin inline asm
	fma.rn.f32    %f4268, %f4268, 0.9999, 0.01;
	// end inline asm
	// begin inline asm
	fma.rn.f64    %fd4266, %fd4266, 0.9999, 0.01;
	// end inline asm
	// begin inline asm
	fma.rn.f64    %fd4268, %fd4268, 0.9999, 0.01;
	// end inline asm
	// begin inline asm
	fma.rn.f32    %f4266, %f4266, 0.9999, 0.01;
	// end inline asm
	// begin inline asm
	fma.rn.f32    %f4268, %f4268, 0.9999, 0.01;
	// end inline asm
	// begin inline asm
	fma.rn.f64    %fd4266, %fd4266, 0.9999, 0.01;
	// end inline asm
	// begin inline asm
	fma.rn.f64    %fd4268, %fd4268, 0.9999, 0.01;
	// end inline asm
	// begin inline asm
	fma.rn.f32    %f4266, %f4266, 0.9999, 0.01;
	// end inline asm
	// begin inline asm
	fma.rn.f32    %f4268, %f4268, 0.9999, 0.01;
	// end inline asm
	// begin inline asm
	fma.rn.f64    %fd4266, %fd4266, 0.9999, 0.01;
	// end inline asm
	// begin inline asm
	fma.rn.f64    %fd4268, %fd4268, 0.9999, 0.01;
	// end inline asm
	// begin inline asm
	fma.rn.f32    %f4266, %f4266, 0.9999, 0.01;
	// end inline asm
	// begin inline asm
	fma.rn.f32    %f4268, %f4268, 0.9999, 0.01;
	// end inline asm
	// begin inline asm
	fma.rn.f64    %fd4266, %fd4266, 0.9999, 0.01;
	// end inline asm
	// begin inline asm
	fma.rn.f64    %fd4268, %fd4268, 0.9999, 0.01;
	// end inline asm
	// begin inline asm
	fma.rn.f32    %f4266, %f4266, 0.9999, 0.01;
	// end inline asm
	// begin inline asm
	fma.rn.f32    %f4268, %f4268, 0.9999, 0.01;
	// end inline asm
	// begin inline asm
	fma.rn.f64    %fd4266, %fd4266, 0.9999, 0.01;
	// end inline asm
	// begin inline asm
	fma.rn.f64    %fd4268, %fd4268, 0.9999, 0.01;
	// end inline asm
	// begin inline asm
	fma.rn.f32    %f4266, %f4266, 0.9999, 0.01;
	// end inline asm
	// begin inline asm
	fma.rn.f32    %f4268, %f4268, 0.9999, 0.01;
	// end inline asm
	// begin inline asm
	fma.rn.f64    %fd4266, %fd4266, 0.9999, 0.01;
	// end inline asm
	// begin inline asm
	fma.rn.f64    %fd4268, %fd4268, 0.9999, 0.01;
	// end inline asm
	// begin inline asm
	fma.rn.f32    %f4266, %f4266, 0.9999, 0.01;
	// end inline asm
	// begin inline asm
	fma.rn.f32    %f4268, %f4268, 0.9999, 0.01;
	// end inline asm
	// begin inline asm
	fma.rn.f64    %fd4266, %fd4266, 0.9999, 0.01;
	// end inline asm
	// begin inline asm
	fma.rn.f64    %fd4268, %fd4268, 0.9999, 0.01;
	// end inline asm
	// begin inline asm
	fma.rn.f32    %f4266, %f4266, 0.9999, 0.01;
	// end inline asm
	// begin inline asm
	fma.rn.f32    %f4268, %f4268, 0.9999, 0.01;
	// end inline asm
	// begin inline asm
	fma.rn.f64    %fd4266, %fd4266, 0.9999, 0.01;
	// end inline asm
	// begin inline asm
	fma.rn.f64    %fd4268, %fd4268, 0.9999, 0.01;
	// end inline asm
	// begin inline asm
	fma.rn.f32    %f4266, %f4266, 0.9999, 0.01;
	// end inline asm
	// begin inline asm
	fma.rn.f32    %f4268, %f4268, 0.9999, 0.01;
	// end inline asm
	// begin inline asm
	fma.rn.f64    %fd4266, %fd4266, 0.9999, 0.01;
	// end inline asm
	// begin inline asm
	fma.rn.f64    %fd4268, %fd4268, 0.9999, 0.01;
	// end inline asm
	// begin inline asm
	fma.rn.f32    %f4266, %f4266, 0.9999, 0.01;
	// end inline asm
	// begin inline asm
	fma.rn.f32    %f4268, %f4268, 0.9999, 0.01;
	// end inline asm
	// begin inline asm
	fma.rn.f64    %fd4266, %fd4266, 0.9999, 0.01;
	// end inline asm
	// begin inline asm
	fma.rn.f64    %fd4268, %fd4268, 0.9999, 0.01;
	// end inline asm
	// begin inline asm
	fma.rn.f32    %f4266, %f4266, 0.9999, 0.01;
	// end inline asm
	// begin inline asm
	fma.rn.f32    %f4268, %f4268, 0.9999, 0.01;
	// end inline asm
	// begin inline asm
	fma.rn.f64    %fd4266, %fd4266, 0.9999, 0.01;
	// end inline asm
	// begin inline asm
	fma.rn.f64    %fd4268, %fd4268, 0.9999, 0.01;
	// end inline asm
	// begin inline asm
	fma.rn.f32    %f4266, %f4266, 0.9999, 0.01;
	// end inline asm
	// begin inline asm
	fma.rn.f32    %f4268, %f4268, 0.9999, 0.01;
	// end inline asm
	// begin inline asm
	fma.rn.f64    %fd4266, %fd4266, 0.9999, 0.01;
	// end inline asm
	// begin inline asm
	fma.rn.f64    %fd4268, %fd4268, 0.9999, 0.01;
	// end inline asm
	// begin inline asm
	fma.rn.f32    %f4266, %f4266, 0.9999, 0.01;
	// end inline asm
	// begin inline asm
	fma.rn.f32    %f4268, %f4268, 0.9999, 0.01;
	// end inline asm
	// begin inline asm
	fma.rn.f64    %fd4266, %fd4266, 0.9999, 0.01;
	// end inline asm
	// begin inline asm
	fma.rn.f64    %fd4268, %fd4268, 0.9999, 0.01;
	// end inline asm
	// begin inline asm
	fma.rn.f32    %f4266, %f4266, 0.9999, 0.01;
	// end inline asm
	// begin inline asm
	fma.rn.f32    %f4268, %f4268, 0.9999, 0.01;
	// end inline asm
	// begin inline asm
	fma.rn.f64    %fd4266, %fd4266, 0.9999, 0.01;
	// end inline asm
	// begin inline asm
	fma.rn.f64    %fd4268, %fd4268, 0.9999, 0.01;
	// end inline asm
	// begin inline asm
	fma.rn.f32    %f4266, %f4266, 0.9999, 0.01;
	// end inline asm
	// begin inline asm
	fma.rn.f32    %f4268, %f4268, 0.9999, 0.01;
	// end inline asm
	// begin inline asm
	fma.rn.f64    %fd4266, %fd4266, 0.9999, 0.01;
	// end inline asm
	// begin inline asm
	fma.rn.f64    %fd4268, %fd4268, 0.9999, 0.01;
	// end inline asm
	// begin inline asm
	fma.rn.f32    %f4266, %f4266, 0.9999, 0.01;
	// end inline asm
	// begin inline asm
	fma.rn.f32    %f4268, %f4268, 0.9999, 0.01;
	// end inline asm
	// begin inline asm
	fma.rn.f64    %fd4266, %fd4266, 0.9999, 0.01;
	// end inline asm
	// begin inline asm
	fma.rn.f64    %fd4268, %fd4268, 0.9999, 0.01;
	// end inline asm
	// begin inline asm
	fma.rn.f32    %f4266, %f4266, 0.9999, 0.01;
	// end inline asm
	// begin inline asm
	fma.rn.f32    %f4268, %f4268, 0.9999, 0.01;
	// end inline asm
	// begin inline asm
	fma.rn.f64    %fd4266, %fd4266, 0.9999, 0.01;
	// end inline asm
	// begin inline asm
	fma.rn.f64    %fd4268, %fd4268, 0.9999, 0.01;
	// end inline asm
	// begin inline asm
	fma.rn.f32    %f4266, %f4266, 0.9999, 0.01;
	// end inline asm
	// begin inline asm
	fma.rn.f32    %f4268, %f4268, 0.9999, 0.01;
	// end inline asm
	// begin inline asm
	fma.rn.f64    %fd4266, %fd4266, 0.9999, 0.01;
	// end inline asm
	// begin inline asm
	fma.rn.f64    %fd4268, %fd4268, 0.9999, 0.01;
	// end inline asm
	// begin inline asm
	fma.rn.f32    %f4266, %f4266, 0.9999, 0.01;
	// end inline asm
	// begin inline asm
	fma.rn.f32    %f4268, %f4268, 0.9999, 0.01;
	// end inline asm
	// begin inline asm
	fma.rn.f64    %fd4266, %fd4266, 0.9999, 0.01;
	// end inline asm
	// begin inline asm
	fma.rn.f64    %fd4268, %fd4268, 0.9999, 0.01;
	// end inline asm
	// begin inline asm
	fma.rn.f32    %f4266, %f4266, 0.9999, 0.01;
	// end inline asm
	// begin inline asm
	fma.rn.f32    %f4268, %f4268, 0.9999, 0.01;
	// end inline asm
	// begin inline asm
	fma.rn.f64    %fd4266, %fd4266, 0.9999, 0.01;
	// end inline asm
	// begin inline asm
	fma.rn.f64    %fd4268, %fd4268, 0.9999, 0.01;
	// end inline asm
	// begin inline asm
	fma.rn.f32    %f4266, %f4266, 0.9999, 0.01;
	// end inline asm
	// begin inline asm
	fma.rn.f32    %f4268, %f4268, 0.9999, 0.01;
	// end inline asm
	// begin inline asm
	fma.rn.f64    %fd4266, %fd4266, 0.9999, 0.01;
	// end inline asm
	// begin inline asm
	fma.rn.f64    %fd4268, %fd4268, 0.9999, 0.01;
	// end inline asm
	// begin inline asm
	fma.rn.f32    %f4266, %f4266, 0.9999, 0.01;
	// end inline asm
	// begin inline asm
	fma.rn.f32    %f4268, %f4268, 0.9999, 0.01;
	// end inline asm
	// begin inline asm
	fma.rn.f64    %fd4266, %fd4266, 0.9999, 0.01;
	// end inline asm
	// begin inline asm
	fma.rn.f64    %fd4268, %fd4268, 0.9999, 0.01;
	// end inline asm
	// begin inline asm
	fma.rn.f32    %f4266, %f4266, 0.9999, 0.01;
	// end inline asm
	// begin inline asm
	fma.rn.f32    %f4268, %f4268, 0.9999, 0.01;
	// end inline asm
	// begin inline asm
	fma.rn.f64    %fd4266, %fd4266, 0.9999, 0.01;
	// end inline asm
	// begin inline asm
	fma.rn.f64    %fd4268, %fd4268, 0.9999, 0.01;
	// end inline asm
	// begin inline asm
	fma.rn.f32    %f4266, %f4266, 0.9999, 0.01;
	// end inline asm
	// begin inline asm
	fma.rn.f32    %f4268, %f4268, 0.9999, 0.01;
	// end inline asm
	// begin inline asm
	fma.rn.f64    %fd4266, %fd4266, 0.9999, 0.01;
	// end inline asm
	// begin inline asm
	fma.rn.f64    %fd4268, %fd4268, 0.9999, 0.01;
	// end inline asm
	// begin inline asm
	fma.rn.f32    %f4266, %f4266, 0.9999, 0.01;
	// end inline asm
	// begin inline asm
	fma.rn.f32    %f4268, %f4268, 0.9999, 0.01;
	// end inline asm
	// begin inline asm
	fma.rn.f64    %fd4266, %fd4266, 0.9999, 0.01;
	// end inline asm
	// begin inline asm
	fma.rn.f64    %fd4268, %fd4268, 0.9999, 0.01;
	// end inline asm
	// begin inline asm
	fma.rn.f32    %f4266, %f4266, 0.9999, 0.01;
	// end inline asm
	// begin inline asm
	fma.rn.f32    %f4268, %f4268, 0.9999, 0.01;
	// end inline asm
	// begin inline asm
	fma.rn.f64    %fd4266, %fd4266, 0.9999, 0.01;
	// end inline asm
	// begin inline asm
	fma.rn.f64    %fd4268, %fd4268, 0.9999, 0.01;
	// end inline asm
	// begin inline asm
	fma.rn.f32    %f4266, %f4266, 0.9999, 0.01;
	// end inline asm
	// begin inline asm
	fma.rn.f32    %f4268, %f4268, 0.9999, 0.01;
	// end inline asm
	// begin inline asm
	fma.rn.f64    %fd4266, %fd4266, 0.9999, 0.01;
	// end inline asm
	// begin inline asm
	fma.rn.f64    %fd4268, %fd4268, 0.9999, 0.01;
	// end inline asm
	// begin inline asm
	fma.rn.f32    %f4266, %f4266, 0.9999, 0.01;
	// end inline asm
	// begin inline asm
	fma.rn.f32    %f4268, %f4268, 0.9999, 0.01;
	// end inline asm
	// begin inline asm
	fma.rn.f64    %fd4266, %fd4266, 0.9999, 0.01;
	// end inline asm
	// begin inline asm
	fma.rn.f64    %fd4268, %fd4268, 0.9999, 0.01;
	// end inline asm
	// begin inline asm
	fma.rn.f32    %f4266, %f4266, 0.9999, 0.01;
	// end inline asm
	// begin inline asm
	fma.rn.f32    %f4268, %f4268, 0.9999, 0.01;
	// end inline asm
	// begin inline asm
	fma.rn.f64    %fd4266, %fd4266, 0.9999, 0.01;
	// end inline asm
	// begin inline asm
	fma.rn.f64    %fd4268, %fd4268, 0.9999, 0.01;
	// end inline asm
	// begin inline asm
	fma.rn.f32    %f4266, %f4266, 0.9999, 0.01;
	// end inline asm
	// begin inline asm
	fma.rn.f32    %f4268, %f4268, 0.9999, 0.01;
	// end inline asm
	// begin inline asm
	fma.rn.f64    %fd4266, %fd4266, 0.9999, 0.01;
	// end inline asm
	// begin inline asm
	fma.rn.f64    %fd4268, %fd4268, 0.9999, 0.01;
	// end inline asm
	// begin inline asm
	fma.rn.f32    %f4266, %f4266, 0.9999, 0.01;
	// end inline asm
	// begin inline asm
	fma.rn.f32    %f4268, %f4268, 0.9999, 0.01;
	// end inline asm
	// begin inline asm
	fma.rn.f64    %fd4266, %fd4266, 0.9999, 0.01;
	// end inline asm
	// begin inline asm
	fma.rn.f64    %fd4268, %fd4268, 0.9999, 0.01;
	// end inline asm
	// begin inline asm
	fma.rn.f32    %f4266, %f4266, 0.9999, 0.01;
	// end inline asm
	// begin inline asm
	fma.rn.f32    %f4268, %f4268, 0.9999, 0.01;
	// end inline asm
	// begin inline asm
	fma.rn.f64    %fd4266, %fd4266, 0.9999, 0.01;
	// end inline asm
	// begin inline asm
	fma.rn.f64    %fd4268, %fd4268, 0.9999, 0.01;
	// end inline asm
	// begin inline asm
	fma.rn.f32    %f4266, %f4266, 0.9999, 0.01;
	// end inline asm
	// begin inline asm
	fma.rn.f32    %f4268, %f4268, 0.9999, 0.01;
	// end inline asm
	// begin inline asm
	fma.rn.f64    %fd4266, %fd4266, 0.9999, 0.01;
	// end inline asm
	// begin inline asm
	fma.rn.f64    %fd4268, %fd4268, 0.9999, 0.01;
	// end inline asm
	// begin inline asm
	fma.rn.f32    %f4266, %f4266, 0.9999, 0.01;
	// end inline asm
	// begin inline asm
	fma.rn.f32    %f4268, %f4268, 0.9999, 0.01;
	// end inline asm
	// begin inline asm
	fma.rn.f64    %fd4266, %fd4266, 0.9999, 0.01;
	// end inline asm
	// begin inline asm
	fma.rn.f64    %fd4268, %fd4268, 0.9999, 0.01;
	// end inline asm
	// begin inline asm
	fma.rn.f32    %f4266, %f4266, 0.9999, 0.01;
	// end inline asm
	// begin inline asm
	fma.rn.f32    %f4268, %f4268, 0.9999, 0.01;
	// end inline asm
	// begin inline asm
	fma.rn.f64    %fd4266, %fd4266, 0.9999, 0.01;
	// end inline asm
	// begin inline asm
	fma.rn.f64    %fd4268, %fd4268, 0.9999, 0.01;
	// end inline asm
	// begin inline asm
	fma.rn.f32    %f4266, %f4266, 0.9999, 0.01;
	// end inline asm
	// begin inline asm
	fma.rn.f32    %f4268, %f4268, 0.9999, 0.01;
	// end inline asm
	// begin inline asm
	fma.rn.f64    %fd4266, %fd4266, 0.9999, 0.01;
	// end inline asm
	// begin inline asm
	fma.rn.f64    %fd4268, %fd4268, 0.9999, 0.01;
	// end inline asm
	// begin inline asm
	fma.rn.f32    %f4266, %f4266, 0.9999, 0.01;
	// end inline asm
	// begin inline asm
	fma.rn.f32    %f4268, %f4268, 0.9999, 0.01;
	// end inline asm
	// begin inline asm
	fma.rn.f64    %fd4266, %fd4266, 0.9999, 0.01;
	// end inline asm
	// begin inline asm
	fma.rn.f64    %fd4268, %fd4268, 0.9999, 0.01;
	// end inline asm
	// begin inline asm
	fma.rn.f32    %f4266, %f4266, 0.9999, 0.01;
	// end inline asm
	// begin inline asm
	fma.rn.f32    %f4268, %f4268, 0.9999, 0.01;
	// end inline asm
	// begin inline asm
	fma.rn.f64    %fd4266, %fd4266, 0.9999, 0.01;
	// end inline asm
	// begin inline asm
	fma.rn.f64    %fd4268, %fd4268, 0.9999, 0.01;
	// end inline asm
	// begin inline asm
	fma.rn.f32    %f4266, %f4266, 0.9999, 0.01;
	// end inline asm
	// begin inline asm
	fma.rn.f32    %f4268, %f4268, 0.9999, 0.01;
	// end inline asm
	// begin inline asm
	fma.rn.f64    %fd4266, %fd4266, 0.9999, 0.01;
	// end inline asm
	// begin inline asm
	fma.rn.f64    %fd4268, %fd4268, 0.9999, 0.01;
	// end inline asm
	// begin inline asm
	fma.rn.f32    %f4266, %f4266, 0.9999, 0.01;
	// end inline asm
	// begin inline asm
	fma.rn.f32    %f4268, %f4268, 0.9999, 0.01;
	// end inline asm
	// begin inline asm
	fma.rn.f64    %fd4266, %fd4266, 0.9999, 0.01;
	// end inline asm
	// begin inline asm
	fma.rn.f64    %fd4268, %fd4268, 0.9999, 0.01;
	// end inline asm
	// begin inline asm
	fma.rn.f32    %f4266, %f4266, 0.9999, 0.01;
	// end inline asm
	// begin inline asm
	fma.rn.f32    %f4268, %f4268, 0.9999, 0.01;
	// end inline asm
	// begin inline asm
	fma.rn.f64    %fd4266, %fd4266, 0.9999, 0.01;
	// end inline asm
	// begin inline asm
	fma.rn.f64    %fd4268, %fd4268, 0.9999, 0.01;
	// end inline asm
	// begin inline asm
	fma.rn.f32    %f4266, %f4266, 0.9999, 0.01;
	// end inline asm
	// begin inline asm
	fma.rn.f32    %f4268, %f4268, 0.9999, 0.01;
	// end inline asm
	// begin inline asm
	fma.rn.f64    %fd4266, %fd4266, 0.9999, 0.01;
	// end inline asm
	// begin inline asm
	fma.rn.f64    %fd4268, %fd4268, 0.9999, 0.01;
	// end inline asm
	// begin inline asm
	fma.rn.f32    %f4266, %f4266, 0.9999, 0.01;
	// end inline asm
	// begin inline asm
	fma.rn.f32    %f4268, %f4268, 0.9999, 0.01;
	// end inline asm
	// begin inline asm
	fma.rn.f64    %fd4266, %fd4266, 0.9999, 0.01;
	// end inline asm
	// begin inline asm
	fma.rn.f64    %fd4268, %fd4268, 0.9999, 0.01;
	// end inline asm
	// begin inline asm
	fma.rn.f32    %f4266, %f4266, 0.9999, 0.01;
	// end inline asm
	// begin inline asm
	fma.rn.f32    %f4268, %f4268, 0.9999, 0.01;
	// end inline asm
	// begin inline asm
	fma.rn.f64    %fd4266, %fd4266, 0.9999, 0.01;
	// end inline asm
	// begin inline asm
	fma.rn.f64    %fd4268, %fd4268, 0.9999, 0.01;
	// end inline asm
	// begin inline asm
	fma.rn.f32    %f4266, %f4266, 0.9999, 0.01;
	// end inline asm
	// begin inline asm
	fma.rn.f32    %f4268, %f4268, 0.9999, 0.01;
	// end inline asm
	// begin inline asm
	fma.rn.f64    %fd4266, %fd4266, 0.9999, 0.01;
	// end inline asm
	// begin inline asm
	fma.rn.f64    %fd4268, %fd4268, 0.9999, 0.01;
	// end inline asm
	// begin inline asm
	fma.rn.f32    %f4266, %f4266, 0.9999, 0.01;
	// end inline asm
	// begin inline asm
	fma.rn.f32    %f4268, %f4268, 0.9999, 0.01;
	// end inline asm
	// begin inline asm
	fma.rn.f64    %fd4266, %fd4266, 0.9999, 0.01;
	// end inline asm
	// begin inline asm
	fma.rn.f64    %fd4268, %fd4268, 0.9999, 0.01;
	// end inline asm
	// begin inline asm
	fma.rn.f32    %f4266, %f4266, 0.9999, 0.01;
	// end inline asm
	// begin inline asm
	fma.rn.f32    %f4268, %f4268, 0.9999, 0.01;
	// end inline asm
	// begin inline asm
	fma.rn.f64    %fd4266, %fd4266, 0.9999, 0.01;
	// end inline asm
	// begin inline asm
	fma.rn.f64    %fd4268, %fd4268, 0.9999, 0.01;
	// end inline asm
	// begin inline asm
	fma.rn.f32    %f4266, %f4266, 0.9999, 0.01;
	// end inline asm
	// begin inline asm
	fma.rn.f32    %f4268, %f4268, 0.9999, 0.01;
	// end inline asm
	// begin inline asm
	fma.rn.f64    %fd4266, %fd4266, 0.9999, 0.01;
	// end inline asm
	// begin inline asm
	fma.rn.f64    %fd4268, %fd4268, 0.9999, 0.01;
	// end inline asm
	// begin inline asm
	fma.rn.f32    %f4266, %f4266, 0.9999, 0.01;
	// end inline asm
	// begin inline asm
	fma.rn.f32    %f4268, %f4268, 0.9999, 0.01;
	// end inline asm
	// begin inline asm
	fma.rn.f64    %fd4266, %fd4266, 0.9999, 0.01;
	// end inline asm
	// begin inline asm
	fma.rn.f64    %fd4268, %fd4268, 0.9999, 0.01;
	// end inline asm
	// begin inline asm
	fma.rn.f32    %f4266, %f4266, 0.9999, 0.01;
	// end inline asm
	// begin inline asm
	fma.rn.f32    %f4268, %f4268, 0.9999, 0.01;
	// end inline asm
	// begin inline asm
	fma.rn.f64    %fd4266, %fd4266, 0.9999, 0.01;
	// end inline asm
	// begin inline asm
	fma.rn.f64    %fd4268, %fd4268, 0.9999, 0.01;
	// end inline asm
	// begin inline asm
	fma.rn.f32    %f4266, %f4266, 0.9999, 0.01;
	// end inline asm
	// begin inline asm
	fma.rn.f32    %f4268, %f4268, 0.9999, 0.01;
	// end inline asm
	// begin inline asm
	fma.rn.f64    %fd4266, %fd4266, 0.9999, 0.01;
	// end inline asm
	// begin inline asm
	fma.rn.f64    %fd4268, %fd4268, 0.9999, 0.01;
	// end inline asm
	// begin inline asm
	fma.rn.f32    %f4266, %f4266, 0.9999, 0.01;
	// end inline asm
	// begin inline asm
	fma.rn.f32    %f4268, %f4268, 0.9999, 0.01;
	// end inline asm
	// begin inline asm
	fma.rn.f64    %fd4266, %fd4266, 0.9999, 0.01;
	// end inline asm
	// begin inline asm
	fma.rn.f64    %fd4268, %fd4268, 0.9999, 0.01;
	// end inline asm
	// begin inline asm
	fma.rn.f32    %f4266, %f4266, 0.9999, 0.01;
	// end inline asm
	// begin inline asm
	fma.rn.f32    %f4268, %f4268, 0.9999, 0.01;
	// end inline asm
	// begin inline asm
	fma.rn.f64    %fd4266, %fd4266, 0.9999, 0.01;
	// end inline asm
	// begin inline asm
	fma.rn.f64    %fd4268, %fd4268, 0.9999, 0.01;
	// end inline asm
	// begin inline asm
	fma.rn.f32    %f4266, %f4266, 0.9999, 0.01;
	// end inline asm
	// begin inline asm
	fma.rn.f32    %f4268, %f4268, 0.9999, 0.01;
	// end inline asm
	// begin inline asm
	fma.rn.f64    %fd4266, %fd4266, 0.9999, 0.01;
	// end inline asm
	// begin inline asm
	fma.rn.f64    %fd4268, %fd4268, 0.9999, 0.01;
	// end inline asm
	// begin inline asm
	fma.rn.f32    %f4266, %f4266, 0.9999, 0.01;
	// end inline asm
	// begin inline asm
	fma.rn.f32    %f4268, %f4268, 0.9999, 0.01;
	// end inline asm
	// begin inline asm
	fma.rn.f64    %fd4266, %fd4266, 0.9999, 0.01;
	// end inline asm
	// begin inline asm
	fma.rn.f64    %fd4268, %fd4268, 0.9999, 0.01;
	// end inline asm
	// begin inline asm
	fma.rn.f32    %f4266, %f4266, 0.9999, 0.01;
	// end inline asm
	// begin inline asm
	fma.rn.f32    %f4268, %f4268, 0.9999, 0.01;
	// end inline asm
	// begin inline asm
	fma.rn.f64    %fd4266, %fd4266, 0.9999, 0.01;
	// end inline asm
	// begin inline asm
	fma.rn.f64    %fd4268, %fd4268, 0.9999, 0.01;
	// end inline asm
	// begin inline asm
	fma.rn.f32    %f4266, %f4266, 0.9999, 0.01;
	// end inline asm
	// begin inline asm
	fma.rn.f32    %f4268, %f4268, 0.9999, 0.01;
	// end inline asm
	// begin inline asm
	fma.rn.f64    %fd4266, %fd4266, 0.9999, 0.01;
	// end inline asm
	// begin inline asm
	fma.rn.f64    %fd4268, %fd4268, 0.9999, 0.01;
	// end inline asm
	// begin inline asm
	fma.rn.f32    %f4266, %f4266, 0.9999, 0.01;
	// end inline asm
	// begin inline asm
	fma.rn.f32    %f4268, %f4268, 0.9999, 0.01;
	// end inline asm
	// begin inline asm
	fma.rn.f64    %fd4266, %fd4266, 0.9999, 0.01;
	// end inline asm
	// begin inline asm
	fma.rn.f64    %fd4268, %fd4268, 0.9999, 0.01;
	// end inline asm
	// begin inline asm
	fma.rn.f32    %f4266, %f4266, 0.9999, 0.01;
	// end inline asm
	// begin inline asm
	fma.rn.f32    %f4268, %f4268, 0.9999, 0.01;
	// end inline asm
	// begin inline asm
	fma.rn.f64    %fd4266, %fd4266, 0.9999, 0.01;
	// end inline asm
	// begin inline asm
	fma.rn.f64    %fd4268, %fd4268, 0.9999, 0.01;
	// end inline asm
	// begin inline asm
	fma.rn.f32    %f4266, %f4266, 0.9999, 0.01;
	// end inline asm
	// begin inline asm
	fma.rn.f32    %f4268, %f4268, 0.9999, 0.01;
	// end inline asm
	// begin inline asm
	fma.rn.f64    %fd4266, %fd4266, 0.9999, 0.01;
	// end inline asm
	// begin inline asm
	fma.rn.f64    %fd4268, %fd4268, 0.9999, 0.01;
	// end inline asm
	// begin inline asm
	fma.rn.f32    %f4266, %f4266, 0.9999, 0.01;
	// end inline asm
	// begin inline asm
	fma.rn.f32    %f4268, %f4268, 0.9999, 0.01;
	// end inline asm
	// begin inline asm
	fma.rn.f64    %fd4266, %fd4266, 0.9999, 0.01;
	// end inline asm
	// begin inline asm
	fma.rn.f64    %fd4268, %fd4268, 0.9999, 0.01;
	// end inline asm
	// begin inline asm
	fma.rn.f32    %f4266, %f4266, 0.9999, 0.01;
	// end inline asm
	// begin inline asm
	fma.rn.f32    %f4268, %f4268, 0.9999, 0.01;
	// end inline asm
	// begin inline asm
	fma.rn.f64    %fd4266, %fd4266, 0.9999, 0.01;
	// end inline asm
	// begin inline asm
	fma.rn.f64    %fd4268, %fd4268, 0.9999, 0.01;
	// end inline asm
	// begin inline asm
	fma.rn.f32    %f4266, %f4266, 0.9999, 0.01;
	// end inline asm
	// begin inline asm
	fma.rn.f32    %f4268, %f4268, 0.9999, 0.01;
	// end inline asm
	// begin inline asm
	fma.rn.f64    %fd4266, %fd4266, 0.9999, 0.01;
	// end inline asm
	// begin inline asm
	fma.rn.f64    %fd4268, %fd4268, 0.9999, 0.01;
	// end inline asm
	// begin inline asm
	fma.rn.f32    %f4266, %f4266, 0.9999, 0.01;
	// end inline asm
	// begin inline asm
	fma.rn.f32    %f4268, %f4268, 0.9999, 0.01;
	// end inline asm
	// begin inline asm
	fma.rn.f64    %fd4266, %fd4266, 0.9999, 0.01;
	// end inline asm
	// begin inline asm
	fma.rn.f64    %fd4268, %fd4268, 0.9999, 0.01;
	// end inline asm
	// begin inline asm
	fma.rn.f32    %f4266, %f4266, 0.9999, 0.01;
	// end inline asm
	// begin inline asm
	fma.rn.f32    %f4268, %f4268, 0.9999, 0.01;
	// end inline asm
	// begin inline asm
	fma.rn.f64    %fd4266, %fd4266, 0.9999, 0.01;
	// end inline asm
	// begin inline asm
	fma.rn.f64    %fd4268, %fd4268, 0.9999, 0.01;
	// end inline asm
	// begin inline asm
	fma.rn.f32    %f4266, %f4266, 0.9999, 0.01;
	// end inline asm
	// begin inline asm
	fma.rn.f32    %f4268, %f4268, 0.9999, 0.01;
	// end inline asm
	// begin inline asm
	fma.rn.f64    %fd4266, %fd4266, 0.9999, 0.01;
	// end inline asm
	// begin inline asm
	fma.rn.f64    %fd4268, %fd4268, 0.9999, 0.01;
	// end inline asm
	// begin inline asm
	fma.rn.f32    %f4266, %f4266, 0.9999, 0.01;
	// end inline asm
	// begin inline asm
	fma.rn.f32    %f4268, %f4268, 0.9999, 0.01;
	// end inline asm
	// begin inline asm
	fma.rn.f64    %fd4266, %fd4266, 0.9999, 0.01;
	// end inline asm
	// begin inline asm
	fma.rn.f64    %fd4268, %fd4268, 0.9999, 0.01;
	// end inline asm
	// begin inline asm
	fma.rn.f32    %f4266, %f4266, 0.9999, 0.01;
	// end inline asm
	// begin inline asm
	fma.rn.f32    %f4268, %f4268, 0.9999, 0.01;
	// end inline asm
	// begin inline asm
	fma.rn.f64    %fd4266, %fd4266, 0.9999, 0.01;
	// end inline asm
	// begin inline asm
	fma.rn.f64    %fd4268, %fd4268, 0.9999, 0.01;
	// end inline asm
	// begin inline asm
	fma.rn.f32    %f4266, %f4266, 0.9999, 0.01;
	// end inline asm
	// begin inline asm
	fma.rn.f32    %f4268, %f4268, 0.9999, 0.01;
	// end inline asm
	// begin inline asm
	fma.rn.f64    %fd4266, %fd4266, 0.9999, 0.01;
	// end inline asm
	// begin inline asm
	fma.rn.f64    %fd4268, %fd4268, 0.9999, 0.01;
	// end inline asm
	// begin inline asm
	fma.rn.f32    %f4266, %f4266, 0.9999, 0.01;
	// end inline asm
	// begin inline asm
	fma.rn.f32    %f4268, %f4268, 0.9999, 0.01;
	// end inline asm
	// begin inline asm
	fma.rn.f64    %fd4266, %fd4266, 0.9999, 0.01;
	// end inline asm
	// begin inline asm
	fma.rn.f64    %fd4268, %fd4268, 0.9999, 0.01;
	// end inline asm
	// begin inline asm
	fma.rn.f32    %f4266, %f4266, 0.9999, 0.01;
	// end inline asm
	// begin inline asm
	fma.rn.f32    %f4268, %f4268, 0.9999, 0.01;
	// end inline asm
	// begin inline asm
	fma.rn.f64    %fd4266, %fd4266, 0.9999, 0.01;
	// end inline asm
	// begin inline asm
	fma.rn.f64    %fd4268, %fd4268, 0.9999, 0.01;
	// end inline asm
	// begin inline asm
	fma.rn.f32    %f4266, %f4266, 0.9999, 0.01;
	// end inline asm
	// begin inline asm
	fma.rn.f32    %f4268, %f4268, 0.9999, 0.01;
	// end inline asm
	// begin inline asm
	fma.rn.f64    %fd4266, %fd4266, 0.9999, 0.01;
	// end inline asm
	// begin inline asm
	fma.rn.f64    %fd4268, %fd4268, 0.9999, 0.01;
	// end inline asm
	// begin inline asm
	fma.rn.f32    %f4266, %f4266, 0.9999, 0.01;
	// end inline asm
	// begin inline asm
	fma.rn.f32    %f4268, %f4268, 0.9999, 0.01;
	// end inline asm
	// begin inline asm
	fma.rn.f64    %fd4266, %fd4266, 0.9999, 0.01;
	// end inline asm
	// begin inline asm
	fma.rn.f64    %fd4268, %fd4268, 0.9999, 0.01;
	// end inline asm
	// begin inline asm
	fma.rn.f32    %f4266, %f4266, 0.9999, 0.01;
	// end inline asm
	// begin inline asm
	fma.rn.f32    %f4268, %f4268, 0.9999, 0.01;
	// end inline asm
	// begin inline asm
	fma.rn.f64    %fd4266, %fd4266, 0.9999, 0.01;
	// end inline asm
	// begin inline asm
	fma.rn.f64    %fd4268, %fd4268, 0.9999, 0.01;
	// end inline asm
	// begin inline asm
	fma.rn.f32    %f4266, %f4266, 0.9999, 0.01;
	// end inline asm
	// begin inline asm
	fma.rn.f32    %f4268, %f4268, 0.9999, 0.01;
	// end inline asm
	// begin inline asm
	fma.rn.f64    %fd4266, %fd4266, 0.9999, 0.01;
	// end inline asm
	// begin inline asm
	fma.rn.f64    %fd4268, %fd4268, 0.9999, 0.01;
	// end inline asm
	// begin inline asm
	fma.rn.f32    %f4266, %f4266, 0.9999, 0.01;
	// end inline asm
	// begin inline asm
	fma.rn.f32    %f4268, %f4268, 0.9999, 0.01;
	// end inline asm
	// begin inline asm
	fma.rn.f64    %fd4266, %fd4266, 0.9999, 0.01;
	// end inline asm
	// begin inline asm
	fma.rn.f64    %fd4268, %fd4268, 0.9999, 0.01;
	// end inline asm
	// begin inline asm
	fma.rn.f32    %f4266, %f4266, 0.9999, 0.01;
	// end inline asm
	// begin inline asm
	fma.rn.f32    %f4268, %f4268, 0.9999, 0.01;
	// end inline asm
	// begin inline asm
	fma.rn.f64    %fd4266, %fd4266, 0.9999, 0.01;
	// end inline asm
	// begin inline asm
	fma.rn.f64    %fd4268, %fd4268, 0.9999, 0.01;
	// end inline asm
	// begin inline asm
	fma.rn.f32    %f4266, %f4266, 0.9999, 0.01;
	// end inline asm
	// begin inline asm
	fma.rn.f32    %f4268, %f4268, 0.9999, 0.01;
	// end inline asm
	// begin inline asm
	fma.rn.f64    %fd4266, %fd4266, 0.9999, 0.01;
	// end inline asm
	// begin inline asm
	fma.rn.f64    %fd4268, %fd4268, 0.9999, 0.01;
	// end inline asm
	// begin inline asm
	fma.rn.f32    %f4266, %f4266, 0.9999, 0.01;
	// end inline asm
	// begin inline asm
	fma.rn.f32    %f4268, %f4268, 0.9999, 0.01;
	// end inline asm
	// begin inline asm
	fma.rn.f64    %fd4266, %fd4266, 0.9999, 0.01;
	// end inline asm
	// begin inline asm
	fma.rn.f64    %fd4268, %fd4268, 0.9999, 0.01;
	// end inline asm
	// begin inline asm
	fma.rn.f32    %f4266, %f4266, 0.9999, 0.01;
	// end inline asm
	// begin inline asm
	fma.rn.f32    %f4268, %f4268, 0.9999, 0.01;
	// end inline asm
	// begin inline asm
	fma.rn.f64    %fd4266, %fd4266, 0.9999, 0.01;
	// end inline asm
	// begin inline asm
	fma.rn.f64    %fd4268, %fd4268, 0.9999, 0.01;
	// end inline asm
	// begin inline asm
	fma.rn.f32    %f4266, %f4266, 0.9999, 0.01;
	// end inline asm
	// begin inline asm
	fma.rn.f32    %f4268, %f4268, 0.9999, 0.01;
	// end inline asm
	// begin inline asm
	fma.rn.f64    %fd4266, %fd4266, 0.9999, 0.01;
	// end inline asm
	// begin inline asm
	fma.rn.f64    %fd4268, %fd4268, 0.9999, 0.01;
	// end inline asm
	// begin inline asm
	fma.rn.f32    %f4266, %f4266, 0.9999, 0.01;
	// end inline asm
	// begin inline asm
	fma.rn.f32    %f4268, %f4268, 0.9999, 0.01;
	// end inline asm
	// begin inline asm
	fma.rn.f64    %fd4266, %fd4266, 0.9999, 0.01;
	// end inline asm
	// begin inline asm
	fma.rn.f64    %fd4268, %fd4268, 0.9999, 0.01;
	// end inline asm
	// begin inline asm
	fma.rn.f32    %f4266, %f4266, 0.9999, 0.01;
	// end inline asm
	// begin inline asm
	fma.rn.f32    %f4268, %f4268, 0.9999, 0.01;
	// end inline asm
	// begin inline asm
	fma.rn.f64    %fd4266, %fd4266, 0.9999, 0.01;
	// end inline asm
	// begin inline asm
	fma.rn.f64    %fd4268, %fd4268, 0.9999, 0.01;
	// end inline asm
	// begin inline asm
	fma.rn.f32    %f4266, %f4266, 0.9999, 0.01;
	// end inline asm
	// begin inline asm
	fma.rn.f32    %f4268, %f4268, 0.9999, 0.01;
	// end inline asm
	// begin inline asm
	fma.rn.f64    %fd4266, %fd4266, 0.9999, 0.01;
	// end inline asm
	// begin inline asm
	fma.rn.f64    %fd4268, %fd4268, 0.9999, 0.01;
	// end inline asm
	// begin inline asm
	fma.rn.f32    %f4266, %f4266, 0.9999, 0.01;
	// end inline asm
	// begin inline asm
	fma.rn.f32    %f4268, %f4268, 0.9999, 0.01;
	// end inline asm
	// begin inline asm
	fma.rn.f64    %fd4266, %fd4266, 0.9999, 0.01;
	// end inline asm
	// begin inline asm
	fma.rn.f64    %fd4268, %fd4268, 0.9999, 0.01;
	// end inline asm
	// begin inline asm
	fma.rn.f32    %f4266, %f4266, 0.9999, 0.01;
	// end inline asm
	// begin inline asm
	fma.rn.f32    %f4268, %f4268, 0.9999, 0.01;
	// end inline asm
	// begin inline asm
	fma.rn.f64    %fd4266, %fd4266, 0.9999, 0.01;
	// end inline asm
	// begin inline asm
	fma.rn.f64    %fd4268, %fd4268, 0.9999, 0.01;
	// end inline asm
	// begin inline asm
	fma.rn.f32    %f4266, %f4266, 0.9999, 0.01;
	// end inline asm
	// begin inline asm
	fma.rn.f32    %f4268, %f4268, 0.9999, 0.01;
	// end inline asm
	// begin inline asm
	fma.rn.f64    %fd4266, %fd4266, 0.9999, 0.01;
	// end inline asm
	// begin inline asm
	fma.rn.f64    %fd4268, %fd4268, 0.9999, 0.01;
	// end inline asm
	// begin inline asm
	fma.rn.f32    %f4266, %f4266, 0.9999, 0.01;
	// end inline asm
	// begin inline asm
	fma.rn.f32    %f4268, %f4268, 0.9999, 0.01;
	// end inline asm
	// begin inline asm
	fma.rn.f64    %fd4266, %fd4266, 0.9999, 0.01;
	// end inline asm
	// begin inline asm
	fma.rn.f64    %fd4268, %fd4268, 0.9999, 0.01;
	// end inline asm
	// begin inline asm
	fma.rn.f32    %f4266, %f4266, 0.9999, 0.01;
	// end inline asm
	// begin inline asm
	fma.rn.f32    %f4268, %f4268, 0.9999, 0.01;
	// end inline asm
	// begin inline asm
	fma.rn.f64    %fd4266, %fd4266, 0.9999, 0.01;
	// end inline asm
	// begin inline asm
	fma.rn.f64    %fd4268, %fd4268, 0.9999, 0.01;
	// end inline asm
	// begin inline asm
	fma.rn.f32    %f4266, %f4266, 0.9999, 0.01;
	// end inline asm
	// begin inline asm
	fma.rn.f32    %f4268, %f4268, 0.9999, 0.01;
	// end inline asm
	// begin inline asm
	fma.rn.f64    %fd4266, %fd4266, 0.9999, 0.01;
	// end inline asm
	// begin inline asm
	fma.rn.f64    %fd4268, %fd4268, 0.9999, 0.01;
	// end inline asm
	// begin inline asm
	fma.rn.f32    %f4266, %f4266, 0.9999, 0.01;
	// end inline asm
	// begin inline asm
	fma.rn.f32    %f4268, %f4268, 0.9999, 0.01;
	// end inline asm
	// begin inline asm
	fma.rn.f64    %fd4266, %fd4266, 0.9999, 0.01;
	// end inline asm
	// begin inline asm
	fma.rn.f64    %fd4268, %fd4268, 0.9999, 0.01;
	// end inline asm
	// begin inline asm
	fma.rn.f32    %f4266, %f4266, 0.9999, 0.01;
	// end inline asm
	// begin inline asm
	fma.rn.f32    %f4268, %f4268, 0.9999, 0.01;
	// end inline asm
	// begin inline asm
	fma.rn.f64    %fd4266, %fd4266, 0.9999, 0.01;
	// end inline asm
	// begin inline asm
	fma.rn.f64    %fd4268, %fd4268, 0.9999, 0.01;
	// end inline asm
	// begin inline asm
	fma.rn.f32    %f4266, %f4266, 0.9999, 0.01;
	// end inline asm
	// begin inline asm
	fma.rn.f32    %f4268, %f4268, 0.9999, 0.01;
	// end inline asm
	// begin inline asm
	fma.rn.f64    %fd4266, %fd4266, 0.9999, 0.01;
	// end inline asm
	// begin inline asm
	fma.rn.f64    %fd4268, %fd4268, 0.9999, 0.01;
	// end inline asm
	// begin inline asm
	fma.rn.f32    %f4266, %f4266, 0.9999, 0.01;
	// end inline asm
	// begin inline asm
	fma.rn.f32    %f4268, %f4268, 0.9999, 0.01;
	// end inline asm
	// begin inline asm
	fma.rn.f64    %fd4266, %fd4266, 0.9999, 0.01;
	// end inline asm
	// begin inline asm
	fma.rn.f64    %fd4268, %fd4268, 0.9999, 0.01;
	// end inline asm
	// begin inline asm
	fma.rn.f32    %f4266, %f4266, 0.9999, 0.01;
	// end inline asm
	// begin inline asm
	fma.rn.f32    %f4268, %f4268, 0.9999, 0.01;
	// end inline asm
	// begin inline asm
	fma.rn.f64    %fd4266, %fd4266, 0.9999, 0.01;
	// end inline asm
	// begin inline asm
	fma.rn.f64    %fd4268, %fd4268, 0.9999, 0.01;
	// end inline asm
	// begin inline asm
	fma.rn.f32    %f4266, %f4266, 0.9999, 0.01;
	// end inline asm
	// begin inline asm
	fma.rn.f32    %f4268, %f4268, 0.9999, 0.01;
	// end inline asm
	// begin inline asm
	fma.rn.f64    %fd4266, %fd4266, 0.9999, 0.01;
	// end inline asm
	// begin inline asm
	fma.rn.f64    %fd4268, %fd4268, 0.9999, 0.01;
	// end inline asm
	// begin inline asm
	fma.rn.f32    %f4266, %f4266, 0.9999, 0.01;
	// end inline asm
	// begin inline asm
	fma.rn.f32    %f4268, %f4268, 0.9999, 0.01;
	// end inline asm
	// begin inline asm
	fma.rn.f64    %fd4266, %fd4266, 0.9999, 0.01;
	// end inline asm
	// begin inline asm
	fma.rn.f64    %fd4268, %fd4268, 0.9999, 0.01;
	// end inline asm
	// begin inline asm
	fma.rn.f32    %f4266, %f4266, 0.9999, 0.01;
	// end inline asm
	// begin inline asm
	fma.rn.f32    %f4268, %f4268, 0.9999, 0.01;
	// end inline asm
	// begin inline asm
	fma.rn.f64    %fd4266, %fd4266, 0.9999, 0.01;
	// end inline asm
	// begin inline asm
	fma.rn.f64    %fd4268, %fd4268, 0.9999, 0.01;
	// end inline asm
	// begin inline asm
	fma.rn.f32    %f4266, %f4266, 0.9999, 0.01;
	// end inline asm
	// begin inline asm
	fma.rn.f32    %f4268, %f4268, 0.9999, 0.01;
	// end inline asm
	// begin inline asm
	fma.rn.f64    %fd4266, %fd4266, 0.9999, 0.01;
	// end inline asm
	// begin inline asm
	fma.rn.f64    %fd4268, %fd4268, 0.9999, 0.01;
	// end inline asm
	// begin inline asm
	fma.rn.f32    %f4266, %f4266, 0.9999, 0.01;
	// end inline asm
	// begin inline asm
	fma.rn.f32    %f4268, %f4268, 0.9999, 0.01;
	// end inline asm
	// begin inline asm
	fma.rn.f64    %fd4266, %fd4266, 0.9999, 0.01;
	// end inline asm
	// begin inline asm
	fma.rn.f64    %fd4268, %fd4268, 0.9999, 0.01;
	// end inline asm
	// begin inline asm
	fma.rn.f32    %f4266, %f4266, 0.9999, 0.01;
	// end inline asm
	// begin inline asm
	fma.rn.f32    %f4268, %f4268, 0.9999, 0.01;
	// end inline asm
	// begin inline asm
	fma.rn.f64    %fd4266, %fd4266, 0.9999, 0.01;
	// end inline asm
	// begin inline asm
	fma.rn.f64    %fd4268, %fd4268, 0.9999, 0.01;
	// end inline asm
	// begin inline asm
	fma.rn.f32    %f4266, %f4266, 0.9999, 0.01;
	// end inline asm
	// begin inline asm
	fma.rn.f32    %f4268, %f4268, 0.9999, 0.01;
	// end inline asm
	// begin inline asm
	fma.rn.f64    %fd4266, %fd4266, 0.9999, 0.01;
	// end inline asm
	// begin inline asm
	fma.rn.f64    %fd4268, %fd4268, 0.9999, 0.01;
	// end inline asm
	// begin inline asm
	fma.rn.f32    %f4266, %f4266, 0.9999, 0.01;
	// end inline asm
	// begin inline asm
	fma.rn.f32    %f4268, %f4268, 0.9999, 0.01;
	// end inline asm
	// begin inline asm
	fma.rn.f64    %fd4266, %fd4266, 0.9999, 0.01;
	// end inline asm
	// begin inline asm
	fma.rn.f64    %fd4268, %fd4268, 0.9999, 0.01;
	// end inline asm
	// begin inline asm
	fma.rn.f32    %f4266, %f4266, 0.9999, 0.01;
	// end inline asm
	// begin inline asm
	fma.rn.f32    %f4268, %f4268, 0.9999, 0.01;
	// end inline asm
	// begin inline asm
	fma.rn.f64    %fd4266, %fd4266, 0.9999, 0.01;
	// end inline asm
	// begin inline asm
	fma.rn.f64    %fd4268, %fd4268, 0.9999, 0.01;
	// end inline asm
	// begin inline asm
	fma.rn.f32    %f4266, %f4266, 0.9999, 0.01;
	// end inline asm
	// begin inline asm
	fma.rn.f32    %f4268, %f4268, 0.9999, 0.01;
	// end inline asm
	// begin inline asm
	fma.rn.f64    %fd4266, %fd4266, 0.9999, 0.01;
	// end inline asm
	// begin inline asm
	fma.rn.f64    %fd4268, %fd4268, 0.9999, 0.01;
	// end inline asm
	// begin inline asm
	fma.rn.f32    %f4266, %f4266, 0.9999, 0.01;
	// end inline asm
	// begin inline asm
	fma.rn.f32    %f4268, %f4268, 0.9999, 0.01;
	// end inline asm
	// begin inline asm
	fma.rn.f64    %fd4266, %fd4266, 0.9999, 0.01;
	// end inline asm
	// begin inline asm
	fma.rn.f64    %fd4268, %fd4268, 0.9999, 0.01;
	// end inline asm
	// begin inline asm
	fma.rn.f32    %f4266, %f4266, 0.9999, 0.01;
	// end inline asm
	// begin inline asm
	fma.rn.f32    %f4268, %f4268, 0.9999, 0.01;
	// end inline asm
	// begin inline asm
	fma.rn.f64    %fd4266, %fd4266, 0.9999, 0.01;
	// end inline asm
	// begin inline asm
	fma.rn.f64    %fd4268, %fd4268, 0.9999, 0.01;
	// end inline asm
	// begin inline asm
	fma.rn.f32    %f4266, %f4266, 0.9999, 0.01;
	// end inline asm
	// begin inline asm
	fma.rn.f32    %f4268, %f4268, 0.9999, 0.01;
	// end inline asm
	// begin inline asm
	fma.rn.f64    %fd4266, %fd4266, 0.9999, 0.01;
	// end inline asm
	// begin inline asm
	fma.rn.f64    %fd4268, %fd4268, 0.9999, 0.01;
	// end inline asm
	// begin inline asm
	fma.rn.f32    %f4266, %f4266, 0.9999, 0.01;
	// end inline asm
	// begin inline asm
	fma.rn.f32    %f4268, %f4268, 0.9999, 0.01;
	// end inline asm
	// begin inline asm
	fma.rn.f64    %fd4266, %fd4266, 0.9999, 0.01;
	// end inline asm
	// begin inline asm
	fma.rn.f64    %fd4268, %fd4268, 0.9999, 0.01;
	// end inline asm
	// begin inline asm
	fma.rn.f32    %f4266, %f4266, 0.9999, 0.01;
	// end inline asm
	// begin inline asm
	fma.rn.f32    %f4268, %f4268, 0.9999, 0.01;
	// end inline asm
	// begin inline asm
	fma.rn.f64    %fd4266, %fd4266, 0.9999, 0.01;
	// end inline asm
	// begin inline asm
	fma.rn.f64    %fd4268, %fd4268, 0.9999, 0.01;
	// end inline asm
	// begin inline asm
	fma.rn.f32    %f4266, %f4266, 0.9999, 0.01;
	// end inline asm
	// begin inline asm
	fma.rn.f32    %f4268, %f4268, 0.9999, 0.01;
	// end inline asm
	// begin inline asm
	fma.rn.f64    %fd4266, %fd4266, 0.9999, 0.01;
	// end inline asm
	// begin inline asm
	fma.rn.f64    %fd4268, %fd4268, 0.9999, 0.01;
	// end inline asm
	// begin inline asm
	fma.rn.f32    %f4266, %f4266, 0.9999, 0.01;
	// end inline asm
	// begin inline asm
	fma.rn.f32    %f4268, %f4268, 0.9999, 0.01;
	// end inline asm
	// begin inline asm
	fma.rn.f64    %fd4266, %fd4266, 0.9999, 0.01;
	// end inline asm
	// begin inline asm
	fma.rn.f64    %fd4268, %fd4268, 0.9999, 0.01;
	// end inline asm
	// begin inline asm
	fma.rn.f32    %f4266, %f4266, 0.9999, 0.01;
	// end inline asm
	// begin inline asm
	fma.rn.f32    %f4268, %f4268, 0.9999, 0.01;
	// end inline asm
	// begin inline asm
	fma.rn.f64    %fd4266, %fd4266, 0.9999, 0.01;
	// end inline asm
	// begin inline asm
	fma.rn.f64    %fd4268, %fd4268, 0.9999, 0.01;
	// end inline asm
	// begin inline asm
	fma.rn.f32    %f4266, %f4266, 0.9999, 0.01;
	// end inline asm
	// begin inline asm
	fma.rn.f32    %f4268, %f4268, 0.9999, 0.01;
	// end inline asm
	// begin inline asm
	fma.rn.f64    %fd4266, %fd4266, 0.9999, 0.01;
	// end inline asm
	// begin inline asm
	fma.rn.f64    %fd4268, %fd4268, 0.9999, 0.01;
	// end inline asm
	// begin inline asm
	fma.rn.f32    %f4266, %f4266, 0.9999, 0.01;
	// end inline asm
	// begin inline asm
	fma.rn.f32    %f4268, %f4268, 0.9999, 0.01;
	// end inline asm
	// begin inline asm
	fma.rn.f64    %fd4266, %fd4266, 0.9999, 0.01;
	// end inline asm
	// begin inline asm
	fma.rn.f64    %fd4268, %fd4268, 0.9999, 0.01;
	// end inline asm
	// begin inline asm
	fma.rn.f32    %f4266, %f4266, 0.9999, 0.01;
	// end inline asm
	// begin inline asm
	fma.rn.f32    %f4268, %f4268, 0.9999, 0.01;
	// end inline asm
	// begin inline asm
	fma.rn.f64    %fd4266, %fd4266, 0.9999, 0.01;
	// end inline asm
	// begin inline asm
	fma.rn.f64    %fd4268, %fd4268, 0.9999, 0.01;
	// end inline asm
	// begin inline asm
	fma.rn.f32    %f4266, %f4266, 0.9999, 0.01;
	// end inline asm
	// begin inline asm
	fma.rn.f32    %f4268, %f4268, 0.9999, 0.01;
	// end inline asm
	// begin inline asm
	fma.rn.f64    %fd4266, %fd4266, 0.9999, 0.01;
	// end inline asm
	// begin inline asm
	fma.rn.f64    %fd4268, %fd4268, 0.9999, 0.01;
	// end inline asm
	// begin inline asm
	fma.rn.f32    %f4266, %f4266, 0.9999, 0.01;
	// end inline asm
	// begin inline asm
	fma.rn.f32    %f4268, %f4268, 0.9999, 0.01;
	// end inline asm
	// begin inline asm
	fma.rn.f64    %fd4266, %fd4266, 0.9999, 0.01;
	// end inline asm
	// begin inline asm
	fma.rn.f64    %fd4268, %fd4268, 0.9999, 0.01;
	// end inline asm
	// begin inline asm
	fma.rn.f32    %f4266, %f4266, 0.9999, 0.01;
	// end inline asm
	// begin inline asm
	fma.rn.f32    %f4268, %f4268, 0.9999, 0.01;
	// end inline asm
	// begin inline asm
	fma.rn.f64    %fd4266, %fd4266, 0.9999, 0.01;
	// end inline asm
	// begin inline asm
	fma.rn.f64    %fd4268, %fd4268, 0.9999, 0.01;
	// end inline asm
	// begin inline asm
	fma.rn.f32    %f4266, %f4266, 0.9999, 0.01;
	// end inline asm
	// begin inline asm
	fma.rn.f32    %f4268, %f4268, 0.9999, 0.01;
	// end inline asm
	// begin inline asm
	fma.rn.f64    %fd4266, %fd4266, 0.9999, 0.01;
	// end inline asm
	// begin inline asm
	fma.rn.f64    %fd4268, %fd4268, 0.9999, 0.01;
	// end inline asm
	// begin inline asm
	fma.rn.f32    %f4266, %f4266, 0.9999, 0.01;
	// end inline asm
	// begin inline asm
	fma.rn.f32    %f4268, %f4268, 0.9999, 0.01;
	// end inline asm
	// begin inline asm
	fma.rn.f64    %fd4266, %fd4266, 0.9999, 0.01;
	// end inline asm
	// begin inline asm
	fma.rn.f64    %fd4268, %fd4268, 0.9999, 0.01;
	// end inline asm
	// begin inline asm
	fma.rn.f32    %f4266, %f4266, 0.9999, 0.01;
	// end inline asm
	// begin inline asm
	fma.rn.f32    %f4268, %f4268, 0.9999, 0.01;
	// end inline asm
	// begin inline asm
	fma.rn.f64    %fd4266, %fd4266, 0.9999, 0.01;
	// end inline asm
	// begin inline asm
	fma.rn.f64    %fd4268, %fd4268, 0.9999, 0.01;
	// end inline asm
	// begin inline asm
	fma.rn.f32    %f4266, %f4266, 0.9999, 0.01;
	// end inline asm
	// begin inline asm
	fma.rn.f32    %f4268, %f4268, 0.9999, 0.01;
	// end inline asm
	// begin inline asm
	fma.rn.f64    %fd4266, %fd4266, 0.9999, 0.01;
	// end inline asm
	// begin inline asm
	fma.rn.f64    %fd4268, %fd4268, 0.9999, 0.01;
	// end inline asm
	// begin inline asm
	fma.rn.f32    %f4266, %f4266, 0.9999, 0.01;
	// end inline asm
	// begin inline asm
	fma.rn.f32    %f4268, %f4268, 0.9999, 0.01;
	// end inline asm
	// begin inline asm
	fma.rn.f64    %fd4266, %fd4266, 0.9999, 0.01;
	// end inline asm
	// begin inline asm
	fma.rn.f64    %fd4268, %fd4268, 0.9999, 0.01;
	// end inline asm
	// begin inline asm
	fma.rn.f32    %f4266, %f4266, 0.9999, 0.01;
	// end inline asm
	// begin inline asm
	fma.rn.f32    %f4268, %f4268, 0.9999, 0.01;
	// end inline asm
	// begin inline asm
	fma.rn.f64    %fd4266, %fd4266, 0.9999, 0.01;
	// end inline asm
	// begin inline asm
	fma.rn.f64    %fd4268, %fd4268, 0.9999, 0.01;
	// end inline asm
	// begin inline asm
	fma.rn.f32    %f4266, %f4266, 0.9999, 0.01;
	// end inline asm
	// begin inline asm
	fma.rn.f32    %f4268, %f4268, 0.9999, 0.01;
	// end inline asm
	// begin inline asm
	fma.rn.f64    %fd4266, %fd4266, 0.9999, 0.01;
	// end inline asm
	// begin inline asm
	fma.rn.f64    %fd4268, %fd4268, 0.9999, 0.01;
	// end inline asm
	// begin inline asm
	fma.rn.f32    %f4266, %f4266, 0.9999, 0.01;
	// end inline asm
	// begin inline asm
	fma.rn.f32    %f4268, %f4268, 0.9999, 0.01;
	// end inline asm
	// begin inline asm
	fma.rn.f64    %fd4266, %fd4266, 0.9999, 0.01;
	// end inline asm
	// begin inline asm
	fma.rn.f64    %fd4268, %fd4268, 0.9999, 0.01;
	// end inline asm
	// begin inline asm
	fma.rn.f32    %f4266, %f4266, 0.9999, 0.01;
	// end inline asm
	// begin inline asm
	fma.rn.f32    %f4268, %f4268, 0.9999, 0.01;
	// end inline asm
	// begin inline asm
	fma.rn.f64    %fd4266, %fd4266, 0.9999, 0.01;
	// end inline asm
	// begin inline asm
	fma.rn.f64    %fd4268, %fd4268, 0.9999, 0.01;
	// end inline asm
	// begin inline asm
	fma.rn.f32    %f4266, %f4266, 0.9999, 0.01;
	// end inline asm
	// begin inline asm
	fma.rn.f32    %f4268, %f4268, 0.9999, 0.01;
	// end inline asm
	// begin inline asm
	fma.rn.f64    %fd4266, %fd4266, 0.9999, 0.01;
	// end inline asm
	// begin inline asm
	fma.rn.f64    %fd4268, %fd4268, 0.9999, 0.01;
	// end inline asm
	// begin inline asm
	fma.rn.f32    %f4266, %f4266, 0.9999, 0.01;
	// end inline asm
	// begin inline asm
	fma.rn.f32    %f4268, %f4268, 0.9999, 0.01;
	// end inline asm
	// begin inline asm
	fma.rn.f64    %fd4266, %fd4266, 0.9999, 0.01;
	// end inline asm
	// begin inline asm
	fma.rn.f64    %fd4268, %fd4268, 0.9999, 0.01;
	// end inline asm
	// begin inline asm
	fma.rn.f32    %f4266, %f4266, 0.9999, 0.01;
	// end inline asm
	// begin inline asm
	fma.rn.f32    %f4268, %f4268, 0.9999, 0.01;
	// end inline asm
	// begin inline asm
	fma.rn.f64    %fd4266, %fd4266, 0.9999, 0.01;
	// end inline asm
	// begin inline asm
	fma.rn.f64    %fd4268, %fd4268, 0.9999, 0.01;
	// end inline asm
	// begin inline asm
	fma.rn.f32    %f4266, %f4266, 0.9999, 0.01;
	// end inline asm
	// begin inline asm
	fma.rn.f32    %f4268, %f4268, 0.9999, 0.01;
	// end inline asm
	// begin inline asm
	fma.rn.f64    %fd4266, %fd4266, 0.9999, 0.01;
	// end inline asm
	// begin inline asm
	fma.rn.f64    %fd4268, %fd4268, 0.9999, 0.01;
	// end inline asm
	// begin inline asm
	fma.rn.f32    %f4266, %f4266, 0.9999, 0.01;
	// end inline asm
	// begin inline asm
	fma.rn.f32    %f4268, %f4268, 0.9999, 0.01;
	// end inline asm
	// begin inline asm
	fma.rn.f64    %fd4266, %fd4266, 0.9999, 0.01;
	// end inline asm
	// begin inline asm
	fma.rn.f64    %fd4268, %fd4268, 0.9999, 0.01;
	// end inline asm
	// begin inline asm
	fma.rn.f32    %f4266, %f4266, 0.9999, 0.01;
	// end inline asm
	// begin inline asm
	fma.rn.f32    %f4268, %f4268, 0.9999, 0.01;
	// end inline asm
	// begin inline asm
	fma.rn.f64    %fd4266, %fd4266, 0.9999, 0.01;
	// end inline asm
	// begin inline asm
	fma.rn.f64    %fd4268, %fd4268, 0.9999, 0.01;
	// end inline asm
	// begin inline asm
	fma.rn.f32    %f4266, %f4266, 0.9999, 0.01;
	// end inline asm
	// begin inline asm
	fma.rn.f32    %f4268, %f4268, 0.9999, 0.01;
	// end inline asm
	// begin inline asm
	fma.rn.f64    %fd4266, %fd4266, 0.9999, 0.01;
	// end inline asm
	// begin inline asm
	fma.rn.f64    %fd4268, %fd4268, 0.9999, 0.01;
	// end inline asm
	// begin inline asm
	fma.rn.f32    %f4266, %f4266, 0.9999, 0.01;
	// end inline asm
	// begin inline asm
	fma.rn.f32    %f4268, %f4268, 0.9999, 0.01;
	// end inline asm
	// begin inline asm
	fma.rn.f64    %fd4266, %fd4266, 0.9999, 0.01;
	// end inline asm
	// begin inline asm
	fma.rn.f64    %fd4268, %fd4268, 0.9999, 0.01;
	// end inline asm
	// begin inline asm
	fma.rn.f32    %f4266, %f4266, 0.9999, 0.01;
	// end inline asm
	// begin inline asm
	fma.rn.f32    %f4268, %f4268, 0.9999, 0.01;
	// end inline asm
	// begin inline asm
	fma.rn.f64    %fd4266, %fd4266, 0.9999, 0.01;
	// end inline asm
	// begin inline asm
	fma.rn.f64    %fd4268, %fd4268, 0.9999, 0.01;
	// end inline asm
	// begin inline asm
	fma.rn.f32    %f4266, %f4266, 0.9999, 0.01;
	// end inline asm
	// begin inline asm
	fma.rn.f32    %f4268, %f4268, 0.9999, 0.01;
	// end inline asm
	// begin inline asm
	fma.rn.f64    %fd4266, %fd4266, 0.9999, 0.01;
	// end inline asm
	// begin inline asm
	fma.rn.f64    %fd4268, %fd4268, 0.9999, 0.01;
	// end inline asm
	// begin inline asm
	fma.rn.f32    %f4266, %f4266, 0.9999, 0.01;
	// end inline asm
	// begin inline asm
	fma.rn.f32    %f4268, %f4268, 0.9999, 0.01;
	// end inline asm
	// begin inline asm
	fma.rn.f64    %fd4266, %fd4266, 0.9999, 0.01;
	// end inline asm
	// begin inline asm
	fma.rn.f64    %fd4268, %fd4268, 0.9999, 0.01;
	// end inline asm
	// begin inline asm
	fma.rn.f32    %f4266, %f4266, 0.9999, 0.01;
	// end inline asm
	// begin inline asm
	fma.rn.f32    %f4268, %f4268, 0.9999, 0.01;
	// end inline asm
	// begin inline asm
	fma.rn.f64    %fd4266, %fd4266, 0.9999, 0.01;
	// end inline asm
	// begin inline asm
	fma.rn.f64    %fd4268, %fd4268, 0.9999, 0.01;
	// end inline asm
	// begin inline asm
	fma.rn.f32    %f4266, %f4266, 0.9999, 0.01;
	// end inline asm
	// begin inline asm
	fma.rn.f32    %f4268, %f4268, 0.9999, 0.01;
	// end inline asm
	// begin inline asm
	fma.rn.f64    %fd4266, %fd4266, 0.9999, 0.01;
	// end inline asm
	// begin inline asm
	fma.rn.f64    %fd4268, %fd4268, 0.9999, 0.01;
	// end inline asm
	// begin inline asm
	fma.rn.f32    %f4266, %f4266, 0.9999, 0.01;
	// end inline asm
	// begin inline asm
	fma.rn.f32    %f4268, %f4268, 0.9999, 0.01;
	// end inline asm
	// begin inline asm
	fma.rn.f64    %fd4266, %fd4266, 0.9999, 0.01;
	// end inline asm
	// begin inline asm
	fma.rn.f64    %fd4268, %fd4268, 0.9999, 0.01;
	// end inline asm
	// begin inline asm
	fma.rn.f32    %f4266, %f4266, 0.9999, 0.01;
	// end inline asm
	// begin inline asm
	fma.rn.f32    %f4268, %f4268, 0.9999, 0.01;
	// end inline asm
	// begin inline asm
	fma.rn.f64    %fd4266, %fd4266, 0.9999, 0.01;
	// end inline asm
	// begin inline asm
	fma.rn.f64    %fd4268, %fd4268, 0.9999, 0.01;
	// end inline asm
	// begin inline asm
	fma.rn.f32    %f4266, %f4266, 0.9999, 0.01;
	// end inline asm
	// begin inline asm
	fma.rn.f32    %f4268, %f4268, 0.9999, 0.01;
	// end inline asm
	// begin inline asm
	fma.rn.f64    %fd4266, %fd4266, 0.9999, 0.01;
	// end inline asm
	// begin inline asm
	fma.rn.f64    %fd4268, %fd4268, 0.9999, 0.01;
	// end inline asm
	// begin inline asm
	fma.rn.f32    %f4266, %f4266, 0.9999, 0.01;
	// end inline asm
	// begin inline asm
	fma.rn.f32    %f4268, %f4268, 0.9999, 0.01;
	// end inline asm
	// begin inline asm
	fma.rn.f64    %fd4266, %fd4266, 0.9999, 0.01;
	// end inline asm
	// begin inline asm
	fma.rn.f64    %fd4268, %fd4268, 0.9999, 0.01;
	// end inline asm
	// begin inline asm
	fma.rn.f32    %f4266, %f4266, 0.9999, 0.01;
	// end inline asm
	// begin inline asm
	fma.rn.f32    %f4268, %f4268, 0.9999, 0.01;
	// end inline asm
	// begin inline asm
	fma.rn.f64    %fd4266, %fd4266, 0.9999, 0.01;
	// end inline asm
	// begin inline asm
	fma.rn.f64    %fd4268, %fd4268, 0.9999, 0.01;
	// end inline asm
	// begin inline asm
	fma.rn.f32    %f4266, %f4266, 0.9999, 0.01;
	// end inline asm
	// begin inline asm
	fma.rn.f32    %f4268, %f4268, 0.9999, 0.01;
	// end inline asm
	// begin inline asm
	fma.rn.f64    %fd4266, %fd4266, 0.9999, 0.01;
	// end inline asm
	// begin inline asm
	fma.rn.f64    %fd4268, %fd4268, 0.9999, 0.01;
	// end inline asm
	// begin inline asm
	fma.rn.f32    %f4266, %f4266, 0.9999, 0.01;
	// end inline asm
	// begin inline asm
	fma.rn.f32    %f4268, %f4268, 0.9999, 0.01;
	// end inline asm
	// begin inline asm
	fma.rn.f64    %fd4266, %fd4266, 0.9999, 0.01;
	// end inline asm
	// begin inline asm
	fma.rn.f64    %fd4268, %fd4268, 0.9999, 0.01;
	// end inline asm
	// begin inline asm
	fma.rn.f32    %f4266, %f4266, 0.9999, 0.01;
	// end inline asm
	// begin inline asm
	fma.rn.f32    %f4268, %f4268, 0.9999, 0.01;
	// end inline asm
	// begin inline asm
	fma.rn.f64    %fd4266, %fd4266, 0.9999, 0.01;
	// end inline asm
	// begin inline asm
	fma.rn.f64    %fd4268, %fd4268, 0.9999, 0.01;
	// end inline asm
	// begin inline asm
	fma.rn.f32    %f4266, %f4266, 0.9999, 0.01;
	// end inline asm
	// begin inline asm
	fma.rn.f32    %f4268, %f4268, 0.9999, 0.01;
	// end inline asm
	// begin inline asm
	fma.rn.f64    %fd4266, %fd4266, 0.9999, 0.01;
	// end inline asm
	// begin inline asm
	fma.rn.f64    %fd4268, %fd4268, 0.9999, 0.01;
	// end inline asm
	// begin inline asm
	fma.rn.f32    %f4266, %f4266, 0.9999, 0.01;
	// end inline asm
	// begin inline asm
	fma.rn.f32    %f4268, %f4268, 0.9999, 0.01;
	// end inline asm
	// begin inline asm
	fma.rn.f64    %fd4266, %fd4266, 0.9999, 0.01;
	// end inline asm
	// begin inline asm
	fma.rn.f64    %fd4268, %fd4268, 0.9999, 0.01;
	// end inline asm
	// begin inline asm
	fma.rn.f32    %f4266, %f4266, 0.9999, 0.01;
	// end inline asm
	// begin inline asm
	fma.rn.f32    %f4268, %f4268, 0.9999, 0.01;
	// end inline asm
	// begin inline asm
	fma.rn.f64    %fd4266, %fd4266, 0.9999, 0.01;
	// end inline asm
	// begin inline asm
	fma.rn.f64    %fd4268, %fd4268, 0.9999, 0.01;
	// end inline asm
	// begin inline asm
	fma.rn.f32    %f4266, %f4266, 0.9999, 0.01;
	// end inline asm
	// begin inline asm
	fma.rn.f32    %f4268, %f4268, 0.9999, 0.01;
	// end inline asm
	// begin inline asm
	fma.rn.f64    %fd4266, %fd4266, 0.9999, 0.01;
	// end inline asm
	// begin inline asm
	fma.rn.f64    %fd4268, %fd4268, 0.9999, 0.01;
	// end inline asm
	// begin inline asm
	fma.rn.f32    %f4266, %f4266, 0.9999, 0.01;
	// end inline asm
	// begin inline asm
	fma.rn.f32    %f4268, %f4268, 0.9999, 0.01;
	// end inline asm
	// begin inline asm
	fma.rn.f64    %fd4266, %fd4266, 0.9999, 0.01;
	// end inline asm
	// begin inline asm
	fma.rn.f64    %fd4268, %fd4268, 0.9999, 0.01;
	// end inline asm
	// begin inline asm
	fma.rn.f32    %f4266, %f4266, 0.9999, 0.01;
	// end inline asm
	// begin inline asm
	fma.rn.f32    %f4268, %f4268, 0.9999, 0.01;
	// end inline asm
	// begin inline asm
	fma.rn.f64    %fd4266, %fd4266, 0.9999, 0.01;
	// end inline asm
	// begin inline asm
	fma.rn.f64    %fd4268, %fd4268, 0.9999, 0.01;
	// end inline asm
	// begin inline asm
	fma.rn.f32    %f4266, %f4266, 0.9999, 0.01;
	// end inline asm
	// begin inline asm
	fma.rn.f32    %f4268, %f4268, 0.9999, 0.01;
	// end inline asm
	// begin inline asm
	fma.rn.f64    %fd4266, %fd4266, 0.9999, 0.01;
	// end inline asm
	// begin inline asm
	fma.rn.f64    %fd4268, %fd4268, 0.9999, 0.01;
	// end inline asm
	// begin inline asm
	fma.rn.f32    %f4266, %f4266, 0.9999, 0.01;
	// end inline asm
	// begin inline asm
	fma.rn.f32    %f4268, %f4268, 0.9999, 0.01;
	// end inline asm
	// begin inline asm
	fma.rn.f64    %fd4266, %fd4266, 0.9999, 0.01;
	// end inline asm
	// begin inline asm
	fma.rn.f64    %fd4268, %fd4268, 0.9999, 0.01;
	// end inline asm
	// begin inline asm
	fma.rn.f32    %f4266, %f4266, 0.9999, 0.01;
	// end inline asm
	// begin inline asm
	fma.rn.f32    %f4268, %f4268, 0.9999, 0.01;
	// end inline asm
	// begin inline asm
	fma.rn.f64    %fd4266, %fd4266, 0.9999, 0.01;
	// end inline asm
	// begin inline asm
	fma.rn.f64    %fd4268, %fd4268, 0.9999, 0.01;
	// end inline asm
	// begin inline asm
	fma.rn.f32    %f4266, %f4266, 0.9999, 0.01;
	// end inline asm
	// begin inline asm
	fma.rn.f32    %f4268, %f4268, 0.9999, 0.01;
	// end inline asm
	// begin inline asm
	fma.rn.f64    %fd4266, %fd4266, 0.9999, 0.01;
	// end inline asm
	// begin inline asm
	fma.rn.f64    %fd4268, %fd4268, 0.9999, 0.01;
	// end inline asm
	// begin inline asm
	fma.rn.f32    %f4266, %f4266, 0.9999, 0.01;
	// end inline asm
	// begin inline asm
	fma.rn.f32    %f4268, %f4268, 0.9999, 0.01;
	// end inline asm
	// begin inline asm
	fma.rn.f64    %fd4266, %fd4266, 0.9999, 0.01;
	// end inline asm
	// begin inline asm
	fma.rn.f64    %fd4268, %fd4268, 0.9999, 0.01;
	// end inline asm
	// begin inline asm
	fma.rn.f32    %f4266, %f4266, 0.9999, 0.01;
	// end inline asm
	// begin inline asm
	fma.rn.f32    %f4268, %f4268, 0.9999, 0.01;
	// end inline asm
	// begin inline asm
	fma.rn.f64    %fd4266, %fd4266, 0.9999, 0.01;
	// end inline asm
	// begin inline asm
	fma.rn.f64    %fd4268, %fd4268, 0.9999, 0.01;
	// end inline asm
	// begin inline asm
	fma.rn.f32    %f4266, %f4266, 0.9999, 0.01;
	// end inline asm
	// begin inline asm
	fma.rn.f32    %f4268, %f4268, 0.9999, 0.01;
	// end inline asm
	// begin inline asm
	fma.rn.f64    %fd4266, %fd4266, 0.9999, 0.01;
	// end inline asm
	// begin inline asm
	fma.rn.f64    %fd4268, %fd4268, 0.9999, 0.01;
	// end inline asm
	// begin inline asm
	fma.rn.f32    %f4266, %f4266, 0.9999, 0.01;
	// end inline asm
	// begin inline asm
	fma.rn.f32    %f4268, %f4268, 0.9999, 0.01;
	// end inline asm
	// begin inline asm
	fma.rn.f64    %fd4266, %fd4266, 0.9999, 0.01;
	// end inline asm
	// begin inline asm
	fma.rn.f64    %fd4268, %fd4268, 0.9999, 0.01;
	// end inline asm
	// begin inline asm
	fma.rn.f32    %f4266, %f4266, 0.9999, 0.01;
	// end inline asm
	// begin inline asm
	fma.rn.f32    %f4268, %f4268, 0.9999, 0.01;
	// end inline asm
	// begin inline asm
	fma.rn.f64    %fd4266, %fd4266, 0.9999, 0.01;
	// end inline asm
	// begin inline asm
	fma.rn.f64    %fd4268, %fd4268, 0.9999, 0.01;
	// end inline asm
	// begin inline asm
	fma.rn.f32    %f4266, %f4266, 0.9999, 0.01;
	// end inline asm
	// begin inline asm
	fma.rn.f32    %f4268, %f4268, 0.9999, 0.01;
	// end inline asm
	// begin inline asm
	fma.rn.f64    %fd4266, %fd4266, 0.9999, 0.01;
	// end inline asm
	// begin inline asm
	fma.rn.f64    %fd4268, %fd4268, 0.9999, 0.01;
	// end inline asm
	// begin inline asm
	fma.rn.f32    %f4266, %f4266, 0.9999, 0.01;
	// end inline asm
	// begin inline asm
	fma.rn.f32    %f4268, %f4268, 0.9999, 0.01;
	// end inline asm
	// begin inline asm
	fma.rn.f64    %fd4266, %fd4266, 0.9999, 0.01;
	// end inline asm
	// begin inline asm
	fma.rn.f64    %fd4268, %fd4268, 0.9999, 0.01;
	// end inline asm
	// begin inline asm
	fma.rn.f32    %f4266, %f4266, 0.9999, 0.01;
	// end inline asm
	// begin inline asm
	fma.rn.f32    %f4268, %f4268, 0.9999, 0.01;
	// end inline asm
	// begin inline asm
	fma.rn.f64    %fd4266, %fd4266, 0.9999, 0.01;
	// end inline asm
	// begin inline asm
	fma.rn.f64    %fd4268, %fd4268, 0.9999, 0.01;
	// end inline asm
	// begin inline asm
	fma.rn.f32    %f4266, %f4266, 0.9999, 0.01;
	// end inline asm
	// begin inline asm
	fma.rn.f32    %f4268, %f4268, 0.9999, 0.01;
	// end inline asm
	// begin inline asm
	fma.rn.f64    %fd4266, %fd4266, 0.9999, 0.01;
	// end inline asm
	// begin inline asm
	fma.rn.f64    %fd4268, %fd4268, 0.9999, 0.01;
	// end inline asm
	// begin inline asm
	fma.rn.f32    %f4266, %f4266, 0.9999, 0.01;
	// end inline asm
	// begin inline asm
	fma.rn.f32    %f4268, %f4268, 0.9999, 0.01;
	// end inline asm
	// begin inline asm
	fma.rn.f64    %fd4266, %fd4266, 0.9999, 0.01;
	// end inline asm
	// begin inline asm
	fma.rn.f64    %fd4268, %fd4268, 0.9999, 0.01;
	// end inline asm
	// begin inline asm
	fma.rn.f32    %f4266, %f4266, 0.9999, 0.01;
	// end inline asm
	// begin inline asm
	fma.rn.f32    %f4268, %f4268, 0.9999, 0.01;
	// end inline asm
	// begin inline asm
	fma.rn.f64    %fd4266, %fd4266, 0.9999, 0.01;
	// end inline asm
	// begin inline asm
	fma.rn.f64    %fd4268, %fd4268, 0.9999, 0.01;
	// end inline asm
	// begin inline asm
	fma.rn.f32    %f4266, %f4266, 0.9999, 0.01;
	// end inline asm
	// begin inline asm
	fma.rn.f32    %f4268, %f4268, 0.9999, 0.01;
	// end inline asm
	// begin inline asm
	fma.rn.f64    %fd4266, %fd4266, 0.9999, 0.01;
	// end inline asm
	// begin inline asm
	fma.rn.f64    %fd4268, %fd4268, 0.9999, 0.01;
	// end inline asm
	// begin inline asm
	fma.rn.f32    %f4266, %f4266, 0.9999, 0.01;
	// end inline asm
	// begin inline asm
	fma.rn.f32    %f4268, %f4268, 0.9999, 0.01;
	// end inline asm
	// begin inline asm
	fma.rn.f64    %fd4266, %fd4266, 0.9999, 0.01;
	// end inline asm
	// begin inline asm
	fma.rn.f64    %fd4268, %fd4268, 0.9999, 0.01;
	// end inline asm
	// begin inline asm
	fma.rn.f32    %f4266, %f4266, 0.9999, 0.01;
	// end inline asm
	// begin inline asm
	fma.rn.f32    %f4268, %f4268, 0.9999, 0.01;
	// end inline asm
	// begin inline asm
	fma.rn.f64    %fd4266, %fd4266, 0.9999, 0.01;
	// end inline asm
	// begin inline asm
	fma.rn.f64    %fd4268, %fd4268, 0.9999, 0.01;
	// end inline asm
	// begin inline asm
	fma.rn.f32    %f4266, %f4266, 0.9999, 0.01;
	// end inline asm
	// begin inline asm
	fma.rn.f32    %f4268, %f4268, 0.9999, 0.01;
	// end inline asm
	// begin inline asm
	fma.rn.f64    %fd4266, %fd4266, 0.9999, 0.01;
	// end inline asm
	// begin inline asm
	fma.rn.f64    %fd4268, %fd4268, 0.9999, 0.01;
	// end inline asm
	// begin inline asm
	fma.rn.f32    %f4266, %f4266, 0.9999, 0.01;
	// end inline asm
	// begin inline asm
	fma.rn.f32    %f4268, %f4268, 0.9999, 0.01;
	// end inline asm
	// begin inline asm
	fma.rn.f64    %fd4266, %fd4266, 0.9999, 0.01;
	// end inline asm
	// begin inline asm
	fma.rn.f64    %fd4268, %fd4268, 0.9999, 0.01;
	// end inline asm
	// begin inline asm
	fma.rn.f32    %f4266, %f4266, 0.9999, 0.01;
	// end inline asm
	// begin inline asm
	fma.rn.f32    %f4268, %f4268, 0.9999, 0.01;
	// end inline asm
	// begin inline asm
	fma.rn.f64    %fd4266, %fd4266, 0.9999, 0.01;
	// end inline asm
	// begin inline asm
	fma.rn.f64    %fd4268, %fd4268, 0.9999, 0.01;
	// end inline asm
	// begin inline asm
	fma.rn.f32    %f4266, %f4266, 0.9999, 0.01;
	// end inline asm
	// begin inline asm
	fma.rn.f32    %f4268, %f4268, 0.9999, 0.01;
	// end inline asm
	// begin inline asm
	fma.rn.f64    %fd4266, %fd4266, 0.9999, 0.01;
	// end inline asm
	// begin inline asm
	fma.rn.f64    %fd4268, %fd4268, 0.9999, 0.01;
	// end inline asm
	// begin inline asm
	fma.rn.f32    %f4266, %f4266, 0.9999, 0.01;
	// end inline asm
	// begin inline asm
	fma.rn.f32    %f4268, %f4268, 0.9999, 0.01;
	// end inline asm
	// begin inline asm
	fma.rn.f64    %fd4266, %fd4266, 0.9999, 0.01;
	// end inline asm
	// begin inline asm
	fma.rn.f64    %fd4268, %fd4268, 0.9999, 0.01;
	// end inline asm
	// begin inline asm
	fma.rn.f32    %f4266, %f4266, 0.9999, 0.01;
	// end inline asm
	// begin inline asm
	fma.rn.f32    %f4268, %f4268, 0.9999, 0.01;
	// end inline asm
	// begin inline asm
	fma.rn.f64    %fd4266, %fd4266, 0.9999, 0.01;
	// end inline asm
	// begin inline asm
	fma.rn.f64    %fd4268, %fd4268, 0.9999, 0.01;
	// end inline asm
	// begin inline asm
	fma.rn.f32    %f4266, %f4266, 0.9999, 0.01;
	// end inline asm
	// begin inline asm
	fma.rn.f32    %f4268, %f4268, 0.9999, 0.01;
	// end inline asm
	// begin inline asm
	fma.rn.f64    %fd4266, %fd4266, 0.9999, 0.01;
	// end inline asm
	// begin inline asm
	fma.rn.f64    %fd4268, %fd4268, 0.9999, 0.01;
	// end inline asm
	// begin inline asm
	fma.rn.f32    %f4266, %f4266, 0.9999, 0.01;
	// end inline asm
	// begin inline asm
	fma.rn.f32    %f4268, %f4268, 0.9999, 0.01;
	// end inline asm
	// begin inline asm
	fma.rn.f64    %fd4266, %fd4266, 0.9999, 0.01;
	// end inline asm
	// begin inline asm
	fma.rn.f64    %fd4268, %fd4268, 0.9999, 0.01;
	// end inline asm
	// begin inline asm
	fma.rn.f32    %f4266, %f4266, 0.9999, 0.01;
	// end inline asm
	// begin inline asm
	fma.rn.f32    %f4268, %f4268, 0.9999, 0.01;
	// end inline asm
	// begin inline asm
	fma.rn.f64    %fd4266, %fd4266, 0.9999, 0.01;
	// end inline asm
	// begin inline asm
	fma.rn.f64    %fd4268, %fd4268, 0.9999, 0.01;
	// end inline asm
	// begin inline asm
	fma.rn.f32    %f4266, %f4266, 0.9999, 0.01;
	// end inline asm
	// begin inline asm
	fma.rn.f32    %f4268, %f4268, 0.9999, 0.01;
	// end inline asm
	// begin inline asm
	fma.rn.f64    %fd4266, %fd4266, 0.9999, 0.01;
	// end inline asm
	// begin inline asm
	fma.rn.f64    %fd4268, %fd4268, 0.9999, 0.01;
	// end inline asm
	// begin inline asm
	fma.rn.f32    %f4266, %f4266, 0.9999, 0.01;
	// end inline asm
	// begin inline asm
	fma.rn.f32    %f4268, %f4268, 0.9999, 0.01;
	// end inline asm
	// begin inline asm
	fma.rn.f64    %fd4266, %fd4266, 0.9999, 0.01;
	// end inline asm
	// begin inline asm
	fma.rn.f64    %fd4268, %fd4268, 0.9999, 0.01;
	// end inline asm
	// begin inline asm
	fma.rn.f32    %f4266, %f4266, 0.9999, 0.01;
	// end inline asm
	// begin inline asm
	fma.rn.f32    %f4268, %f4268, 0.9999, 0.01;
	// end inline asm
	// begin inline asm
	fma.rn.f64    %fd4266, %fd4266, 0.9999, 0.01;
	// end inline asm
	// begin inline asm
	fma.rn.f64    %fd4268, %fd4268, 0.9999, 0.01;
	// end inline asm
	// begin inline asm
	fma.rn.f32    %f4266, %f4266, 0.9999, 0.01;
	// end inline asm
	// begin inline asm
	fma.rn.f32    %f4268, %f4268, 0.9999, 0.01;
	// end inline asm
	// begin inline asm
	fma.rn.f64    %fd4266, %fd4266, 0.9999, 0.01;
	// end inline asm
	// begin inline asm
	fma.rn.f64    %fd4268, %fd4268, 0.9999, 0.01;
	// end inline asm
	// begin inline asm
	fma.rn.f32    %f4266, %f4266, 0.9999, 0.01;
	// end inline asm
	// begin inline asm
	fma.rn.f32    %f4268, %f4268, 0.9999, 0.01;
	// end inline asm
	// begin inline asm
	fma.rn.f64    %fd4266, %fd4266, 0.9999, 0.01;
	// end inline asm
	// begin inline asm
	fma.rn.f64    %fd4268, %fd4268, 0.9999, 0.01;
	// end inline asm
	// begin inline asm
	fma.rn.f32    %f4266, %f4266, 0.9999, 0.01;
	// end inline asm
	// begin inline asm
	fma.rn.f32    %f4268, %f4268, 0.9999, 0.01;
	// end inline asm
	// begin inline asm
	fma.rn.f64    %fd4266, %fd4266, 0.9999, 0.01;
	// end inline asm
	// begin inline asm
	fma.rn.f64    %fd4268, %fd4268, 0.9999, 0.01;
	// end inline asm
	// begin inline asm
	fma.rn.f32    %f4266, %f4266, 0.9999, 0.01;
	// end inline asm
	// begin inline asm
	fma.rn.f32    %f4268, %f4268, 0.9999, 0.01;
	// end inline asm
	// begin inline asm
	fma.rn.f64    %fd4266, %fd4266, 0.9999, 0.01;
	// end inline asm
	// begin inline asm
	fma.rn.f64    %fd4268, %fd4268, 0.9999, 0.01;
	// end inline asm
	// begin inline asm
	fma.rn.f32    %f4266, %f4266, 0.9999, 0.01;
	// end inline asm
	// begin inline asm
	fma.rn.f32    %f4268, %f4268, 0.9999, 0.01;
	// end inline asm
	// begin inline asm
	fma.rn.f64    %fd4266, %fd4266, 0.9999, 0.01;
	// end inline asm
	// begin inline asm
	fma.rn.f64    %fd4268, %fd4268, 0.9999, 0.01;
	// end inline asm
	// begin inline asm
	fma.rn.f32    %f4266, %f4266, 0.9999, 0.01;
	// end inline asm
	// begin inline asm
	fma.rn.f32    %f4268, %f4268, 0.9999, 0.01;
	// end inline asm
	// begin inline asm
	fma.rn.f64    %fd4266, %fd4266, 0.9999, 0.01;
	// end inline asm
	// begin inline asm
	fma.rn.f64    %fd4268, %fd4268, 0.9999, 0.01;
	// end inline asm
	// begin inline asm
	fma.rn.f32    %f4266, %f4266, 0.9999, 0.01;
	// end inline asm
	// begin inline asm
	fma.rn.f32    %f4268, %f4268, 0.9999, 0.01;
	// end inline asm
	// begin inline asm
	fma.rn.f64    %fd4266, %fd4266, 0.9999, 0.01;
	// end inline asm
	// begin inline asm
	fma.rn.f64    %fd4268, %fd4268, 0.9999, 0.01;
	// end inline asm
	// begin inline asm
	fma.rn.f32    %f4266, %f4266, 0.9999, 0.01;
	// end inline asm
	// begin inline asm
	fma.rn.f32    %f4268, %f4268, 0.9999, 0.01;
	// end inline asm
	// begin inline asm
	fma.rn.f64    %fd4266, %fd4266, 0.9999, 0.01;
	// end inline asm
	// begin inline asm
	fma.rn.f64    %fd4268, %fd4268, 0.9999, 0.01;
	// end inline asm
	// begin inline asm
	fma.rn.f32    %f4266, %f4266, 0.9999, 0.01;
	// end inline asm
	// begin inline asm
	fma.rn.f32    %f4268, %f4268, 0.9999, 0.01;
	// end inline asm
	// begin inline asm
	fma.rn.f64    %fd4266, %fd4266, 0.9999, 0.01;
	// end inline asm
	// begin inline asm
	fma.rn.f64    %fd4268, %fd4268, 0.9999, 0.01;
	// end inline asm
	// begin inline asm
	fma.rn.f32    %f4266, %f4266, 0.9999, 0.01;
	// end inline asm
	// begin inline asm
	fma.rn.f32    %f4268, %f4268, 0.9999, 0.01;
	// end inline asm
	// begin inline asm
	fma.rn.f64    %fd4266, %fd4266, 0.9999, 0.01;
	// end inline asm
	// begin inline asm
	fma.rn.f64    %fd4268, %fd4268, 0.9999, 0.01;
	// end inline asm
	// begin inline asm
	fma.rn.f32    %f4266, %f4266, 0.9999, 0.01;
	// end inline asm
	// begin inline asm
	fma.rn.f32    %f4268, %f4268, 0.9999, 0.01;
	// end inline asm
	// begin inline asm
	fma.rn.f64    %fd4266, %fd4266, 0.9999, 0.01;
	// end inline asm
	// begin inline asm
	fma.rn.f64    %fd4268, %fd4268, 0.9999, 0.01;
	// end inline asm
	// begin inline asm
	fma.rn.f32    %f4266, %f4266, 0.9999, 0.01;
	// end inline asm
	// begin inline asm
	fma.rn.f32    %f4268, %f4268, 0.9999, 0.01;
	// end inline asm
	// begin inline asm
	fma.rn.f64    %fd4266, %fd4266, 0.9999, 0.01;
	// end inline asm
	// begin inline asm
	fma.rn.f64    %fd4268, %fd4268, 0.9999, 0.01;
	// end inline asm
	// begin inline asm
	fma.rn.f32    %f4266, %f4266, 0.9999, 0.01;
	// end inline asm
	// begin inline asm
	fma.rn.f32    %f4268, %f4268, 0.9999, 0.01;
	// end inline asm
	// begin inline asm
	fma.rn.f64    %fd4266, %fd4266, 0.9999, 0.01;
	// end inline asm
	// begin inline asm
	fma.rn.f64    %fd4268, %fd4268, 0.9999, 0.01;
	// end inline asm
	// begin inline asm
	fma.rn.f32    %f4266, %f4266, 0.9999, 0.01;
	// end inline asm
	// begin inline asm
	fma.rn.f32    %f4268, %f4268, 0.9999, 0.01;
	// end inline asm
	// begin inline asm
	fma.rn.f64    %fd4266, %fd4266, 0.9999, 0.01;
	// end inline asm
	// begin inline asm
	fma.rn.f64    %fd4268, %fd4268, 0.9999, 0.01;
	// end inline asm
	// begin inline asm
	fma.rn.f32    %f4266, %f4266, 0.9999, 0.01;
	// end inline asm
	// begin inline asm
	fma.rn.f32    %f4268, %f4268, 0.9999, 0.01;
	// end inline asm
	// begin inline asm
	fma.rn.f64    %fd4266, %fd4266, 0.9999, 0.01;
	// end inline asm
	// begin inline asm
	fma.rn.f64    %fd4268, %fd4268, 0.9999, 0.01;
	// end inline asm
	// begin inline asm
	fma.rn.f32    %f4266, %f4266, 0.9999, 0.01;
	// end inline asm
	// begin inline asm
	fma.rn.f32    %f4268, %f4268, 0.9999, 0.01;
	// end inline asm
	// begin inline asm
	fma.rn.f64    %fd4266, %fd4266, 0.9999, 0.01;
	// end inline asm
	// begin inline asm
	fma.rn.f64    %fd4268, %fd4268, 0.9999, 0.01;
	// end inline asm
	// begin inline asm
	fma.rn.f32    %f4266, %f4266, 0.9999, 0.01;
	// end inline asm
	// begin inline asm
	fma.rn.f32    %f4268, %f4268, 0.9999, 0.01;
	// end inline asm
	// begin inline asm
	fma.rn.f64    %fd4266, %fd4266, 0.9999, 0.01;
	// end inline asm
	// begin inline asm
	fma.rn.f64    %fd4268, %fd4268, 0.9999, 0.01;
	// end inline asm
	// begin inline asm
	fma.rn.f32    %f4266, %f4266, 0.9999, 0.01;
	// end inline asm
	// begin inline asm
	fma.rn.f32    %f4268, %f4268, 0.9999, 0.01;
	// end inline asm
	// begin inline asm
	fma.rn.f64    %fd4266, %fd4266, 0.9999, 0.01;
	// end inline asm
	// begin inline asm
	fma.rn.f64    %fd4268, %fd4268, 0.9999, 0.01;
	// end inline asm
	// begin inline asm
	fma.rn.f32    %f4266, %f4266, 0.9999, 0.01;
	// end inline asm
	// begin inline asm
	fma.rn.f32    %f4268, %f4268, 0.9999, 0.01;
	// end inline asm
	// begin inline asm
	fma.rn.f64    %fd4266, %fd4266, 0.9999, 0.01;
	// end inline asm
	// begin inline asm
	fma.rn.f64    %fd4268, %fd4268, 0.9999, 0.01;
	// end inline asm
	// begin inline asm
	fma.rn.f32    %f4266, %f4266, 0.9999, 0.01;
	// end inline asm
	// begin inline asm
	fma.rn.f32    %f4268, %f4268, 0.9999, 0.01;
	// end inline asm
	// begin inline asm
	fma.rn.f64    %fd4266, %fd4266, 0.9999, 0.01;
	// end inline asm
	// begin inline asm
	fma.rn.f64    %fd4268, %fd4268, 0.9999, 0.01;
	// end inline asm
	// begin inline asm
	fma.rn.f32    %f4266, %f4266, 0.9999, 0.01;
	// end inline asm
	// begin inline asm
	fma.rn.f32    %f4268, %f4268, 0.9999, 0.01;
	// end inline asm
	// begin inline asm
	fma.rn.f64    %fd4266, %fd4266, 0.9999, 0.01;
	// end inline asm
	// begin inline asm
	fma.rn.f64    %fd4268, %fd4268, 0.9999, 0.01;
	// end inline asm
	// begin inline asm
	fma.rn.f32    %f4266, %f4266, 0.9999, 0.01;
	// end inline asm
	// begin inline asm
	fma.rn.f32    %f4268, %f4268, 0.9999, 0.01;
	// end inline asm
	// begin inline asm
	fma.rn.f64    %fd4266, %fd4266, 0.9999, 0.01;
	// end inline asm
	// begin inline asm
	fma.rn.f64    %fd4268, %fd4268, 0.9999, 0.01;
	// end inline asm
	// begin inline asm
	fma.rn.f32    %f4266, %f4266, 0.9999, 0.01;
	// end inline asm
	// begin inline asm
	fma.rn.f32    %f4268, %f4268, 0.9999, 0.01;
	// end inline asm
	// begin inline asm
	fma.rn.f64    %fd4266, %fd4266, 0.9999, 0.01;
	// end inline asm
	// begin inline asm
	fma.rn.f64    %fd4268, %fd4268, 0.9999, 0.01;
	// end inline asm
	// begin inline asm
	fma.rn.f32    %f4266, %f4266, 0.9999, 0.01;
	// end inline asm
	// begin inline asm
	fma.rn.f32    %f4268, %f4268, 0.9999, 0.01;
	// end inline asm
	// begin inline asm
	fma.rn.f64    %fd4266, %fd4266, 0.9999, 0.01;
	// end inline asm
	// begin inline asm
	fma.rn.f64    %fd4268, %fd4268, 0.9999, 0.01;
	// end inline asm
	// begin inline asm
	fma.rn.f32    %f4266, %f4266, 0.9999, 0.01;
	// end inline asm
	// begin inline asm
	fma.rn.f32    %f4268, %f4268, 0.9999, 0.01;
	// end inline asm
	// begin inline asm
	fma.rn.f64    %fd4266, %fd4266, 0.9999, 0.01;
	// end inline asm
	// begin inline asm
	fma.rn.f64    %fd4268, %fd4268, 0.9999, 0.01;
	// end inline asm
	// begin inline asm
	fma.rn.f32    %f4266, %f4266, 0.9999, 0.01;
	// end inline asm
	// begin inline asm
	fma.rn.f32    %f4268, %f4268, 0.9999, 0.01;
	// end inline asm
	// begin inline asm
	fma.rn.f64    %fd4266, %fd4266, 0.9999, 0.01;
	// end inline asm
	// begin inline asm
	fma.rn.f64    %fd4268, %fd4268, 0.9999, 0.01;
	// end inline asm
	// begin inline asm
	fma.rn.f32    %f4266, %f4266, 0.9999, 0.01;
	// end inline asm
	// begin inline asm
	fma.rn.f32    %f4268, %f4268, 0.9999, 0.01;
	// end inline asm
	// begin inline asm
	fma.rn.f64    %fd4266, %fd4266, 0.9999, 0.01;
	// end inline asm
	// begin inline asm
	fma.rn.f64    %fd4268, %fd4268, 0.9999, 0.01;
	// end inline asm
	// begin inline asm
	fma.rn.f32    %f4266, %f4266, 0.9999, 0.01;
	// end inline asm
	// begin inline asm
	fma.rn.f32    %f4268, %f4268, 0.9999, 0.01;
	// end inline asm
	// begin inline asm
	fma.rn.f64    %fd4266, %fd4266, 0.9999, 0.01;
	// end inline asm
	// begin inline asm
	fma.rn.f64    %fd4268, %fd4268, 0.9999, 0.01;
	// end inline asm
	// begin inline asm
	fma.rn.f32    %f4266, %f4266, 0.9999, 0.01;
	// end inline asm
	// begin inline asm
	fma.rn.f32    %f4268, %f4268, 0.9999, 0.01;
	// end inline asm
	// begin inline asm
	fma.rn.f64    %fd4266, %fd4266, 0.9999, 0.01;
	// end inline asm
	// begin inline asm
	fma.rn.f64    %fd4268, %fd4268, 0.9999, 0.01;
	// end inline asm
	// begin inline asm
	fma.rn.f32    %f4266, %f4266, 0.9999, 0.01;
	// end inline asm
	// begin inline asm
	fma.rn.f32    %f4268, %f4268, 0.9999, 0.01;
	// end inline asm
	// begin inline asm
	fma.rn.f64    %fd4266, %fd4266, 0.9999, 0.01;
	// end inline asm
	// begin inline asm
	fma.rn.f64    %fd4268, %fd4268, 0.9999, 0.01;
	// end inline asm
	// begin inline asm
	fma.rn.f32    %f4266, %f4266, 0.9999, 0.01;
	// end inline asm
	// begin inline asm
	fma.rn.f32    %f4268, %f4268, 0.9999, 0.01;
	// end inline asm
	// begin inline asm
	fma.rn.f64    %fd4266, %fd4266, 0.9999, 0.01;
	// end inline asm
	// begin inline asm
	fma.rn.f64    %fd4268, %fd4268, 0.9999, 0.01;
	// end inline asm
	// begin inline asm
	fma.rn.f32    %f4266, %f4266, 0.9999, 0.01;
	// end inline asm
	// begin inline asm
	fma.rn.f32    %f4268, %f4268, 0.9999, 0.01;
	// end inline asm
	// begin inline asm
	fma.rn.f64    %fd4266, %fd4266, 0.9999, 0.01;
	// end inline asm
	// begin inline asm
	fma.rn.f64    %fd4268, %fd4268, 0.9999, 0.01;
	// end inline asm
	// begin inline asm
	fma.rn.f32    %f4266, %f4266, 0.9999, 0.01;
	// end inline asm
	// begin inline asm
	fma.rn.f32    %f4268, %f4268, 0.9999, 0.01;
	// end inline asm
	// begin inline asm
	fma.rn.f64    %fd4266, %fd4266, 0.9999, 0.01;
	// end inline asm
	// begin inline asm
	fma.rn.f64    %fd4268, %fd4268, 0.9999, 0.01;
	// end inline asm
	// begin inline asm
	fma.rn.f32    %f4266, %f4266, 0.9999, 0.01;
	// end inline asm
	// begin inline asm
	fma.rn.f32    %f4268, %f4268, 0.9999, 0.01;
	// end inline asm
	// begin inline asm
	fma.rn.f64    %fd4266, %fd4266, 0.9999, 0.01;
	// end inline asm
	// begin inline asm
	fma.rn.f64    %fd4268, %fd4268, 0.9999, 0.01;
	// end inline asm
	// begin inline asm
	fma.rn.f32    %f4266, %f4266, 0.9999, 0.01;
	// end inline asm
	// begin inline asm
	fma.rn.f32    %f4268, %f4268, 0.9999, 0.01;
	// end inline asm
	// begin inline asm
	fma.rn.f64    %fd4266, %fd4266, 0.9999, 0.01;
	// end inline asm
	// begin inline asm
	fma.rn.f64    %fd4268, %fd4268, 0.9999, 0.01;
	// end inline asm
	// begin inline asm
	fma.rn.f32    %f4266, %f4266, 0.9999, 0.01;
	// end inline asm
	// begin inline asm
	fma.rn.f32    %f4268, %f4268, 0.9999, 0.01;
	// end inline asm
	// begin inline asm
	fma.rn.f64    %fd4266, %fd4266, 0.9999, 0.01;
	// end inline asm
	// begin inline asm
	fma.rn.f64    %fd4268, %fd4268, 0.9999, 0.01;
	// end inline asm
	// begin inline asm
	fma.rn.f32    %f4266, %f4266, 0.9999, 0.01;
	// end inline asm
	// begin inline asm
	fma.rn.f32    %f4268, %f4268, 0.9999, 0.01;
	// end inline asm
	// begin inline asm
	fma.rn.f64    %fd4266, %fd4266, 0.9999, 0.01;
	// end inline asm
	// begin inline asm
	fma.rn.f64    %fd4268, %fd4268, 0.9999, 0.01;
	// end inline asm
	// begin inline asm
	fma.rn.f32    %f4266, %f4266, 0.9999, 0.01;
	// end inline asm
	// begin inline asm
	fma.rn.f32    %f4268, %f4268, 0.9999, 0.01;
	// end inline asm
	// begin inline asm
	fma.rn.f64    %fd4266, %fd4266, 0.9999, 0.01;
	// end inline asm
	// begin inline asm
	fma.rn.f64    %fd4268, %fd4268, 0.9999, 0.01;
	// end inline asm
	// begin inline asm
	fma.rn.f32    %f4266, %f4266, 0.9999, 0.01;
	// end inline asm
	// begin inline asm
	fma.rn.f32    %f4268, %f4268, 0.9999, 0.01;
	// end inline asm
	// begin inline asm
	fma.rn.f64    %fd4266, %fd4266, 0.9999, 0.01;
	// end inline asm
	// begin inline asm
	fma.rn.f64    %fd4268, %fd4268, 0.9999, 0.01;
	// end inline asm
	// begin inline asm
	fma.rn.f32    %f4266, %f4266, 0.9999, 0.01;
	// end inline asm
	// begin inline asm
	fma.rn.f32    %f4268, %f4268, 0.9999, 0.01;
	// end inline asm
	// begin inline asm
	fma.rn.f64    %fd4266, %fd4266, 0.9999, 0.01;
	// end inline asm
	// begin inline asm
	fma.rn.f64    %fd4268, %fd4268, 0.9999, 0.01;
	// end inline asm
	// begin inline asm
	fma.rn.f32    %f4266, %f4266, 0.9999, 0.01;
	// end inline asm
	// begin inline asm
	fma.rn.f32    %f4268, %f4268, 0.9999, 0.01;
	// end inline asm
	// begin inline asm
	fma.rn.f64    %fd4266, %fd4266, 0.9999, 0.01;
	// end inline asm
	// begin inline asm
	fma.rn.f64    %fd4268, %fd4268, 0.9999, 0.01;
	// end inline asm
	// begin inline asm
	fma.rn.f32    %f4266, %f4266, 0.9999, 0.01;
	// end inline asm
	// begin inline asm
	fma.rn.f32    %f4268, %f4268, 0.9999, 0.01;
	// end inline asm
	// begin inline asm
	fma.rn.f64    %fd4266, %fd4266, 0.9999, 0.01;
	// end inline asm
	// begin inline asm
	fma.rn.f64    %fd4268, %fd4268, 0.9999, 0.01;
	// end inline asm
	// begin inline asm
	fma.rn.f32    %f4266, %f4266, 0.9999, 0.01;
	// end inline asm
	// begin inline asm
	fma.rn.f32    %f4268, %f4268, 0.9999, 0.01;
	// end inline asm
	// begin inline asm
	fma.rn.f64    %fd4266, %fd4266, 0.9999, 0.01;
	// end inline asm
	// begin inline asm
	fma.rn.f64    %fd4268, %fd4268, 0.9999, 0.01;
	// end inline asm
	// begin inline asm
	fma.rn.f32    %f4266, %f4266, 0.9999, 0.01;
	// end inline asm
	// begin inline asm
	fma.rn.f32    %f4268, %f4268, 0.9999, 0.01;
	// end inline asm
	// begin inline asm
	fma.rn.f64    %fd4266, %fd4266, 0.9999, 0.01;
	// end inline asm
	// begin inline asm
	fma.rn.f64    %fd4268, %fd4268, 0.9999, 0.01;
	// end inline asm
	// begin inline asm
	fma.rn.f32    %f4266, %f4266, 0.9999, 0.01;
	// end inline asm
	// begin inline asm
	fma.rn.f32    %f4268, %f4268, 0.9999, 0.01;
	// end inline asm
	// begin inline asm
	fma.rn.f64    %fd4266, %fd4266, 0.9999, 0.01;
	// end inline asm
	// begin inline asm
	fma.rn.f64    %fd4268, %fd4268, 0.9999, 0.01;
	// end inline asm
	// begin inline asm
	fma.rn.f32    %f4266, %f4266, 0.9999, 0.01;
	// end inline asm
	// begin inline asm
	fma.rn.f32    %f4268, %f4268, 0.9999, 0.01;
	// end inline asm
	// begin inline asm
	fma.rn.f64    %fd4266, %fd4266, 0.9999, 0.01;
	// end inline asm
	// begin inline asm
	fma.rn.f64    %fd4268, %fd4268, 0.9999, 0.01;
	// end inline asm
	// begin inline asm
	fma.rn.f32    %f4266, %f4266, 0.9999, 0.01;
	// end inline asm
	// begin inline asm
	fma.rn.f32    %f4268, %f4268, 0.9999, 0.01;
	// end inline asm
	// begin inline asm
	fma.rn.f64    %fd4266, %fd4266, 0.9999, 0.01;
	// end inline asm
	// begin inline asm
	fma.rn.f64    %fd4268, %fd4268, 0.9999, 0.01;
	// end inline asm
	// begin inline asm
	fma.rn.f32    %f4266, %f4266, 0.9999, 0.01;
	// end inline asm
	// begin inline asm
	fma.rn.f32    %f4268, %f4268, 0.9999, 0.01;
	// end inline asm
	// begin inline asm
	fma.rn.f64    %fd4266, %fd4266, 0.9999, 0.01;
	// end inline asm
	// begin inline asm
	fma.rn.f64    %fd4268, %fd4268, 0.9999, 0.01;
	// end inline asm
	// begin inline asm
	fma.rn.f32    %f4266, %f4266, 0.9999, 0.01;
	// end inline asm
	// begin inline asm
	fma.rn.f32    %f4268, %f4268, 0.9999, 0.01;
	// end inline asm
	// begin inline asm
	fma.rn.f64    %fd4266, %fd4266, 0.9999, 0.01;
	// end inline asm
	// begin inline asm
	fma.rn.f64    %fd4268, %fd4268, 0.9999, 0.01;
	// end inline asm
	// begin inline asm
	fma.rn.f32    %f4266, %f4266, 0.9999, 0.01;
	// end inline asm
	// begin inline asm
	fma.rn.f32    %f4268, %f4268, 0.9999, 0.01;
	// end inline asm
	// begin inline asm
	fma.rn.f64    %fd4266, %fd4266, 0.9999, 0.01;
	// end inline asm
	// begin inline asm
	fma.rn.f64    %fd4268, %fd4268, 0.9999, 0.01;
	// end inline asm
	// begin inline asm
	fma.rn.f32    %f4266, %f4266, 0.9999, 0.01;
	// end inline asm
	// begin inline asm
	fma.rn.f32    %f4268, %f4268, 0.9999, 0.01;
	// end inline asm
	// begin inline asm
	fma.rn.f64    %fd4266, %fd4266, 0.9999, 0.01;
	// end inline asm
	// begin inline asm
	fma.rn.f64    %fd4268, %fd4268, 0.9999, 0.01;
	// end inline asm
	// begin inline asm
	fma.rn.f32    %f4266, %f4266, 0.9999, 0.01;
	// end inline asm
	// begin inline asm
	fma.rn.f32    %f4268, %f4268, 0.9999, 0.01;
	// end inline asm
	// begin inline asm
	fma.rn.f64    %fd4266, %fd4266, 0.9999, 0.01;
	// end inline asm
	// begin inline asm
	fma.rn.f64    %fd4268, %fd4268, 0.9999, 0.01;
	// end inline asm
	// begin inline asm
	fma.rn.f32    %f4266, %f4266, 0.9999, 0.01;
	// end inline asm
	// begin inline asm
	fma.rn.f32    %f4268, %f4268, 0.9999, 0.01;
	// end inline asm
	// begin inline asm
	fma.rn.f64    %fd4266, %fd4266, 0.9999, 0.01;
	// end inline asm
	// begin inline asm
	fma.rn.f64    %fd4268, %fd4268, 0.9999, 0.01;
	// end inline asm
	// begin inline asm
	fma.rn.f32    %f4266, %f4266, 0.9999, 0.01;
	// end inline asm
	// begin inline asm
	fma.rn.f32    %f4268, %f4268, 0.9999, 0.01;
	// end inline asm
	// begin inline asm
	fma.rn.f64    %fd4266, %fd4266, 0.9999, 0.01;
	// end inline asm
	// begin inline asm
	fma.rn.f64    %fd4268, %fd4268, 0.9999, 0.01;
	// end inline asm
	// begin inline asm
	fma.rn.f32    %f4266, %f4266, 0.9999, 0.01;
	// end inline asm
	// begin inline asm
	fma.rn.f32    %f4268, %f4268, 0.9999, 0.01;
	// end inline asm
	// begin inline asm
	fma.rn.f64    %fd4266, %fd4266, 0.9999, 0.01;
	// end inline asm
	// begin inline asm
	fma.rn.f64    %fd4268, %fd4268, 0.9999, 0.01;
	// end inline asm
	// begin inline asm
	fma.rn.f32    %f4266, %f4266, 0.9999, 0.01;
	// end inline asm
	// begin inline asm
	fma.rn.f32    %f4268, %f4268, 0.9999, 0.01;
	// end inline asm
	// begin inline asm
	fma.rn.f64    %fd4266, %fd4266, 0.9999, 0.01;
	// end inline asm
	// begin inline asm
	fma.rn.f64    %fd4268, %fd4268, 0.9999, 0.01;
	// end inline asm
	// begin inline asm
	fma.rn.f32    %f4266, %f4266, 0.9999, 0.01;
	// end inline asm
	// begin inline asm
	fma.rn.f32    %f4268, %f4268, 0.9999, 0.01;
	// end inline asm
	// begin inline asm
	fma.rn.f64    %fd4266, %fd4266, 0.9999, 0.01;
	// end inline asm
	// begin inline asm
	fma.rn.f64    %fd4268, %fd4268, 0.9999, 0.01;
	// end inline asm
	// begin inline asm
	fma.rn.f32    %f4266, %f4266, 0.9999, 0.01;
	// end inline asm
	// begin inline asm
	fma.rn.f32    %f4268, %f4268, 0.9999, 0.01;
	// end inline asm
	// begin inline asm
	fma.rn.f64    %fd4266, %fd4266, 0.9999, 0.01;
	// end inline asm
	// begin inline asm
	fma.rn.f64    %fd4268, %fd4268, 0.9999, 0.01;
	// end inline asm
	// begin inline asm
	fma.rn.f32    %f4266, %f4266, 0.9999, 0.01;
	// end inline asm
	// begin inline asm
	fma.rn.f32    %f4268, %f4268, 0.9999, 0.01;
	// end inline asm
	// begin inline asm
	fma.rn.f64    %fd4266, %fd4266, 0.9999, 0.01;
	// end inline asm
	// begin inline asm
	fma.rn.f64    %fd4268, %fd4268, 0.9999, 0.01;
	// end inline asm
	// begin inline asm
	fma.rn.f32    %f4266, %f4266, 0.9999, 0.01;
	// end inline asm
	// begin inline asm
	fma.rn.f32    %f4268, %f4268, 0.9999, 0.01;
	// end inline asm
	// begin inline asm
	fma.rn.f64    %fd4266, %fd4266, 0.9999, 0.01;
	// end inline asm
	// begin inline asm
	fma.rn.f64    %fd4268, %fd4268, 0.9999, 0.01;
	// end inline asm
	// begin inline asm
	fma.rn.f32    %f4266, %f4266, 0.9999, 0.01;
	// end inline asm
	// begin inline asm
	fma.rn.f32    %f4268, %f4268, 0.9999, 0.01;
	// end inline asm
	// begin inline asm
	fma.rn.f64    %fd4266, %fd4266, 0.9999, 0.01;
	// end inline asm
	// begin inline asm
	fma.rn.f64    %fd4268, %fd4268, 0.9999, 0.01;
	// end inline asm
	// begin inline asm
	fma.rn.f32    %f4266, %f4266, 0.9999, 0.01;
	// end inline asm
	// begin inline asm
	fma.rn.f32    %f4268, %f4268, 0.9999, 0.01;
	// end inline asm
	// begin inline asm
	fma.rn.f64    %fd4266, %fd4266, 0.9999, 0.01;
	// end inline asm
	// begin inline asm
	fma.rn.f64    %fd4268, %fd4268, 0.9999, 0.01;
	// end inline asm
	// begin inline asm
	fma.rn.f32    %f4266, %f4266, 0.9999, 0.01;
	// end inline asm
	// begin inline asm
	fma.rn.f32    %f4268, %f4268, 0.9999, 0.01;
	// end inline asm
	// begin inline asm
	fma.rn.f64    %fd4266, %fd4266, 0.9999, 0.01;
	// end inline asm
	// begin inline asm
	fma.rn.f64    %fd4268, %fd4268, 0.9999, 0.01;
	// end inline asm
	// begin inline asm
	fma.rn.f32    %f4266, %f4266, 0.9999, 0.01;
	// end inline asm
	// begin inline asm
	fma.rn.f32    %f4268, %f4268, 0.9999, 0.01;
	// end inline asm
	// begin inline asm
	fma.rn.f64    %fd4266, %fd4266, 0.9999, 0.01;
	// end inline asm
	// begin inline asm
	fma.rn.f64    %fd4268, %fd4268, 0.9999, 0.01;
	// end inline asm
	// begin inline asm
	fma.rn.f32    %f4266, %f4266, 0.9999, 0.01;
	// end inline asm
	// begin inline asm
	fma.rn.f32    %f4268, %f4268, 0.9999, 0.01;
	// end inline asm
	// begin inline asm
	fma.rn.f64    %fd4266, %fd4266, 0.9999, 0.01;
	// end inline asm
	// begin inline asm
	fma.rn.f64    %fd4268, %fd4268, 0.9999, 0.01;
	// end inline asm
	// begin inline asm
	fma.rn.f32    %f4266, %f4266, 0.9999, 0.01;
	// end inline asm
	// begin inline asm
	fma.rn.f32    %f4268, %f4268, 0.9999, 0.01;
	// end inline asm
	// begin inline asm
	fma.rn.f64    %fd4266, %fd4266, 0.9999, 0.01;
	// end inline asm
	// begin inline asm
	fma.rn.f64    %fd4268, %fd4268, 0.9999, 0.01;
	// end inline asm
	// begin inline asm
	fma.rn.f32    %f4266, %f4266, 0.9999, 0.01;
	// end inline asm
	// begin inline asm
	fma.rn.f32    %f4268, %f4268, 0.9999, 0.01;
	// end inline asm
	// begin inline asm
	fma.rn.f64    %fd4266, %fd4266, 0.9999, 0.01;
	// end inline asm
	// begin inline asm
	fma.rn.f64    %fd4268, %fd4268, 0.9999, 0.01;
	// end inline asm
	// begin inline asm
	fma.rn.f32    %f4266, %f4266, 0.9999, 0.01;
	// end inline asm
	// begin inline asm
	fma.rn.f32    %f4268, %f4268, 0.9999, 0.01;
	// end inline asm
	// begin inline asm
	fma.rn.f64    %fd4266, %fd4266, 0.9999, 0.01;
	// end inline asm
	// begin inline asm
	fma.rn.f64    %fd4268, %fd4268, 0.9999, 0.01;
	// end inline asm
	// begin inline asm
	fma.rn.f32    %f4266, %f4266, 0.9999, 0.01;
	// end inline asm
	// begin inline asm
	fma.rn.f32    %f4268, %f4268, 0.9999, 0.01;
	// end inline asm
	// begin inline asm
	fma.rn.f64    %fd4266, %fd4266, 0.9999, 0.01;
	// end inline asm
	// begin inline asm
	fma.rn.f64    %fd4268, %fd4268, 0.9999, 0.01;
	// end inline asm
	// begin inline asm
	fma.rn.f32    %f4266, %f4266, 0.9999, 0.01;
	// end inline asm
	// begin inline asm
	fma.rn.f32    %f4268, %f4268, 0.9999, 0.01;
	// end inline asm
	// begin inline asm
	fma.rn.f64    %fd4266, %fd4266, 0.9999, 0.01;
	// end inline asm
	// begin inline asm
	fma.rn.f64    %fd4268, %fd4268, 0.9999, 0.01;
	// end inline asm
	// begin inline asm
	fma.rn.f32    %f4266, %f4266, 0.9999, 0.01;
	// end inline asm
	// begin inline asm
	fma.rn.f32    %f4268, %f4268, 0.9999, 0.01;
	// end inline asm
	// begin inline asm
	fma.rn.f64    %fd4266, %fd4266, 0.9999, 0.01;
	// end inline asm
	// begin inline asm
	fma.rn.f64    %fd4268, %fd4268, 0.9999, 0.01;
	// end inline asm
	// begin inline asm
	fma.rn.f32    %f4266, %f4266, 0.9999, 0.01;
	// end inline asm
	// begin inline asm
	fma.rn.f32    %f4268, %f4268, 0.9999, 0.01;
	// end inline asm
	// begin inline asm
	fma.rn.f64    %fd4266, %fd4266, 0.9999, 0.01;
	// end inline asm
	// begin inline asm
	fma.rn.f64    %fd4268, %fd4268, 0.9999, 0.01;
	// end inline asm
	// begin inline asm
	fma.rn.f32    %f4266, %f4266, 0.9999, 0.01;
	// end inline asm
	// begin inline asm
	fma.rn.f32    %f4268, %f4268, 0.9999, 0.01;
	// end inline asm
	// begin inline asm
	fma.rn.f64    %fd4266, %fd4266, 0.9999, 0.01;
	// end inline asm
	// begin inline asm
	fma.rn.f64    %fd4268, %fd4268, 0.9999, 0.01;
	// end inline asm
	// begin inline asm
	fma.rn.f32    %f4266, %f4266, 0.9999, 0.01;
	// end inline asm
	// begin inline asm
	fma.rn.f32    %f4268, %f4268, 0.9999, 0.01;
	// end inline asm
	// begin inline asm
	fma.rn.f64    %fd4266, %fd4266, 0.9999, 0.01;
	// end inline asm
	// begin inline asm
	fma.rn.f64    %fd4268, %fd4268, 0.9999, 0.01;
	// end inline asm
	// begin inline asm
	fma.rn.f32    %f4266, %f4266, 0.9999, 0.01;
	// end inline asm
	// begin inline asm
	fma.rn.f32    %f4268, %f4268, 0.9999, 0.01;
	// end inline asm
	// begin inline asm
	fma.rn.f64    %fd4266, %fd4266, 0.9999, 0.01;
	// end inline asm
	// begin inline asm
	fma.rn.f64    %fd4268, %fd4268, 0.9999, 0.01;
	// end inline asm
	// begin inline asm
	fma.rn.f32    %f4266, %f4266, 0.9999, 0.01;
	// end inline asm
	// begin inline asm
	fma.rn.f32    %f4268, %f4268, 0.9999, 0.01;
	// end inline asm
	// begin inline asm
	fma.rn.f64    %fd4266, %fd4266, 0.9999, 0.01;
	// end inline asm
	// begin inline asm
	fma.rn.f64    %fd4268, %fd4268, 0.9999, 0.01;
	// end inline asm
	// begin inline asm
	fma.rn.f32    %f4266, %f4266, 0.9999, 0.01;
	// end inline asm
	// begin inline asm
	fma.rn.f32    %f4268, %f4268, 0.9999, 0.01;
	// end inline asm
	// begin inline asm
	fma.rn.f64    %fd4266, %fd4266, 0.9999, 0.01;
	// end inline asm
	// begin inline asm
	fma.rn.f64    %fd4268, %fd4268, 0.9999, 0.01;
	// end inline asm
	// begin inline asm
	fma.rn.f32    %f4266, %f4266, 0.9999, 0.01;
	// end inline asm
	// begin inline asm
	fma.rn.f32    %f4268, %f4268, 0.9999, 0.01;
	// end inline asm
	// begin inline asm
	fma.rn.f64    %fd4266, %fd4266, 0.9999, 0.01;
	// end inline asm
	// begin inline asm
	fma.rn.f64    %fd4268, %fd4268, 0.9999, 0.01;
	// end inline asm
	// begin inline asm
	fma.rn.f32    %f4266, %f4266, 0.9999, 0.01;
	// end inline asm
	// begin inline asm
	fma.rn.f32    %f4268, %f4268, 0.9999, 0.01;
	// end inline asm
	// begin inline asm
	fma.rn.f64    %fd4266, %fd4266, 0.9999, 0.01;
	// end inline asm
	// begin inline asm
	fma.rn.f64    %fd4268, %fd4268, 0.9999, 0.01;
	// end inline asm
	// begin inline asm
	fma.rn.f32    %f4266, %f4266, 0.9999, 0.01;
	// end inline asm
	// begin inline asm
	fma.rn.f32    %f4268, %f4268, 0.9999, 0.01;
	// end inline asm
	// begin inline asm
	fma.rn.f64    %fd4266, %fd4266, 0.9999, 0.01;
	// end inline asm
	// begin inline asm
	fma.rn.f64    %fd4268, %fd4268, 0.9999, 0.01;
	// end inline asm
	// begin inline asm
	fma.rn.f32    %f4266, %f4266, 0.9999, 0.01;
	// end inline asm
	// begin inline asm
	fma.rn.f32    %f4268, %f4268, 0.9999, 0.01;
	// end inline asm
	// begin inline asm
	fma.rn.f64    %fd4266, %fd4266, 0.9999, 0.01;
	// end inline asm
	// begin inline asm
	fma.rn.f64    %fd4268, %fd4268, 0.9999, 0.01;
	// end inline asm
	// begin inline asm
	fma.rn.f32    %f4266, %f4266, 0.9999, 0.01;
	// end inline asm
	// begin inline asm
	fma.rn.f32    %f4268, %f4268, 0.9999, 0.01;
	// end inline asm
	mov.f64 	%fd5686, %fd4266;
	// begin inline asm
	fma.rn.f64    %fd5686, %fd5686, 0.9999, 0.01;
	// end inline asm
	mov.f64 	%fd5688, %fd4268;
	// begin inline asm
	fma.rn.f64    %fd5688, %fd5688, 0.9999, 0.01;
	// end inline asm
	mov.f32 	%f5686, %f4266;
	// begin inline asm
	fma.rn.f32    %f5686, %f5686, 0.9999, 0.01;
	// end inline asm
	mov.f32 	%f5688, %f4268;
	// begin inline asm
	fma.rn.f32    %f5688, %f5688, 0.9999, 0.01;
	// end inline asm
	// begin inline asm
	fma.rn.f64    %fd5686, %fd5686, 0.9999, 0.01;
	// end inline asm
	// begin inline asm
	fma.rn.f64    %fd5688, %fd5688, 0.9999, 0.01;
	// end inline asm
	// begin inline asm
	fma.rn.f32    %f5686, %f5686, 0.9999, 0.01;
	// end inline asm
	// begin inline asm
	fma.rn.f32    %f5688, %f5688, 0.9999, 0.01;
	// end inline asm
	// begin inline asm
	fma.rn.f64    %fd5686, %fd5686, 0.9999, 0.01;
	// end inline asm
	// begin inline asm
	fma.rn.f64    %fd5688, %fd5688, 0.9999, 0.01;
	// end inline asm
	// begin inline asm
	fma.rn.f32    %f5686, %f5686, 0.9999, 0.01;
	// end inline asm
	// begin inline asm
	fma.rn.f32    %f5688, %f5688, 0.9999, 0.01;
	// end inline asm
	// begin inline asm
	fma.rn.f64    %fd5686, %fd5686, 0.9999, 0.01;
	// end inline asm
	// begin inline asm
	fma.rn.f64    %fd5688, %fd5688, 0.9999, 0.01;
	// end inline asm
	// begin inline asm
	fma.rn.f32    %f5686, %f5686, 0.9999, 0.01;
	// end inline asm
	// begin inline asm
	fma.rn.f32    %f5688, %f5688, 0.9999, 0.01;
	// end inline asm
	// begin inline asm
	fma.rn.f64    %fd5686, %fd5686, 0.9999, 0.01;
	// end inline asm
	// begin inline asm
	fma.rn.f64    %fd5688, %fd5688, 0.9999, 0.01;
	// end inline asm
	// begin inline asm
	fma.rn.f32    %f5686, %f5686, 0.9999, 0.01;
	// end inline asm
	// begin inline asm
	fma.rn.f32    %f5688, %f5688, 0.9999, 0.01;
	// end inline asm
	// begin inline asm
	fma.rn.f64    %fd5686, %fd5686, 0.9999, 0.01;
	// end inline asm
	// begin inline asm
	fma.rn.f64    %fd5688, %fd5688, 0.9999, 0.01;
	// end inline asm
	// begin inline asm
	fma.rn.f32    %f5686, %f5686, 0.9999, 0.01;
	// end inline asm
	// begin inline asm
	fma.rn.f32    %f5688, %f5688, 0.9999, 0.01;
	// end inline asm
	// begin inline asm
	fma.rn.f64    %fd5686, %fd5686, 0.9999, 0.01;
	// end inline asm
	// begin inline asm
	fma.rn.f64    %fd5688, %fd5688, 0.9999, 0.01;
	// end inline asm
	// begin inline asm
	fma.rn.f32    %f5686, %f5686, 0.9999, 0.01;
	// end inline asm
	// begin inline asm
	fma.rn.f32    %f5688, %f5688, 0.9999, 0.01;
	// end inline asm
	// begin inline asm
	fma.rn.f64    %fd5686, %fd5686, 0.9999, 0.01;
	// end inline asm
	// begin inline asm
	fma.rn.f64    %fd5688, %fd5688, 0.9999, 0.01;
	// end inline asm
	// begin inline asm
	fma.rn.f32    %f5686, %f5686, 0.9999, 0.01;
	// end inline asm
	// begin inline asm
	fma.rn.f32    %f5688, %f5688, 0.9999, 0.01;
	// end inline asm
	// begin inline asm
	fma.rn.f64    %fd5686, %fd5686, 0.9999, 0.01;
	// end inline asm
	// begin inline asm
	fma.rn.f64    %fd5688, %fd5688, 0.9999, 0.01;
	// end inline asm
	// begin inline asm
	fma.rn.f32    %f5686, %f5686, 0.9999, 0.01;
	// end inline asm
	// begin inline asm
	fma.rn.f32    %f5688, %f5688, 0.9999, 0.01;
	// end inline asm
	// begin inline asm
	fma.rn.f64    %fd5686, %fd5686, 0.9999, 0.01;
	// end inline asm
	// begin inline asm
	fma.rn.f64    %fd5688, %fd5688, 0.9999, 0.01;
	// end inline asm
	// begin inline asm
	fma.rn.f32    %f5686, %f5686, 0.9999, 0.01;
	// end inline asm
	// begin inline asm
	fma.rn.f32    %f5688, %f5688, 0.9999, 0.01;
	// end inline asm
	// begin inline asm
	fma.rn.f64    %fd5686, %fd5686, 0.9999, 0.01;
	// end inline asm
	// begin inline asm
	fma.rn.f64    %fd5688, %fd5688, 0.9999, 0.01;
	// end inline asm
	// begin inline asm
	fma.rn.f32    %f5686, %f5686, 0.9999, 0.01;
	// end inline asm
	// begin inline asm
	fma.rn.f32    %f5688, %f5688, 0.9999, 0.01;
	// end inline asm
	// begin inline asm
	fma.rn.f64    %fd5686, %fd5686, 0.9999, 0.01;
	// end inline asm
	// begin inline asm
	fma.rn.f64    %fd5688, %fd5688, 0.9999, 0.01;
	// end inline asm
	// begin inline asm
	fma.rn.f32    %f5686, %f5686, 0.9999, 0.01;
	// end inline asm
	// begin inline asm
	fma.rn.f32    %f5688, %f5688, 0.9999, 0.01;
	// end inline asm
	// begin inline asm
	fma.rn.f64    %fd5686, %fd5686, 0.9999, 0.01;
	// end inline asm
	// begin inline asm
	fma.rn.f64    %fd5688, %fd5688, 0.9999, 0.01;
	// end inline asm
	// begin inline asm
	fma.rn.f32    %f5686, %f5686, 0.9999, 0.01;
	// end inline asm
	// begin inline asm
	fma.rn.f32    %f5688, %f5688, 0.9999, 0.01;
	// end inline asm
	// begin inline asm
	fma.rn.f64    %fd5686, %fd5686, 0.9999, 0.01;
	// end inline asm
	// begin inline asm
	fma.rn.f64    %fd5688, %fd5688, 0.9999, 0.01;
	// end inline asm
	// begin inline asm
	fma.rn.f32    %f5686, %f5686, 0.9999, 0.01;
	// end inline asm
	// begin inline asm
	fma.rn.f32    %f5688, %f5688, 0.9999, 0.01;
	// end inline asm
	// begin inline asm
	fma.rn.f64    %fd5686, %fd5686, 0.9999, 0.01;
	// end inline asm
	// begin inline asm
	fma.rn.f64    %fd5688, %fd5688, 0.9999, 0.01;
	// end inline asm
	// begin inline asm
	fma.rn.f32    %f5686, %f5686, 0.9999, 0.01;
	// end inline asm
	// begin inline asm
	fma.rn.f32    %f5688, %f5688, 0.9999, 0.01;
	// end inline asm
	// begin inline asm
	fma.rn.f64    %fd5686, %fd5686, 0.9999, 0.01;
	// end inline asm
	// begin inline asm
	fma.rn.f64    %fd5688, %fd5688, 0.9999, 0.01;
	// end inline asm
	// begin inline asm
	fma.rn.f32    %f5686, %f5686, 0.9999, 0.01;
	// end inline asm
	// begin inline asm
	fma.rn.f32    %f5688, %f5688, 0.9999, 0.01;
	// end inline asm
	// begin inline asm
	fma.rn.f64    %fd5686, %fd5686, 0.9999, 0.01;
	// end inline asm
	// begin inline asm
	fma.rn.f64    %fd5688, %fd5688, 0.9999, 0.01;
	// end inline asm
	// begin inline asm
	fma.rn.f32    %f5686, %f5686, 0.9999, 0.01;
	// end inline asm
	// begin inline asm
	fma.rn.f32    %f5688, %f5688, 0.9999, 0.01;
	// end inline asm
	// begin inline asm
	fma.rn.f64    %fd5686, %fd5686, 0.9999, 0.01;
	// end inline asm
	// begin inline asm
	fma.rn.f64    %fd5688, %fd5688, 0.9999, 0.01;
	// end inline asm
	// begin inline asm
	fma.rn.f32    %f5686, %f5686, 0.9999, 0.01;
	// end inline asm
	// begin inline asm
	fma.rn.f32    %f5688, %f5688, 0.9999, 0.01;
	// end inline asm
	// begin inline asm
	fma.rn.f64    %fd5686, %fd5686, 0.9999, 0.01;
	// end inline asm
	// begin inline asm
	fma.rn.f64    %fd5688, %fd5688, 0.9999, 0.01;
	// end inline asm
	// begin inline asm
	fma.rn.f32    %f5686, %f5686, 0.9999, 0.01;
	// end inline asm
	// begin inline asm
	fma.rn.f32    %f5688, %f5688, 0.9999, 0.01;
	// end inline asm
	// begin inline asm
	fma.rn.f64    %fd5686, %fd5686, 0.9999, 0.01;
	// end inline asm
	// begin inline asm
	fma.rn.f64    %fd5688, %fd5688, 0.9999, 0.01;
	// end inline asm
	// begin inline asm
	fma.rn.f32    %f5686, %f5686, 0.9999, 0.01;
	// end inline asm
	// begin inline asm
	fma.rn.f32    %f5688, %f5688, 0.9999, 0.01;
	// end inline asm
	// begin inline asm
	fma.rn.f64    %fd5686, %fd5686, 0.9999, 0.01;
	// end inline asm
	// begin inline asm
	fma.rn.f64    %fd5688, %fd5688, 0.9999, 0.01;
	// end inline asm
	// begin inline asm
	fma.rn.f32    %f5686, %f5686, 0.9999, 0.01;
	// end inline asm
	// begin inline asm
	fma.rn.f32    %f5688, %f5688, 0.9999, 0.01;
	// end inline asm
	// begin inline asm
	fma.rn.f64    %fd5686, %fd5686, 0.9999, 0.01;
	// end inline asm
	// begin inline asm
	fma.rn.f64    %fd5688, %fd5688, 0.9999, 0.01;
	// end inline asm
	// begin inline asm
	fma.rn.f32    %f5686, %f5686, 0.9999, 0.01;
	// end inline asm
	// begin inline asm
	fma.rn.f32    %f5688, %f5688, 0.9999, 0.01;
	// end inline asm
	// begin inline asm
	fma.rn.f64    %fd5686, %fd5686, 0.9999, 0.01;
	// end inline asm
	// begin inline asm
	fma.rn.f64    %fd5688, %fd5688, 0.9999, 0.01;
	// end inline asm
	// begin inline asm
	fma.rn.f32    %f5686, %f5686, 0.9999, 0.01;
	// end inline asm
	// begin inline asm
	fma.rn.f32    %f5688, %f5688, 0.9999, 0.01;
	// end inline asm
	// begin inline asm
	fma.rn.f64    %fd5686, %fd5686, 0.9999, 0.01;
	// end inline asm
	// begin inline asm
	fma.rn.f64    %fd5688, %fd5688, 0.9999, 0.01;
	// end inline asm
	// begin inline asm
	fma.rn.f32    %f5686, %f5686, 0.9999, 0.01;
	// end inline asm
	// begin inline asm
	fma.rn.f32    %f5688, %f5688, 0.9999, 0.01;
	// end inline asm
	// begin inline asm
	fma.rn.f64    %fd5686, %fd5686, 0.9999, 0.01;
	// end inline asm
	// begin inline asm
	fma.rn.f64    %fd5688, %fd5688, 0.9999, 0.01;
	// end inline asm
	// begin inline asm
	fma.rn.f32    %f5686, %f5686, 0.9999, 0.01;
	// end inline asm
	// begin inline asm
	fma.rn.f32    %f5688, %f5688, 0.9999, 0.01;
	// end inline asm
	// begin inline asm
	fma.rn.f64    %fd5686, %fd5686, 0.9999, 0.01;
	// end inline asm
	// begin inline asm
	fma.rn.f64    %fd5688, %fd5688, 0.9999, 0.01;
	// end inline asm
	// begin inline asm
	fma.rn.f32    %f5686, %f5686, 0.9999, 0.01;
	// end inline asm
	// begin inline asm
	fma.rn.f32    %f5688, %f5688, 0.9999, 0.01;
	// end inline asm
	// begin inline asm
	fma.rn.f64    %fd5686, %fd5686, 0.9999, 0.01;
	// end inline asm
	// begin inline asm
	fma.rn.f64    %fd5688, %fd5688, 0.9999, 0.01;
	// end inline asm
	// begin inline asm
	fma.rn.f32    %f5686, %f5686, 0.9999, 0.01;
	// end inline asm
	// begin inline asm
	fma.rn.f32    %f5688, %f5688, 0.9999, 0.01;
	// end inline asm
	// begin inline asm
	fma.rn.f64    %fd5686, %fd5686, 0.9999, 0.01;
	// end inline asm
	// begin inline asm
	fma.rn.f64    %fd5688, %fd5688, 0.9999, 0.01;
	// end inline asm
	// begin inline asm
	fma.rn.f32    %f5686, %f5686, 0.9999, 0.01;
	// end inline asm
	// begin inline asm
	fma.rn.f32    %f5688, %f5688, 0.9999, 0.01;
	// end inline asm
	// begin inline asm
	fma.rn.f64    %fd5686, %fd5686, 0.9999, 0.01;
	// end inline asm
	// begin inline asm
	fma.rn.f64    %fd5688, %fd5688, 0.9999, 0.01;
	// end inline asm
	// begin inline asm
	fma.rn.f32    %f5686, %f5686, 0.9999, 0.01;
	// end inline asm
	// begin inline asm
	fma.rn.f32    %f5688, %f5688, 0.9999, 0.01;
	// end inline asm
	// begin inline asm
	fma.rn.f64    %fd5686, %fd5686, 0.9999, 0.01;
	// end inline asm
	// begin inline asm
	fma.rn.f64    %fd5688, %fd5688, 0.9999, 0.01;
	// end inline asm
	// begin inline asm
	fma.rn.f32    %f5686, %f5686, 0.9999, 0.01;
	// end inline asm
	// begin inline asm
	fma.rn.f32    %f5688, %f5688, 0.9999, 0.01;
	// end inline asm
	// begin inline asm
	fma.rn.f64    %fd5686, %fd5686, 0.9999, 0.01;
	// end inline asm
	// begin inline asm
	fma.rn.f64    %fd5688, %fd5688, 0.9999, 0.01;
	// end inline asm
	// begin inline asm
	fma.rn.f32    %f5686, %f5686, 0.9999, 0.01;
	// end inline asm
	// begin inline asm
	fma.rn.f32    %f5688, %f5688, 0.9999, 0.01;
	// end inline asm
	// begin inline asm
	fma.rn.f64    %fd5686, %fd5686, 0.9999, 0.01;
	// end inline asm
	// begin inline asm
	fma.rn.f64    %fd5688, %fd5688, 0.9999, 0.01;
	// end inline asm
	// begin inline asm
	fma.rn.f32    %f5686, %f5686, 0.9999, 0.01;
	// end inline asm
	// begin inline asm
	fma.rn.f32    %f5688, %f5688, 0.9999, 0.01;
	// end inline asm
	// begin inline asm
	fma.rn.f64    %fd5686, %fd5686, 0.9999, 0.01;
	// end inline asm
	// begin inline asm
	fma.rn.f64    %fd5688, %fd5688, 0.9999, 0.01;
	// end inline asm
	// begin inline asm
	fma.rn.f32    %f5686, %f5686, 0.9999, 0.01;
	// end inline asm
	// begin inline asm
	fma.rn.f32    %f5688, %f5688, 0.9999, 0.01;
	// end inline asm
	// begin inline asm
	fma.rn.f64    %fd5686, %fd5686, 0.9999, 0.01;
	// end inline asm
	// begin inline asm
	fma.rn.f64    %fd5688, %fd5688, 0.9999, 0.01;
	// end inline asm
	// begin inline asm
	fma.rn.f32    %f5686, %f5686, 0.9999, 0.01;
	// end inline asm
	// begin inline asm
	fma.rn.f32    %f5688, %f5688, 0.9999, 0.01;
	// end inline asm
	// begin inline asm
	fma.rn.f64    %fd5686, %fd5686, 0.9999, 0.01;
	// end inline asm
	// begin inline asm
	fma.rn.f64    %fd5688, %fd5688, 0.9999, 0.01;
	// end inline asm
	// begin inline asm
	fma.rn.f32    %f5686, %f5686, 0.9999, 0.01;
	// end inline asm
	// begin inline asm
	fma.rn.f32    %f5688, %f5688, 0.9999, 0.01;
	// end inline asm
	// begin inline asm
	fma.rn.f64    %fd5686, %fd5686, 0.9999, 0.01;
	// end inline asm
	// begin inline asm
	fma.rn.f64    %fd5688, %fd5688, 0.9999, 0.01;
	// end inline asm
	// begin inline asm
	fma.rn.f32    %f5686, %f5686, 0.9999, 0.01;
	// end inline asm
	// begin inline asm
	fma.rn.f32    %f5688, %f5688, 0.9999, 0.01;
	// end inline asm
	// begin inline asm
	fma.rn.f64    %fd5686, %fd5686, 0.9999, 0.01;
	// end inline asm
	// begin inline asm
	fma.rn.f64    %fd5688, %fd5688, 0.9999, 0.01;
	// end inline asm
	// begin inline asm
	fma.rn.f32    %f5686, %f5686, 0.9999, 0.01;
	// end inline asm
	// begin inline asm
	fma.rn.f32    %f5688, %f5688, 0.9999, 0.01;
	// end inline asm
	// begin inline asm
	fma.rn.f64    %fd5686, %fd5686, 0.9999, 0.01;
	// end inline asm
	// begin inline asm
	fma.rn.f64    %fd5688, %fd5688, 0.9999, 0.01;
	// end inline asm
	// begin inline asm
	fma.rn.f32    %f5686, %f5686, 0.9999, 0.01;
	// end inline asm
	// begin inline asm
	fma.rn.f32    %f5688, %f5688, 0.9999, 0.01;
	// end inline asm
	// begin inline asm
	fma.rn.f64    %fd5686, %fd5686, 0.9999, 0.01;
	// end inline asm
	// begin inline asm
	fma.rn.f64    %fd5688, %fd5688, 0.9999, 0.01;
	// end inline asm
	// begin inline asm
	fma.rn.f32    %f5686, %f5686, 0.9999, 0.01;
	// end inline asm
	// begin inline asm
	fma.rn.f32    %f5688, %f5688, 0.9999, 0.01;
	// end inline asm
	// begin inline asm
	fma.rn.f64    %fd5686, %fd5686, 0.9999, 0.01;
	// end inline asm
	// begin inline asm
	fma.rn.f64    %fd5688, %fd5688, 0.9999, 0.01;
	// end inline asm
	// begin inline asm
	fma.rn.f32    %f5686, %f5686, 0.9999, 0.01;
	// end inline asm
	// begin inline asm
	fma.rn.f32    %f5688, %f5688, 0.9999, 0.01;
	// end inline asm
	// begin inline asm
	fma.rn.f64    %fd5686, %fd5686, 0.9999, 0.01;
	// end inline asm
	// begin inline asm
	fma.rn.f64    %fd5688, %fd5688, 0.9999, 0.01;
	// end inline asm
	// begin inline asm
	fma.rn.f32    %f5686, %f5686, 0.9999, 0.01;
	// end inline asm
	// begin inline asm
	fma.rn.f32    %f5688, %f5688, 0.9999, 0.01;
	// end inline asm
	// begin inline asm
	fma.rn.f64    %fd5686, %fd5686, 0.9999, 0.01;
	// end inline asm
	// begin inline asm
	fma.rn.f64    %fd5688, %fd5688, 0.9999, 0.01;
	// end inline asm
	// begin inline asm
	fma.rn.f32    %f5686, %f5686, 0.9999, 0.01;
	// end inline asm
	// begin inline asm
	fma.rn.f32    %f5688, %f5688, 0.9999, 0.01;
	// end inline asm
	// begin inline asm
	fma.rn.f64    %fd5686, %fd5686, 0.9999, 0.01;
	// end inline asm
	// begin inline asm
	fma.rn.f64    %fd5688, %fd5688, 0.9999, 0.01;
	// end inline asm
	// begin inline asm
	fma.rn.f32    %f5686, %f5686, 0.9999, 0.01;
	// end inline asm
	// begin inline asm
	fma.rn.f32    %f5688, %f5688, 0.9999, 0.01;
	// end inline asm
	// begin inline asm
	fma.rn.f64    %fd5686, %fd5686, 0.9999, 0.01;
	// end inline asm
	// begin inline asm
	fma.rn.f64    %fd5688, %fd5688, 0.9999, 0.01;
	// end inline asm
	// begin inline asm
	fma.rn.f32    %f5686, %f5686, 0.9999, 0.01;
	// end inline asm
	// begin inline asm
	fma.rn.f32    %f5688, %f5688, 0.9999, 0.01;
	// end inline asm
	// begin inline asm
	fma.rn.f64    %fd5686, %fd5686, 0.9999, 0.01;
	// end inline asm
	// begin inline asm
	fma.rn.f64    %fd5688, %fd5688, 0.9999, 0.01;
	// end inline asm
	// begin inline asm
	fma.rn.f32    %f5686, %f5686, 0.9999, 0.01;
	// end inline asm
	// begin inline asm
	fma.rn.f32    %f5688, %f5688, 0.9999, 0.01;
	// end inline asm
	// begin inline asm
	fma.rn.f64    %fd5686, %fd5686, 0.9999, 0.01;
	// end inline asm
	// begin inline asm
	fma.rn.f64    %fd5688, %fd5688, 0.9999, 0.01;
	// end inline asm
	// begin inline asm
	fma.rn.f32    %f5686, %f5686, 0.9999, 0.01;
	// end inline asm
	// begin inline asm
	fma.rn.f32    %f5688, %f5688, 0.9999, 0.01;
	// end inline asm
	// begin inline asm
	fma.rn.f64    %fd5686, %fd5686, 0.9999, 0.01;
	// end inline asm
	// begin inline asm
	fma.rn.f64    %fd5688, %fd5688, 0.9999, 0.01;
	// end inline asm
	// begin inline asm
	fma.rn.f32    %f5686, %f5686, 0.9999, 0.01;
	// end inline asm
	// begin inline asm
	fma.rn.f32    %f5688, %f5688, 0.9999, 0.01;
	// end inline asm
	// begin inline asm
	fma.rn.f64    %fd5686, %fd5686, 0.9999, 0.01;
	// end inline asm
	// begin inline asm
	fma.rn.f64    %fd5688, %fd5688, 0.9999, 0.01;
	// end inline asm
	// begin inline asm
	fma.rn.f32    %f5686, %f5686, 0.9999, 0.01;
	// end inline asm
	// begin inline asm
	fma.rn.f32    %f5688, %f5688, 0.9999, 0.01;
	// end inline asm
	// begin inline asm
	fma.rn.f64    %fd5686, %fd5686, 0.9999, 0.01;
	// end inline asm
	// begin inline asm
	fma.rn.f64    %fd5688, %fd5688, 0.9999, 0.01;
	// end inline asm
	// begin inline asm
	fma.rn.f32    %f5686, %f5686, 0.9999, 0.01;
	// end inline asm
	// begin inline asm
	fma.rn.f32    %f5688, %f5688, 0.9999, 0.01;
	// end inline asm
	// begin inline asm
	fma.rn.f64    %fd5686, %fd5686, 0.9999, 0.01;
	// end inline asm
	// begin inline asm
	fma.rn.f64    %fd5688, %fd5688, 0.9999, 0.01;
	// end inline asm
	// begin inline asm
	fma.rn.f32    %f5686, %f5686, 0.9999, 0.01;
	// end inline asm
	// begin inline asm
	fma.rn.f32    %f5688, %f5688, 0.9999, 0.01;
	// end inline asm
	// begin inline asm
	fma.rn.f64    %fd5686, %fd5686, 0.9999, 0.01;
	// end inline asm
	// begin inline asm
	fma.rn.f64    %fd5688, %fd5688, 0.9999, 0.01;
	// end inline asm
	// begin inline asm
	fma.rn.f32    %f5686, %f5686, 0.9999, 0.01;
	// end inline asm
	// begin inline asm
	fma.rn.f32    %f5688, %f5688, 0.9999, 0.01;
	// end inline asm
	// begin inline asm
	fma.rn.f64    %fd5686, %fd5686, 0.9999, 0.01;
	// end inline asm
	// begin inline asm
	fma.rn.f64    %fd5688, %fd5688, 0.9999, 0.01;
	// end inline asm
	// begin inline asm
	fma.rn.f32    %f5686, %f5686, 0.9999, 0.01;
	// end inline asm
	// begin inline asm
	fma.rn.f32    %f5688, %f5688, 0.9999, 0.01;
	// end inline asm
	// begin inline asm
	fma.rn.f64    %fd5686, %fd5686, 0.9999, 0.01;
	// end inline asm
	// begin inline asm
	fma.rn.f64    %fd5688, %fd5688, 0.9999, 0.01;
	// end inline asm
	// begin inline asm
	fma.rn.f32    %f5686, %f5686, 0.9999, 0.01;
	// end inline asm
	// begin inline asm
	fma.rn.f32    %f5688, %f5688, 0.9999, 0.01;
	// end inline asm
	// begin inline asm
	fma.rn.f64    %fd5686, %fd5686, 0.9999, 0.01;
	// end inline asm
	// begin inline asm
	fma.rn.f64    %fd5688, %fd5688, 0.9999, 0.01;
	// end inline asm
	// begin inline asm
	fma.rn.f32    %f5686, %f5686, 0.9999, 0.01;
	// end inline asm
	// begin inline asm
	fma.rn.f32    %f5688, %f5688, 0.9999, 0.01;
	// end inline asm
	// begin inline asm
	fma.rn.f64    %fd5686, %fd5686, 0.9999, 0.01;
	// end inline asm
	// begin inline asm
	fma.rn.f64    %fd5688, %fd5688, 0.9999, 0.01;
	// end inline asm
	// begin inline asm
	fma.rn.f32    %f5686, %f5686, 0.9999, 0.01;
	// end inline asm
	// begin inline asm
	fma.rn.f32    %f5688, %f5688, 0.9999, 0.01;
	// end inline asm
	// begin inline asm
	fma.rn.f64    %fd5686, %fd5686, 0.9999, 0.01;
	// end inline asm
	// begin inline asm
	fma.rn.f64    %fd5688, %fd5688, 0.9999, 0.01;
	// end inline asm
	// begin inline asm
	fma.rn.f32    %f5686, %f5686, 0.9999, 0.01;
	// end inline asm
	// begin inline asm
	fma.rn.f32    %f5688, %f5688, 0.9999, 0.01;
	// end inline asm
	// begin inline asm
	fma.rn.f64    %fd5686, %fd5686, 0.9999, 0.01;
	// end inline asm
	// begin inline asm
	fma.rn.f64    %fd5688, %fd5688, 0.9999, 0.01;
	// end inline asm
	// begin inline asm
	fma.rn.f32    %f5686, %f5686, 0.9999, 0.01;
	// end inline asm
	// begin inline asm
	fma.rn.f32    %f5688, %f5688, 0.9999, 0.01;
	// end inline asm
	// begin inline asm
	fma.rn.f64    %fd5686, %fd5686, 0.9999, 0.01;
	// end inline asm
	// begin inline asm
	fma.rn.f64    %fd5688, %fd5688, 0.9999, 0.01;
	// end inline asm
	// begin inline asm
	fma.rn.f32    %f5686, %f5686, 0.9999, 0.01;
	// end inline asm
	// begin inline asm
	fma.rn.f32    %f5688, %f5688, 0.9999, 0.01;
	// end inline asm
	// begin inline asm
	fma.rn.f64    %fd5686, %fd5686, 0.9999, 0.01;
	// end inline asm
	// begin inline asm
	fma.rn.f64    %fd5688, %fd5688, 0.9999, 0.01;
	// end inline asm
	// begin inline asm
	fma.rn.f32    %f5686, %f5686, 0.9999, 0.01;
	// end inline asm
	// begin inline asm
	fma.rn.f32    %f5688, %f5688, 0.9999, 0.01;
	// end inline asm
	// begin inline asm
	fma.rn.f64    %fd5686, %fd5686, 0.9999, 0.01;
	// end inline asm
	// begin inline asm
	fma.rn.f64    %fd5688, %fd5688, 0.9999, 0.01;
	// end inline asm
	// begin inline asm
	fma.rn.f32    %f5686, %f5686, 0.9999, 0.01;
	// end inline asm
	// begin inline asm
	fma.rn.f32    %f5688, %f5688, 0.9999, 0.01;
	// end inline asm
	// begin inline asm
	fma.rn.f64    %fd5686, %fd5686, 0.9999, 0.01;
	// end inline asm
	// begin inline asm
	fma.rn.f64    %fd5688, %fd5688, 0.9999, 0.01;
	// end inline asm
	// begin inline asm
	fma.rn.f32    %f5686, %f5686, 0.9999, 0.01;
	// end inline asm
	// begin inline asm
	fma.rn.f32    %f5688, %f5688, 0.9999, 0.01;
	// end inline asm
	// begin inline asm
	fma.rn.f64    %fd5686, %fd5686, 0.9999, 0.01;
	// end inline asm
	// begin inline asm
	fma.rn.f64    %fd5688, %fd5688, 0.9999, 0.01;
	// end inline asm
	// begin inline asm
	fma.rn.f32    %f5686, %f5686, 0.9999, 0.01;
	// end inline asm
	// begin inline asm
	fma.rn.f32    %f5688, %f5688, 0.9999, 0.01;
	// end inline asm
	// begin inline asm
	fma.rn.f64    %fd5686, %fd5686, 0.9999, 0.01;
	// end inline asm
	// begin inline asm
	fma.rn.f64    %fd5688, %fd5688, 0.9999, 0.01;
	// end inline asm
	// begin inline asm
	fma.rn.f32    %f5686, %f5686, 0.9999, 0.01;
	// end inline asm
	// begin inline asm
	fma.rn.f32    %f5688, %f5688, 0.9999, 0.01;
	// end inline asm
	// begin inline asm
	fma.rn.f64    %fd5686, %fd5686, 0.9999, 0.01;
	// end inline asm
	// begin inline asm
	fma.rn.f64    %fd5688, %fd5688, 0.9999, 0.01;
	// end inline asm
	// begin inline asm
	fma.rn.f32    %f5686, %f5686, 0.9999, 0.01;
	// end inline asm
	// begin inline asm
	fma.rn.f32    %f5688, %f5688, 0.9999, 0.01;
	// end inline asm
	// begin inline asm
	fma.rn.f64    %fd5686, %fd5686, 0.9999, 0.01;
	// end inline asm
	// begin inline asm
	fma.rn.f64    %fd5688, %fd5688, 0.9999, 0.01;
	// end inline asm
	// begin inline asm
	fma.rn.f32    %f5686, %f5686, 0.9999, 0.01;
	// end inline asm
	// begin inline asm
	fma.rn.f32    %f5688, %f5688, 0.9999, 0.01;
	// end inline asm
	// begin inline asm
	fma.rn.f64    %fd5686, %fd5686, 0.9999, 0.01;
	// end inline asm
	// begin inline asm
	fma.rn.f64    %fd5688, %fd5688, 0.9999, 0.01;
	// end inline asm
	// begin inline asm
	fma.rn.f32    %f5686, %f5686, 0.9999, 0.01;
	// end inline asm
	// begin inline asm
	fma.rn.f32    %f5688, %f5688, 0.9999, 0.01;
	// end inline asm
	// begin inline asm
	fma.rn.f64    %fd5686, %fd5686, 0.9999, 0.01;
	// end inline asm
	// begin inline asm
	fma.rn.f64    %fd5688, %fd5688, 0.9999, 0.01;
	// end inline asm
	// begin inline asm
	fma.rn.f32    %f5686, %f5686, 0.9999, 0.01;
	// end inline asm
	// begin inline asm
	fma.rn.f32    %f5688, %f5688, 0.9999, 0.01;
	// end inline asm
	// begin inline asm
	fma.rn.f64    %fd5686, %fd5686, 0.9999, 0.01;
	// end inline asm
	// begin inline asm
	fma.rn.f64    %fd5688, %fd5688, 0.9999, 0.01;
	// end inline asm
	// begin inline asm
	fma.rn.f32    %f5686, %f5686, 0.9999, 0.01;
	// end inline asm
	// begin inline asm
	fma.rn.f32    %f5688, %f5688, 0.9999, 0.01;
	// end inline asm
	// begin inline asm
	fma.rn.f64    %fd5686, %fd5686, 0.9999, 0.01;
	// end inline asm
	// begin inline asm
	fma.rn.f64    %fd5688, %fd5688, 0.9999, 0.01;
	// end inline asm
	// begin inline asm
	fma.rn.f32    %f5686, %f5686, 0.9999, 0.01;
	// end inline asm
	// begin inline asm
	fma.rn.f32    %f5688, %f5688, 0.9999, 0.01;
	// end inline asm
	// begin inline asm
	fma.rn.f64    %fd5686, %fd5686, 0.9999, 0.01;
	// end inline asm
	// begin inline asm
	fma.rn.f64    %fd5688, %fd5688, 0.9999, 0.01;
	// end inline asm
	// begin inline asm
	fma.rn.f32    %f5686, %f5686, 0.9999, 0.01;
	// end inline asm
	// begin inline asm
	fma.rn.f32    %f5688, %f5688, 0.9999, 0.01;
	// end inline asm
	// begin inline asm
	fma.rn.f64    %fd5686, %fd5686, 0.9999, 0.01;
	// end inline asm
	// begin inline asm
	fma.rn.f64    %fd5688, %fd5688, 0.9999, 0.01;
	// end inline asm
	// begin inline asm
	fma.rn.f32    %f5686, %f5686, 0.9999, 0.01;
	// end inline asm
	// begin inline asm
	fma.rn.f32    %f5688, %f5688, 0.9999, 0.01;
	// end inline asm
	// begin inline asm
	fma.rn.f64    %fd5686, %fd5686, 0.9999, 0.01;
	// end inline asm
	// begin inline asm
	fma.rn.f64    %fd5688, %fd5688, 0.9999, 0.01;
	// end inline asm
	// begin inline asm
	fma.rn.f32    %f5686, %f5686, 0.9999, 0.01;
	// end inline asm
	// begin inline asm
	fma.rn.f32    %f5688, %f5688, 0.9999, 0.01;
	// end inline asm
	// begin inline asm
	fma.rn.f64    %fd5686, %fd5686, 0.9999, 0.01;
	// end inline asm
	// begin inline asm
	fma.rn.f64    %fd5688, %fd5688, 0.9999, 0.01;
	// end inline asm
	// begin inline asm
	fma.rn.f32    %f5686, %f5686, 0.9999, 0.01;
	// end inline asm
	// begin inline asm
	fma.rn.f32    %f5688, %f5688, 0.9999, 0.01;
	// end inline asm
	// begin inline asm
	fma.rn.f64    %fd5686, %fd5686, 0.9999, 0.01;
	// end inline asm
	// begin inline asm
	fma.rn.f64    %fd5688, %fd5688, 0.9999, 0.01;
	// end inline asm
	// begin inline asm
	fma.rn.f32    %f5686, %f5686, 0.9999, 0.01;
	// end inline asm
	// begin inline asm
	fma.rn.f32    %f5688, %f5688, 0.9999, 0.01;
	// end inline asm
	// begin inline asm
	fma.rn.f64    %fd5686, %fd5686, 0.9999, 0.01;
	// end inline asm
	// begin inline asm
	fma.rn.f64    %fd5688, %fd5688, 0.9999, 0.01;
	// end inline asm
	// begin inline asm
	fma.rn.f32    %f5686, %f5686, 0.9999, 0.01;
	// end inline asm
	// begin inline asm
	fma.rn.f32    %f5688, %f5688, 0.9999, 0.01;
	// end inline asm
	// begin inline asm
	fma.rn.f64    %fd5686, %fd5686, 0.9999, 0.01;
	// end inline asm
	// begin inline asm
	fma.rn.f64    %fd5688, %fd5688, 0.9999, 0.01;
	// end inline asm
	// begin inline asm
	fma.rn.f32    %f5686, %f5686, 0.9999, 0.01;
	// end inline asm
	// begin inline asm
	fma.rn.f32    %f5688, %f5688, 0.9999, 0.01;
	// end inline asm
	// begin inline asm
	fma.rn.f64    %fd5686, %fd5686, 0.9999, 0.01;
	// end inline asm
	// begin inline asm
	fma.rn.f64    %fd5688, %fd5688, 0.9999, 0.01;
	// end inline asm
	// begin inline asm
	fma.rn.f32    %f5686, %f5686, 0.9999, 0.01;
	// end inline asm
	// begin inline asm
	fma.rn.f32    %f5688, %f5688, 0.9999, 0.01;
	// end inline asm
	// begin inline asm
	fma.rn.f64    %fd5686, %fd5686, 0.9999, 0.01;
	// end inline asm
	// begin inline asm
	fma.rn.f64    %fd5688, %fd5688, 0.9999, 0.01;
	// end inline asm
	// begin inline asm
	fma.rn.f32    %f5686, %f5686, 0.9999, 0.01;
	// end inline asm
	// begin inline asm
	fma.rn.f32    %f5688, %f5688, 0.9999, 0.01;
	// end inline asm
	// begin inline asm
	fma.rn.f64    %fd5686, %fd5686, 0.9999, 0.01;
	// end inline asm
	// begin inline asm
	fma.rn.f64    %fd5688, %fd5688, 0.9999, 0.01;
	// end inline asm
	// begin inline asm
	fma.rn.f32    %f5686, %f5686, 0.9999, 0.01;
	// end inline asm
	// begin inline asm
	fma.rn.f32    %f5688, %f5688, 0.9999, 0.01;
	// end inline asm
	// begin inline asm
	fma.rn.f64    %fd5686, %fd5686, 0.9999, 0.01;
	// end inline asm
	// begin inline asm
	fma.rn.f64    %fd5688, %fd5688, 0.9999, 0.01;
	// end inline asm
	// begin inline asm
	fma.rn.f32    %f5686, %f5686, 0.9999, 0.01;
	// end inline asm
	// begin inline asm
	fma.rn.f32    %f5688, %f5688, 0.9999, 0.01;
	// end inline asm
	// begin inline asm
	fma.rn.f64    %fd5686, %fd5686, 0.9999, 0.01;
	// end inline asm
	// begin inline asm
	fma.rn.f64    %fd5688, %fd5688, 0.9999, 0.01;
	// end inline asm
	// begin inline asm
	fma.rn.f32    %f5686, %f5686, 0.9999, 0.01;
	// end inline asm
	// begin inline asm
	fma.rn.f32    %f5688, %f5688, 0.9999, 0.01;
	// end inline asm
	// begin inline asm
	fma.rn.f64    %fd5686, %fd5686, 0.9999, 0.01;
	// end inline asm
	// begin inline asm
	fma.rn.f64    %fd5688, %fd5688, 0.9999, 0.01;
	// end inline asm
	// begin inline asm
	fma.rn.f32    %f5686, %f5686, 0.9999, 0.01;
	// end inline asm
	// begin inline asm
	fma.rn.f32    %f5688, %f5688, 0.9999, 0.01;
	// end inline asm
	// begin inline asm
	fma.rn.f64    %fd5686, %fd5686, 0.9999, 0.01;
	// end inline asm
	// begin inline asm
	fma.rn.f64    %fd5688, %fd5688, 0.9999, 0.01;
	// end inline asm
	// begin inline asm
	fma.rn.f32    %f5686, %f5686, 0.9999, 0.01;
	// end inline asm
	// begin inline asm
	fma.rn.f32    %f5688, %f5688, 0.9999, 0.01;
	// end inline asm
	// begin inline asm
	fma.rn.f64    %fd5686, %fd5686, 0.9999, 0.01;
	// end inline asm
	// begin inline asm
	fma.rn.f64    %fd5688, %fd5688, 0.9999, 0.01;
	// end inline asm
	// begin inline asm
	fma.rn.f32    %f5686, %f5686, 0.9999, 0.01;
	// end inline asm
	// begin inline asm
	fma.rn.f32    %f5688, %f5688, 0.9999, 0.01;
	// end inline asm
	// begin inline asm
	fma.rn.f64    %fd5686, %fd5686, 0.9999, 0.01;
	// end inline asm
	// begin inline asm
	fma.rn.f64    %fd5688, %fd5688, 0.9999, 0.01;
	// end inline asm
	// begin inline asm
	fma.rn.f32    %f5686, %f5686, 0.9999, 0.01;
	// end inline asm
	// begin inline asm
	fma.rn.f32    %f5688, %f5688, 0.9999, 0.01;
	// end inline asm
	// begin inline asm
	fma.rn.f64    %fd5686, %fd5686, 0.9999, 0.01;
	// end inline asm
	// begin inline asm
	fma.rn.f64    %fd5688, %fd5688, 0.9999, 0.01;
	// end inline asm
	// begin inline asm
	fma.rn.f32    %f5686, %f5686, 0.9999, 0.01;
	// end inline asm
	// begin inline asm
	fma.rn.f32    %f5688, %f5688, 0.9999, 0.01;
	// end inline asm
	// begin inline asm
	fma.rn.f64    %fd5686, %fd5686, 0.9999, 0.01;
	// end inline asm
	// begin inline asm
	fma.rn.f64    %fd5688, %fd5688, 0.9999, 0.01;
	// end inline asm
	// begin inline asm
	fma.rn.f32    %f5686, %f5686, 0.9999, 0.01;
	// end inline asm
	// begin inline asm
	fma.rn.f32    %f5688, %f5688, 0.9999, 0.01;
	// end inline asm
	// begin inline asm
	fma.rn.f64    %fd5686, %fd5686, 0.9999, 0.01;
	// end inline asm
	// begin inline asm
	fma.rn.f64    %fd5688, %fd5688, 0.9999, 0.01;
	// end inline asm
	// begin inline asm
	fma.rn.f32    %f5686, %f5686, 0.9999, 0.01;
	// end inline asm
	// begin inline asm
	fma.rn.f32    %f5688, %f5688, 0.9999, 0.01;
	// end inline asm
	// begin inline asm
	fma.rn.f64    %fd5686, %fd5686, 0.9999, 0.01;
	// end inline asm
	// begin inline asm
	fma.rn.f64    %fd5688, %fd5688, 0.9999, 0.01;
	// end inline asm
	// begin inline asm
	fma.rn.f32    %f5686, %f5686, 0.9999, 0.01;
	// end inline asm
	// begin inline asm
	fma.rn.f32    %f5688, %f5688, 0.9999, 0.01;
	// end inline asm
	// begin inline asm
	fma.rn.f64    %fd5686, %fd5686, 0.9999, 0.01;
	// end inline asm
	// begin inline asm
	fma.rn.f64    %fd5688, %fd5688, 0.9999, 0.01;
	// end inline asm
	// begin inline asm
	fma.rn.f32    %f5686, %f5686, 0.9999, 0.01;
	// end inline asm
	// begin inline asm
	fma.rn.f32    %f5688, %f5688, 0.9999, 0.01;
	// end inline asm
	// begin inline asm
	fma.rn.f64    %fd5686, %fd5686, 0.9999, 0.01;
	// end inline asm
	// begin inline asm
	fma.rn.f64    %fd5688, %fd5688, 0.9999, 0.01;
	// end inline asm
	// begin inline asm
	fma.rn.f32    %f5686, %f5686, 0.9999, 0.01;
	// end inline asm
	// begin inline asm
	fma.rn.f32    %f5688, %f5688, 0.9999, 0.01;
	// end inline asm
	// begin inline asm
	fma.rn.f64    %fd5686, %fd5686, 0.9999, 0.01;
	// end inline asm
	// begin inline asm
	fma.rn.f64    %fd5688, %fd5688, 0.9999, 0.01;
	// end inline asm
	// begin inline asm
	fma.rn.f32    %f5686, %f5686, 0.9999, 0.01;
	// end inline asm
	// begin inline asm
	fma.rn.f32    %f5688, %f5688, 0.9999, 0.01;
	// end inline asm
	// begin inline asm
	fma.rn.f64    %fd5686, %fd5686, 0.9999, 0.01;
	// end inline asm
	// begin inline asm
	fma.rn.f64    %fd5688, %fd5688, 0.9999, 0.01;
	// end inline asm
	// begin inline asm
	fma.rn.f32    %f5686, %f5686, 0.9999, 0.01;
	// end inline asm
	// begin inline asm
	fma.rn.f32    %f5688, %f5688, 0.9999, 0.01;
	// end inline asm
	// begin inline asm
	fma.rn.f64    %fd5686, %fd5686, 0.9999, 0.01;
	// end inline asm
	// begin inline asm
	fma.rn.f64    %fd5688, %fd5688, 0.9999, 0.01;
	// end inline asm
	// begin inline asm
	fma.rn.f32    %f5686, %f5686, 0.9999, 0.01;
	// end inline asm
	// begin inline asm
	fma.rn.f32    %f5688, %f5688, 0.9999, 0.01;
	// end inline asm
	// begin inline asm
	fma.rn.f64    %fd5686, %fd5686, 0.9999, 0.01;
	// end inline asm
	// begin inline asm
	fma.rn.f64    %fd5688, %fd5688, 0.9999, 0.01;
	// end inline asm
	// begin inline asm
	fma.rn.f32    %f5686, %f5686, 0.9999, 0.01;
	// end inline asm
	// begin inline asm
	fma.rn.f32    %f5688, %f5688, 0.9999, 0.01;
	// end inline asm
	// begin inline asm
	fma.rn.f64    %fd5686, %fd5686, 0.9999, 0.01;
	// end inline asm
	// begin inline asm
	fma.rn.f64    %fd5688, %fd5688, 0.9999, 0.01;
	// end inline asm
	// begin inline asm
	fma.rn.f32    %f5686, %f5686, 0.9999, 0.01;
	// end inline asm
	// begin inline asm
	fma.rn.f32    %f5688, %f5688, 0.9999, 0.01;
	// end inline asm
	// begin inline asm
	fma.rn.f64    %fd5686, %fd5686, 0.9999, 0.01;
	// end inline asm
	// begin inline asm
	fma.rn.f64    %fd5688, %fd5688, 0.9999, 0.01;
	// end inline asm
	// begin inline asm
	fma.rn.f32    %f5686, %f5686, 0.9999, 0.01;
	// end inline asm
	// begin inline asm
	fma.rn.f32    %f5688, %f5688, 0.9999, 0.01;
	// end inline asm
	// begin inline asm
	fma.rn.f64    %fd5686, %fd5686, 0.9999, 0.01;
	// end inline asm
	// begin inline asm
	fma.rn.f64    %fd5688, %fd5688, 0.9999, 0.01;
	// end inline asm
	// begin inline asm
	fma.rn.f32    %f5686, %f5686, 0.9999, 0.01;
	// end inline asm
	// begin inline asm
	fma.rn.f32    %f5688, %f5688, 0.9999, 0.01;
	// end inline asm
	// begin inline asm
	fma.rn.f64    %fd5686, %fd5686, 0.9999, 0.01;
	// end inline asm
	// begin inline asm
	fma.rn.f64    %fd5688, %fd5688, 0.9999, 0.01;
	// end inline asm
	// begin inline asm
	fma.rn.f32    %f5686, %f5686, 0.9999, 0.01;
	// end inline asm
	// begin inline asm
	fma.rn.f32    %f5688, %f5688, 0.9999, 0.01;
	// end inline asm
	// begin inline asm
	fma.rn.f64    %fd5686, %fd5686, 0.9999, 0.01;
	// end inline asm
	// begin inline asm
	fma.rn.f64    %fd5688, %fd5688, 0.9999, 0.01;
	// end inline asm
	// begin inline asm
	fma.rn.f32    %f5686, %f5686, 0.9999, 0.01;
	// end inline asm
	// begin inline asm
	fma.rn.f32    %f5688, %f5688, 0.9999, 0.01;
	// end inline asm
	// begin inline asm
	fma.rn.f64    %fd5686, %fd5686, 0.9999, 0.01;
	// end inline asm
	// begin inline asm
	fma.rn.f64    %fd5688, %fd5688, 0.9999, 0.01;
	// end inline asm
	// begin inline asm
	fma.rn.f32    %f5686, %f5686, 0.9999, 0.01;
	// end inline asm
	// begin inline asm
	fma.rn.f32    %f5688, %f5688, 0.9999, 0.01;
	// end inline asm
	// begin inline asm
	fma.rn.f64    %fd5686, %fd5686, 0.9999, 0.01;
	// end inline asm
	// begin inline asm
	fma.rn.f64    %fd5688, %fd5688, 0.9999, 0.01;
	// end inline asm
	// begin inline asm
	fma.rn.f32    %f5686, %f5686, 0.9999, 0.01;
	// end inline asm
	// begin inline asm
	fma.rn.f32    %f5688, %f5688, 0.9999, 0.01;
	// end inline asm
	// begin inline asm
	fma.rn.f64    %fd5686, %fd5686, 0.9999, 0.01;
	// end inline asm
	// begin inline asm
	fma.rn.f64    %fd5688, %fd5688, 0.9999, 0.01;
	// end inline asm
	// begin inline asm
	fma.rn.f32    %f5686, %f5686, 0.9999, 0.01;
	// end inline asm
	// begin inline asm
	fma.rn.f32    %f5688, %f5688, 0.9999, 0.01;
	// end inline asm
	// begin inline asm
	fma.rn.f64    %fd5686, %fd5686, 0.9999, 0.01;
	// end inline asm
	// begin inline asm
	fma.rn.f64    %fd5688, %fd5688, 0.9999, 0.01;
	// end inline asm
	// begin inline asm
	fma.rn.f32    %f5686, %f5686, 0.9999, 0.01;
	// end inline asm
	// begin inline asm
	fma.rn.f32    %f5688, %f5688, 0.9999, 0.01;
	// end inline asm
	// begin inline asm
	fma.rn.f64    %fd5686, %fd5686, 0.9999, 0.01;
	// end inline asm
	// begin inline asm
	fma.rn.f64    %fd5688, %fd5688, 0.9999, 0.01;
	// end inline asm
	// begin inline asm
	fma.rn.f32    %f5686, %f5686, 0.9999, 0.01;
	// end inline asm
	// begin inline asm
	fma.rn.f32    %f5688, %f5688, 0.9999, 0.01;
	// end inline asm
	// begin inline asm
	fma.rn.f64    %fd5686, %fd5686, 0.9999, 0.01;
	// end inline asm
	// begin inline asm
	fma.rn.f64    %fd5688, %fd5688, 0.9999, 0.01;
	// end inline asm
	// begin inline asm
	fma.rn.f32    %f5686, %f5686, 0.9999, 0.01;
	// end inline asm
	// begin inline asm
	fma.rn.f32    %f5688, %f5688, 0.9999, 0.01;
	// end inline asm
	// begin inline asm
	fma.rn.f64    %fd5686, %fd5686, 0.9999, 0.01;
	// end inline asm
	// begin inline asm
	fma.rn.f64    %fd5688, %fd5688, 0.9999, 0.01;
	// end inline asm
	// begin inline asm
	fma.rn.f32    %f5686, %f5686, 0.9999, 0.01;
	// end inline asm
	// begin inline asm
	fma.rn.f32    %f5688, %f5688, 0.9999, 0.01;
	// end inline asm
	// begin inline asm
	fma.rn.f64    %fd5686, %fd5686, 0.9999, 0.01;
	// end inline asm
	// begin inline asm
	fma.rn.f64    %fd5688, %fd5688, 0.9999, 0.01;
	// end inline asm
	// begin inline asm
	fma.rn.f32    %f5686, %f5686, 0.9999, 0.01;
	// end inline asm
	// begin inline asm
	fma.rn.f32    %f5688, %f5688, 0.9999, 0.01;
	// end inline asm
	// begin inline asm
	fma.rn.f64    %fd5686, %fd5686, 0.9999, 0.01;
	// end inline asm
	// begin inline asm
	fma.rn.f64    %fd5688, %fd5688, 0.9999, 0.01;
	// end inline asm
	// begin inline asm
	fma.rn.f32    %f5686, %f5686, 0.9999, 0.01;
	// end inline asm
	// begin inline asm
	fma.rn.f32    %f5688, %f5688, 0.9999, 0.01;
	// end inline asm
	// begin inline asm
	fma.rn.f64    %fd5686, %fd5686, 0.9999, 0.01;
	// end inline asm
	// begin inline asm
	fma.rn.f64    %fd5688, %fd5688, 0.9999, 0.01;
	// end inline asm
	// begin inline asm
	fma.rn.f32    %f5686, %f5686, 0.9999, 0.01;
	// end inline asm
	// begin inline asm
	fma.rn.f32    %f5688, %f5688, 0.9999, 0.01;
	// end inline asm
	// begin inline asm
	fma.rn.f64    %fd5686, %fd5686, 0.9999, 0.01;
	// end inline asm
	// begin inline asm
	fma.rn.f64    %fd5688, %fd5688, 0.9999, 0.01;
	// end inline asm
	// begin inline asm
	fma.rn.f32    %f5686, %f5686, 0.9999, 0.01;
	// end inline asm
	// begin inline asm
	fma.rn.f32    %f5688, %f5688, 0.9999, 0.01;
	// end inline asm
	// begin inline asm
	fma.rn.f64    %fd5686, %fd5686, 0.9999, 0.01;
	// end inline asm
	// begin inline asm
	fma.rn.f64    %fd5688, %fd5688, 0.9999, 0.01;
	// end inline asm
	// begin inline asm
	fma.rn.f32    %f5686, %f5686, 0.9999, 0.01;
	// end inline asm
	// begin inline asm
	fma.rn.f32    %f5688, %f5688, 0.9999, 0.01;
	// end inline asm
	// begin inline asm
	fma.rn.f64    %fd5686, %fd5686, 0.9999, 0.01;
	// end inline asm
	// begin inline asm
	fma.rn.f64    %fd5688, %fd5688, 0.9999, 0.01;
	// end inline asm
	// begin inline asm
	fma.rn.f32    %f5686, %f5686, 0.9999, 0.01;
	// end inline asm
	// begin inline asm
	fma.rn.f32    %f5688, %f5688, 0.9999, 0.01;
	// end inline asm
	// begin inline asm
	fma.rn.f64    %fd5686, %fd5686, 0.9999, 0.01;
	// end inline asm
	// begin inline asm
	fma.rn.f64    %fd5688, %fd5688, 0.9999, 0.01;
	// end inline asm
	// begin inline asm
	fma.rn.f32    %f5686, %f5686, 0.9999, 0.01;
	// end inline asm
	// begin inline asm
	fma.rn.f32    %f5688, %f5688, 0.9999, 0.01;
	// end inline asm
	// begin inline asm
	fma.rn.f64    %fd5686, %fd5686, 0.9999, 0.01;
	// end inline asm
	// begin inline asm
	fma.rn.f64    %fd5688, %fd5688, 0.9999, 0.01;
	// end inline asm
	// begin inline asm
	fma.rn.f32    %f5686, %f5686, 0.9999, 0.01;
	// end inline asm
	// begin inline asm
	fma.rn.f32    %f5688, %f5688, 0.9999, 0.01;
	// end inline asm
	// begin inline asm
	fma.rn.f64    %fd5686, %fd5686, 0.9999, 0.01;
	// end inline asm
	// begin inline asm
	fma.rn.f64    %fd5688, %fd5688, 0.9999, 0.01;
	// end inline asm
	// begin inline asm
	fma.rn.f32    %f5686, %f5686, 0.9999, 0.01;
	// end inline asm
	// begin inline asm
	fma.rn.f32    %f5688, %f5688, 0.9999, 0.01;
	// end inline asm
	// begin inline asm
	fma.rn.f64    %fd5686, %fd5686, 0.9999, 0.01;
	// end inline asm
	// begin inline asm
	fma.rn.f64    %fd5688, %fd5688, 0.9999, 0.01;
	// end inline asm
	// begin inline asm
	fma.rn.f32    %f5686, %f5686, 0.9999, 0.01;
	// end inline asm
	// begin inline asm
	fma.rn.f32    %f5688, %f5688, 0.9999, 0.01;
	// end inline asm
	// begin inline asm
	fma.rn.f64    %fd5686, %fd5686, 0.9999, 0.01;
	// end inline asm
	// begin inline asm
	fma.rn.f64    %fd5688, %fd5688, 0.9999, 0.01;
	// end inline asm
	// begin inline asm
	fma.rn.f32    %f5686, %f5686, 0.9999, 0.01;
	// end inline asm
	// begin inline asm
	fma.rn.f32    %f5688, %f5688, 0.9999, 0.01;
	// end inline asm
	// begin inline asm
	fma.rn.f64    %fd5686, %fd5686, 0.9999, 0.01;
	// end inline asm
	// begin inline asm
	fma.rn.f64    %fd5688, %fd5688, 0.9999, 0.01;
	// end inline asm
	// begin inline asm
	fma.rn.f32    %f5686, %f5686, 0.9999, 0.01;
	// end inline asm
	// begin inline asm
	fma.rn.f32    %f5688, %f5688, 0.9999, 0.01;
	// end inline asm
	// begin inline asm
	fma.rn.f64    %fd5686, %fd5686, 0.9999, 0.01;
	// end inline asm
	// begin inline asm
	fma.rn.f64    %fd5688, %fd5688, 0.9999, 0.01;
	// end inline asm
	// begin inline asm
	fma.rn.f32    %f5686, %f5686, 0.9999, 0.01;
	// end inline asm
	// begin inline asm
	fma.rn.f32    %f5688, %f5688, 0.9999, 0.01;
	// end inline asm
	// begin inline asm
	fma.rn.f64    %fd5686, %fd5686, 0.9999, 0.01;
	// end inline asm
	// begin inline asm
	fma.rn.f64    %fd5688, %fd5688, 0.9999, 0.01;
	// end inline asm
	// begin inline asm
	fma.rn.f32    %f5686, %f5686, 0.9999, 0.01;
	// end inline asm
	// begin inline asm
	fma.rn.f32    %f5688, %f5688, 0.9999, 0.01;
	// end inline asm
	// begin inline asm
	fma.rn.f64    %fd5686, %fd5686, 0.9999, 0.01;
	// end inline asm
	// begin inline asm
	fma.rn.f64    %fd5688, %fd5688, 0.9999, 0.01;
	// end inline asm
	// begin inline asm
	fma.rn.f32    %f5686, %f5686, 0.9999, 0.01;
	// end inline asm
	// begin inline asm
	fma.rn.f32    %f5688, %f5688, 0.9999, 0.01;
	// end inline asm
	// begin inline asm
	fma.rn.f64    %fd5686, %fd5686, 0.9999, 0.01;
	// end inline asm
	// begin inline asm
	fma.rn.f64    %fd5688, %fd5688, 0.9999, 0.01;
	// end inline asm
	// begin inline asm
	fma.rn.f32    %f5686, %f5686, 0.9999, 0.01;
	// end inline asm
	// begin inline asm
	fma.rn.f32    %f5688, %f5688, 0.9999, 0.01;
	// end inline asm
	// begin inline asm
	fma.rn.f64    %fd5686, %fd5686, 0.9999, 0.01;
	// end inline asm
	// begin inline asm
	fma.rn.f64    %fd5688, %fd5688, 0.9999, 0.01;
	// end inline asm
	// begin inline asm
	fma.rn.f32    %f5686, %f5686, 0.9999, 0.01;
	// end inline asm
	// begin inline asm
	fma.rn.f32    %f5688, %f5688, 0.9999, 0.01;
	// end inline asm
	// begin inline asm
	fma.rn.f64    %fd5686, %fd5686, 0.9999, 0.01;
	// end inline asm
	// begin inline asm
	fma.rn.f64    %fd5688, %fd5688, 0.9999, 0.01;
	// end inline asm
	// begin inline asm
	fma.rn.f32    %f5686, %f5686, 0.9999, 0.01;
	// end inline asm
	// begin inline asm
	fma.rn.f32    %f5688, %f5688, 0.9999, 0.01;
	// end inline asm
	// begin inline asm
	fma.rn.f64    %fd5686, %fd5686, 0.9999, 0.01;
	// end inline asm
	// begin inline asm
	fma.rn.f64    %fd5688, %fd5688, 0.9999, 0.01;
	// end inline asm
	// begin inline asm
	fma.rn.f32    %f5686, %f5686, 0.9999, 0.01;
	// end inline asm
	// begin inline asm
	fma.rn.f32    %f5688, %f5688, 0.9999, 0.01;
	// end inline asm
	// begin inline asm
	fma.rn.f64    %fd5686, %fd5686, 0.9999, 0.01;
	// end inline asm
	// begin inline asm
	fma.rn.f64    %fd5688, %fd5688, 0.9999, 0.01;
	// end inline asm
	// begin inline asm
	fma.rn.f32    %f5686, %f5686, 0.9999, 0.01;
	// end inline asm
	// begin inline asm
	fma.rn.f32    %f5688, %f5688, 0.9999, 0.01;
	// end inline asm
	// begin inline asm
	fma.rn.f64    %fd5686, %fd5686, 0.9999, 0.01;
	// end inline asm
	// begin inline asm
	fma.rn.f64    %fd5688, %fd5688, 0.9999, 0.01;
	// end inline asm
	// begin inline asm
	fma.rn.f32    %f5686, %f5686, 0.9999, 0.01;
	// end inline asm
	// begin inline asm
	fma.rn.f32    %f5688, %f5688, 0.9999, 0.01;
	// end inline asm
	// begin inline asm
	fma.rn.f64    %fd5686, %fd5686, 0.9999, 0.01;
	// end inline asm
	// begin inline asm
	fma.rn.f64    %fd5688, %fd5688, 0.9999, 0.01;
	// end inline asm
	// begin inline asm
	fma.rn.f32    %f5686, %f5686, 0.9999, 0.01;
	// end inline asm
	// begin inline asm
	fma.rn.f32    %f5688, %f5688, 0.9999, 0.01;
	// end inline asm
	// begin inline asm
	fma.rn.f64    %fd5686, %fd5686, 0.9999, 0.01;
	// end inline asm
	// begin inline asm
	fma.rn.f64    %fd5688, %fd5688, 0.9999, 0.01;
	// end inline asm
	// begin inline asm
	fma.rn.f32    %f5686, %f5686, 0.9999, 0.01;
	// end inline asm
	// begin inline asm
	fma.rn.f32    %f5688, %f5688, 0.9999, 0.01;
	// end inline asm
	// begin inline asm
	fma.rn.f64    %fd5686, %fd5686, 0.9999, 0.01;
	// end inline asm
	// begin inline asm
	fma.rn.f64    %fd5688, %fd5688, 0.9999, 0.01;
	// end inline asm
	// begin inline asm
	fma.rn.f32    %f5686, %f5686, 0.9999, 0.01;
	// end inline asm
	// begin inline asm
	fma.rn.f32    %f5688, %f5688, 0.9999, 0.01;
	// end inline asm
	// begin inline asm
	fma.rn.f64    %fd5686, %fd5686, 0.9999, 0.01;
	// end inline asm
	// begin inline asm
	fma.rn.f64    %fd5688, %fd5688, 0.9999, 0.01;
	// end inline asm
	// begin inline asm
	fma.rn.f32    %f5686, %f5686, 0.9999, 0.01;
	// end inline asm
	// begin inline asm
	fma.rn.f32    %f5688, %f5688, 0.9999, 0.01;
	// end inline asm
	// begin inline asm
	fma.rn.f64    %fd5686, %fd5686, 0.9999, 0.01;
	// end inline asm
	// begin inline asm
	fma.rn.f64    %fd5688, %fd5688, 0.9999, 0.01;
	// end inline asm
	// begin inline asm
	fma.rn.f32    %f5686, %f5686, 0.9999, 0.01;
	// end inline asm
	// begin inline asm
	fma.rn.f32    %f5688, %f5688, 0.9999, 0.01;
	// end inline asm
	// begin inline asm
	fma.rn.f64    %fd5686, %fd5686, 0.9999, 0.01;
	// end inline asm
	// begin inline asm
	fma.rn.f64    %fd5688, %fd5688, 0.9999, 0.01;
	// end inline asm
	// begin inline asm
	fma.rn.f32    %f5686, %f5686, 0.9999, 0.01;
	// end inline asm
	// begin inline asm
	fma.rn.f32    %f5688, %f5688, 0.9999, 0.01;
	// end inline asm
	// begin inline asm
	fma.rn.f64    %fd5686, %fd5686, 0.9999, 0.01;
	// end inline asm
	// begin inline asm
	fma.rn.f64    %fd5688, %fd5688, 0.9999, 0.01;
	// end inline asm
	// begin inline asm
	fma.rn.f32    %f5686, %f5686, 0.9999, 0.01;
	// end inline asm
	// begin inline asm
	fma.rn.f32    %f5688, %f5688, 0.9999, 0.01;
	// end inline asm
	// begin inline asm
	fma.rn.f64    %fd5686, %fd5686, 0.9999, 0.01;
	// end inline asm
	// begin inline asm
	fma.rn.f64    %fd5688, %fd5688, 0.9999, 0.01;
	// end inline asm
	// begin inline asm
	fma.rn.f32    %f5686, %f5686, 0.9999, 0.01;
	// end inline asm
	// begin inline asm
	fma.rn.f32    %f5688, %f5688, 0.9999, 0.01;
	// end inline asm
	// begin inline asm
	fma.rn.f64    %fd5686, %fd5686, 0.9999, 0.01;
	// end inline asm
	// begin inline asm
	fma.rn.f64    %fd5688, %fd5688, 0.9999, 0.01;
	// end inline asm
	// begin inline asm
	fma.rn.f32    %f5686, %f5686, 0.9999, 0.01;
	// end inline asm
	// begin inline asm
	fma.rn.f32    %f5688, %f5688, 0.9999, 0.01;
	// end inline asm
	// begin inline asm
	fma.rn.f64    %fd5686, %fd5686, 0.9999, 0.01;
	// end inline asm
	// begin inline asm
	fma.rn.f64    %fd5688, %fd5688, 0.9999, 0.01;
	// end inline asm
	// begin inline asm
	fma.rn.f32    %f5686, %f5686, 0.9999, 0.01;
	// end inline asm
	// begin inline asm
	fma.rn.f32    %f5688, %f5688, 0.9999, 0.01;
	// end inline asm
	// begin inline asm
	fma.rn.f64    %fd5686, %fd5686, 0.9999, 0.01;
	// end inline asm
	// begin inline asm
	fma.rn.f64    %fd5688, %fd5688, 0.9999, 0.01;
	// end inline asm
	// begin inline asm
	fma.rn.f32    %f5686, %f5686, 0.9999, 0.01;
	// end inline asm
	// begin inline asm
	fma.rn.f32    %f5688, %f5688, 0.9999, 0.01;
	// end inline asm
	// begin inline asm
	fma.rn.f64    %fd5686, %fd5686, 0.9999, 0.01;
	// end inline asm
	// begin inline asm
	fma.rn.f64    %fd5688, %fd5688, 0.9999, 0.01;
	// end inline asm
	// begin inline asm
	fma.rn.f32    %f5686, %f5686, 0.9999, 0.01;
	// end inline asm
	// begin inline asm
	fma.rn.f32    %f5688, %f5688, 0.9999, 0.01;
	// end inline asm
	// begin inline asm
	fma.rn.f64    %fd5686, %fd5686, 0.9999, 0.01;
	// end inline asm
	// begin inline asm
	fma.rn.f64    %fd5688, %fd5688, 0.9999, 0.01;
	// end inline asm
	// begin inline asm
	fma.rn.f32    %f5686, %f5686, 0.9999, 0.01;
	// end inline asm
	// begin inline asm
	fma.rn.f32    %f5688, %f5688, 0.9999, 0.01;
	// end inline asm
	// begin inline asm
	fma.rn.f64    %fd5686, %fd5686, 0.9999, 0.01;
	// end inline asm
	// begin inline asm
	fma.rn.f64    %fd5688, %fd5688, 0.9999, 0.01;
	// end inline asm
	// begin inline asm
	fma.rn.f32    %f5686, %f5686, 0.9999, 0.01;
	// end inline asm
	// begin inline asm
	fma.rn.f32    %f5688, %f5688, 0.9999, 0.01;
	// end inline asm
	// begin inline asm
	fma.rn.f64    %fd5686, %fd5686, 0.9999, 0.01;
	// end inline asm
	// begin inline asm
	fma.rn.f64    %fd5688, %fd5688, 0.9999, 0.01;
	// end inline asm
	// begin inline asm
	fma.rn.f32    %f5686, %f5686, 0.9999, 0.01;
	// end inline asm
	// begin inline asm
	fma.rn.f32    %f5688, %f5688, 0.9999, 0.01;
	// end inline asm
	// begin inline asm
	fma.rn.f64    %fd5686, %fd5686, 0.9999, 0.01;
	// end inline asm
	// begin inline asm
	fma.rn.f64    %fd5688, %fd5688, 0.9999, 0.01;
	// end inline asm
	// begin inline asm
	fma.rn.f32    %f5686, %f5686, 0.9999, 0.01;
	// end inline asm
	// begin inline asm
	fma.rn.f32    %f5688, %f5688, 0.9999, 0.01;
	// end inline asm
	// begin inline asm
	fma.rn.f64    %fd5686, %fd5686, 0.9999, 0.01;
	// end inline asm
	// begin inline asm
	fma.rn.f64    %fd5688, %fd5688, 0.9999, 0.01;
	// end inline asm
	// begin inline asm
	fma.rn.f32    %f5686, %f5686, 0.9999, 0.01;
	// end inline asm
	// begin inline asm
	fma.rn.f32    %f5688, %f5688, 0.9999, 0.01;
	// end inline asm
	// begin inline asm
	fma.rn.f64    %fd5686, %fd5686, 0.9999, 0.01;
	// end inline asm
	// begin inline asm
	fma.rn.f64    %fd5688, %fd5688, 0.9999, 0.01;
	// end inline asm
	// begin inline asm
	fma.rn.f32    %f5686, %f5686, 0.9999, 0.01;
	// end inline asm
	// begin inline asm
	fma.rn.f32    %f5688, %f5688, 0.9999, 0.01;
	// end inline asm
	// begin inline asm
	fma.rn.f64    %fd5686, %fd5686, 0.9999, 0.01;
	// end inline asm
	// begin inline asm
	fma.rn.f64    %fd5688, %fd5688, 0.9999, 0.01;
	// end inline asm
	// begin inline asm
	fma.rn.f32    %f5686, %f5686, 0.9999, 0.01;
	// end inline asm
	// begin inline asm
	fma.rn.f32    %f5688, %f5688, 0.9999, 0.01;
	// end inline asm
	// begin inline asm
	fma.rn.f64    %fd5686, %fd5686, 0.9999, 0.01;
	// end inline asm
	// begin inline asm
	fma.rn.f64    %fd5688, %fd5688, 0.9999, 0.01;
	// end inline asm
	// begin inline asm
	fma.rn.f32    %f5686, %f5686, 0.9999, 0.01;
	// end inline asm
	// begin inline asm
	fma.rn.f32    %f5688, %f5688, 0.9999, 0.01;
	// end inline asm
	// begin inline asm
	fma.rn.f64    %fd5686, %fd5686, 0.9999, 0.01;
	// end inline asm
	// begin inline asm
	fma.rn.f64    %fd5688, %fd5688, 0.9999, 0.01;
	// end inline asm
	// begin inline asm
	fma.rn.f32    %f5686, %f5686, 0.9999, 0.01;
	// end inline asm
	// begin inline asm
	fma.rn.f32    %f5688, %f5688, 0.9999, 0.01;
	// end inline asm
	// begin inline asm
	fma.rn.f64    %fd5686, %fd5686, 0.9999, 0.01;
	// end inline asm
	// begin inline asm
	fma.rn.f64    %fd5688, %fd5688, 0.9999, 0.01;
	// end inline asm
	// begin inline asm
	fma.rn.f32    %f5686, %f5686, 0.9999, 0.01;
	// end inline asm
	// begin inline asm
	fma.rn.f32    %f5688, %f5688, 0.9999, 0.01;
	// end inline asm
	// begin inline asm
	fma.rn.f64    %fd5686, %fd5686, 0.9999, 0.01;
	// end inline asm
	// begin inline asm
	fma.rn.f64    %fd5688, %fd5688, 0.9999, 0.01;
	// end inline asm
	// begin inline asm
	fma.rn.f32    %f5686, %f5686, 0.9999, 0.01;
	// end inline asm
	// begin inline asm
	fma.rn.f32    %f5688, %f5688, 0.9999, 0.01;
	// end inline asm
	// begin inline asm
	fma.rn.f64    %fd5686, %fd5686, 0.9999, 0.01;
	// end inline asm
	// begin inline asm
	fma.rn.f64    %fd5688, %fd5688, 0.9999, 0.01;
	// end inline asm
	// begin inline asm
	fma.rn.f32    %f5686, %f5686, 0.9999, 0.01;
	// end inline asm
	// begin inline asm
	fma.rn.f32    %f5688, %f5688, 0.9999, 0.01;
	// end inline asm
	// begin inline asm
	fma.rn.f64    %fd5686, %fd5686, 0.9999, 0.01;
	// end inline asm
	// begin inline asm
	fma.rn.f64    %fd5688, %fd5688, 0.9999, 0.01;
	// end inline asm
	// begin inline asm
	fma.rn.f32    %f5686, %f5686, 0.9999, 0.01;
	// end inline asm
	// begin inline asm
	fma.rn.f32    %f5688, %f5688, 0.9999, 0.01;
	// end inline asm
	// begin inline asm
	fma.rn.f64    %fd5686, %fd5686, 0.9999, 0.01;
	// end inline asm
	// begin inline asm
	fma.rn.f64    %fd5688, %fd5688, 0.9999, 0.01;
	// end inline asm
	// begin inline asm
	fma.rn.f32    %f5686, %f5686, 0.9999, 0.01;
	// end inline asm
	// begin inline asm
	fma.rn.f32    %f5688, %f5688, 0.9999, 0.01;
	// end inline asm
	// begin inline asm
	fma.rn.f64    %fd5686, %fd5686, 0.9999, 0.01;
	// end inline asm
	// begin inline asm
	fma.rn.f64    %fd5688, %fd5688, 0.9999, 0.01;
	// end inline asm
	// begin inline asm
	fma.rn.f32    %f5686, %f5686, 0.9999, 0.01;
	// end inline asm
	// begin inline asm
	fma.rn.f32    %f5688, %f5688, 0.9999, 0.01;
	// end inline asm
	// begin inline asm
	fma.rn.f64    %fd5686, %fd5686, 0.9999, 0.01;
	// end inline asm
	// begin inline asm
	fma.rn.f64    %fd5688, %fd5688, 0.9999, 0.01;
	// end inline asm
	// begin inline asm
	fma.rn.f32    %f5686, %f5686, 0.9999, 0.01;
	// end inline asm
	// begin inline asm
	fma.rn.f32    %f5688, %f5688, 0.9999, 0.01;
	// end inline asm
	// begin inline asm
	fma.rn.f64    %fd5686, %fd5686, 0.9999, 0.01;
	// end inline asm
	// begin inline asm
	fma.rn.f64    %fd5688, %fd5688, 0.9999, 0.01;
	// end inline asm
	// begin inline asm
	fma.rn.f32    %f5686, %f5686, 0.9999, 0.01;
	// end inline asm
	// begin inline asm
	fma.rn.f32    %f5688, %f5688, 0.9999, 0.01;
	// end inline asm
	// begin inline asm
	fma.rn.f64    %fd5686, %fd5686, 0.9999, 0.01;
	// end inline asm
	// begin inline asm
	fma.rn.f64    %fd5688, %fd5688, 0.9999, 0.01;
	// end inline asm
	// begin inline asm
	fma.rn.f32    %f5686, %f5686, 0.9999, 0.01;
	// end inline asm
	// begin inline asm
	fma.rn.f32    %f5688, %f5688, 0.9999, 0.01;
	// end inline asm
	// begin inline asm
	fma.rn.f64    %fd5686, %fd5686, 0.9999, 0.01;
	// end inline asm
	// begin inline asm
	fma.rn.f64    %fd5688, %fd5688, 0.9999, 0.01;
	// end inline asm
	// begin inline asm
	fma.rn.f32    %f5686, %f5686, 0.9999, 0.01;
	// end inline asm
	// begin inline asm
	fma.rn.f32    %f5688, %f5688, 0.9999, 0.01;
	// end inline asm
	// begin inline asm
	fma.rn.f64    %fd5686, %fd5686, 0.9999, 0.01;
	// end inline asm
	// begin inline asm
	fma.rn.f64    %fd5688, %fd5688, 0.9999, 0.01;
	// end inline asm
	// begin inline asm
	fma.rn.f32    %f5686, %f5686, 0.9999, 0.01;
	// end inline asm
	// begin inline asm
	fma.rn.f32    %f5688, %f5688, 0.9999, 0.01;
	// end inline asm
	// begin inline asm
	fma.rn.f64    %fd5686, %fd5686, 0.9999, 0.01;
	// end inline asm
	// begin inline asm
	fma.rn.f64    %fd5688, %fd5688, 0.9999, 0.01;
	// end inline asm
	// begin inline asm
	fma.rn.f32    %f5686, %f5686, 0.9999, 0.01;
	// end inline asm
	// begin inline asm
	fma.rn.f32    %f5688, %f5688, 0.9999, 0.01;
	// end inline asm
	// begin inline asm
	fma.rn.f64    %fd5686, %fd5686, 0.9999, 0.01;
	// end inline asm
	// begin inline asm
	fma.rn.f64    %fd5688, %fd5688, 0.9999, 0.01;
	// end inline asm
	// begin inline asm
	fma.rn.f32    %f5686, %f5686, 0.9999, 0.01;
	// end inline asm
	// begin inline asm
	fma.rn.f32    %f5688, %f5688, 0.9999, 0.01;
	// end inline asm
	// begin inline asm
	fma.rn.f64    %fd5686, %fd5686, 0.9999, 0.01;
	// end inline asm
	// begin inline asm
	fma.rn.f64    %fd5688, %fd5688, 0.9999, 0.01;
	// end inline asm
	// begin inline asm
	fma.rn.f32    %f5686, %f5686, 0.9999, 0.01;
	// end inline asm
	// begin inline asm
	fma.rn.f32    %f5688, %f5688, 0.9999, 0.01;
	// end inline asm
	// begin inline asm
	fma.rn.f64    %fd5686, %fd5686, 0.9999, 0.01;
	// end inline asm
	// begin inline asm
	fma.rn.f64    %fd5688, %fd5688, 0.9999, 0.01;
	// end inline asm
	// begin inline asm
	fma.rn.f32    %f5686, %f5686, 0.9999, 0.01;
	// end inline asm
	// begin inline asm
	fma.rn.f32    %f5688, %f5688, 0.9999, 0.01;
	// end inline asm
	// begin inline asm
	fma.rn.f64    %fd5686, %fd5686, 0.9999, 0.01;
	// end inline asm
	// begin inline asm
	fma.rn.f64    %fd5688, %fd5688, 0.9999, 0.01;
	// end inline asm
	// begin inline asm
	fma.rn.f32    %f5686, %f5686, 0.9999, 0.01;
	// end inline asm
	// begin inline asm
	fma.rn.f32    %f5688, %f5688, 0.9999, 0.01;
	// end inline asm
	// begin inline asm
	fma.rn.f64    %fd5686, %fd5686, 0.9999, 0.01;
	// end inline asm
	// begin inline asm
	fma.rn.f64    %fd5688, %fd5688, 0.9999, 0.01;
	// end inline asm
	// begin inline asm
	fma.rn.f32    %f5686, %f5686, 0.9999, 0.01;
	// end inline asm
	// begin inline asm
	fma.rn.f32    %f5688, %f5688, 0.9999, 0.01;
	// end inline asm
	// begin inline asm
	fma.rn.f64    %fd5686, %fd5686, 0.9999, 0.01;
	// end inline asm
	// begin inline asm
	fma.rn.f64    %fd5688, %fd5688, 0.9999, 0.01;
	// end inline asm
	// begin inline asm
	fma.rn.f32    %f5686, %f5686, 0.9999, 0.01;
	// end inline asm
	// begin inline asm
	fma.rn.f32    %f5688, %f5688, 0.9999, 0.01;
	// end inline asm
	// begin inline asm
	fma.rn.f64    %fd5686, %fd5686, 0.9999, 0.01;
	// end inline asm
	// begin inline asm
	fma.rn.f64    %fd5688, %fd5688, 0.9999, 0.01;
	// end inline asm
	// begin inline asm
	fma.rn.f32    %f5686, %f5686, 0.9999, 0.01;
	// end inline asm
	// begin inline asm
	fma.rn.f32    %f5688, %f5688, 0.9999, 0.01;
	// end inline asm
	// begin inline asm
	fma.rn.f64    %fd5686, %fd5686, 0.9999, 0.01;
	// end inline asm
	// begin inline asm
	fma.rn.f64    %fd5688, %fd5688, 0.9999, 0.01;
	// end inline asm
	// begin inline asm
	fma.rn.f32    %f5686, %f5686, 0.9999, 0.01;
	// end inline asm
	// begin inline asm
	fma.rn.f32    %f5688, %f5688, 0.9999, 0.01;
	// end inline asm
	// begin inline asm
	fma.rn.f64    %fd5686, %fd5686, 0.9999, 0.01;
	// end inline asm
	// begin inline asm
	fma.rn.f64    %fd5688, %fd5688, 0.9999, 0.01;
	// end inline asm
	// begin inline asm
	fma.rn.f32    %f5686, %f5686, 0.9999, 0.01;
	// end inline asm
	// begin inline asm
	fma.rn.f32    %f5688, %f5688, 0.9999, 0.01;
	// end inline asm
	// begin inline asm
	fma.rn.f64    %fd5686, %fd5686, 0.9999, 0.01;
	// end inline asm
	// begin inline asm
	fma.rn.f64    %fd5688, %fd5688, 0.9999, 0.01;
	// end inline asm
	// begin inline asm
	fma.rn.f32    %f5686, %f5686, 0.9999, 0.01;
	// end inline asm
	// begin inline asm
	fma.rn.f32    %f5688, %f5688, 0.9999, 0.01;
	// end inline asm
	// begin inline asm
	fma.rn.f64    %fd5686, %fd5686, 0.9999, 0.01;
	// end inline asm
	// begin inline asm
	fma.rn.f64    %fd5688, %fd5688, 0.9999, 0.01;
	// end inline asm
	// begin inline asm
	fma.rn.f32    %f5686, %f5686, 0.9999, 0.01;
	// end inline asm
	// begin inline asm
	fma.rn.f32    %f5688, %f5688, 0.9999, 0.01;
	// end inline asm
	// begin inline asm
	fma.rn.f64    %fd5686, %fd5686, 0.9999, 0.01;
	// end inline asm
	// begin inline asm
	fma.rn.f64    %fd5688, %fd5688, 0.9999, 0.01;
	// end inline asm
	// begin inline asm
	fma.rn.f32    %f5686, %f5686, 0.9999, 0.01;
	// end inline asm
	// begin inline asm
	fma.rn.f32    %f5688, %f5688, 0.9999, 0.01;
	// end inline asm
	// begin inline asm
	fma.rn.f64    %fd5686, %fd5686, 0.9999, 0.01;
	// end inline asm
	// begin inline asm
	fma.rn.f64    %fd5688, %fd5688, 0.9999, 0.01;
	// end inline asm
	// begin inline asm
	fma.rn.f32    %f5686, %f5686, 0.9999, 0.01;
	// end inline asm
	// begin inline asm
	fma.rn.f32    %f5688, %f5688, 0.9999, 0.01;
	// end inline asm
	// begin inline asm
	fma.rn.f64    %fd5686, %fd5686, 0.9999, 0.01;
	// end inline asm
	// begin inline asm
	fma.rn.f64    %fd5688, %fd5688, 0.9999, 0.01;
	// end inline asm
	// begin inline asm
	fma.rn.f32    %f5686, %f5686, 0.9999, 0.01;
	// end inline asm
	// begin inline asm
	fma.rn.f32    %f5688, %f5688, 0.9999, 0.01;
	// end inline asm
	// begin inline asm
	fma.rn.f64    %fd5686, %fd5686, 0.9999, 0.01;
	// end inline asm
	// begin inline asm
	fma.rn.f64    %fd5688, %fd5688, 0.9999, 0.01;
	// end inline asm
	// begin inline asm
	fma.rn.f32    %f5686, %f5686, 0.9999, 0.01;
	// end inline asm
	// begin inline asm
	fma.rn.f32    %f5688, %f5688, 0.9999, 0.01;
	// end inline asm
	// begin inline asm
	fma.rn.f64    %fd5686, %fd5686, 0.9999, 0.01;
	// end inline asm
	// begin inline asm
	fma.rn.f64    %fd5688, %fd5688, 0.9999, 0.01;
	// end inline asm
	// begin inline asm
	fma.rn.f32    %f5686, %f5686, 0.9999, 0.01;
	// end inline asm
	// begin inline asm
	fma.rn.f32    %f5688, %f5688, 0.9999, 0.01;
	// end inline asm
	// begin inline asm
	fma.rn.f64    %fd5686, %fd5686, 0.9999, 0.01;
	// end inline asm
	// begin inline asm
	fma.rn.f64    %fd5688, %fd5688, 0.9999, 0.01;
	// end inline asm
	// begin inline asm
	fma.rn.f32    %f5686, %f5686, 0.9999, 0.01;
	// end inline asm
	// begin inline asm
	fma.rn.f32    %f5688, %f5688, 0.9999, 0.01;
	// end inline asm
	// begin inline asm
	fma.rn.f64    %fd5686, %fd5686, 0.9999, 0.01;
	// end inline asm
	// begin inline asm
	fma.rn.f64    %fd5688, %fd5688, 0.9999, 0.01;
	// end inline asm
	// begin inline asm
	fma.rn.f32    %f5686, %f5686, 0.9999, 0.01;
	// end inline asm
	// begin inline asm
	fma.rn.f32    %f5688, %f5688, 0.9999, 0.01;
	// end inline asm
	// begin inline asm
	fma.rn.f64    %fd5686, %fd5686, 0.9999, 0.01;
	// end inline asm
	// begin inline asm
	fma.rn.f64    %fd5688, %fd5688, 0.9999, 0.01;
	// end inline asm
	// begin inline asm
	fma.rn.f32    %f5686, %f5686, 0.9999, 0.01;
	// end inline asm
	// begin inline asm
	fma.rn.f32    %f5688, %f5688, 0.9999, 0.01;
	// end inline asm
	// begin inline asm
	fma.rn.f64    %fd5686, %fd5686, 0.9999, 0.01;
	// end inline asm
	// begin inline asm
	fma.rn.f64    %fd5688, %fd5688, 0.9999, 0.01;
	// end inline asm
	// begin inline asm
	fma.rn.f32    %f5686, %f5686, 0.9999, 0.01;
	// end inline asm
	// begin inline asm
	fma.rn.f32    %f5688, %f5688, 0.9999, 0.01;
	// end inline asm
	// begin inline asm
	fma.rn.f64    %fd5686, %fd5686, 0.9999, 0.01;
	// end inline asm
	// begin inline asm
	fma.rn.f64    %fd5688, %fd5688, 0.9999, 0.01;
	// end inline asm
	// begin inline asm
	fma.rn.f32    %f5686, %f5686, 0.9999, 0.01;
	// end inline asm
	// begin inline asm
	fma.rn.f32    %f5688, %f5688, 0.9999, 0.01;
	// end inline asm
	// begin inline asm
	fma.rn.f64    %fd5686, %fd5686, 0.9999, 0.01;
	// end inline asm
	// begin inline asm
	fma.rn.f64    %fd5688, %fd5688, 0.9999, 0.01;
	// end inline asm
	// begin inline asm
	fma.rn.f32    %f5686, %f5686, 0.9999, 0.01;
	// end inline asm
	// begin inline asm
	fma.rn.f32    %f5688, %f5688, 0.9999, 0.01;
	// end inline asm
	// begin inline asm
	fma.rn.f64    %fd5686, %fd5686, 0.9999, 0.01;
	// end inline asm
	// begin inline asm
	fma.rn.f64    %fd5688, %fd5688, 0.9999, 0.01;
	// end inline asm
	// begin inline asm
	fma.rn.f32    %f5686, %f5686, 0.9999, 0.01;
	// end inline asm
	// begin inline asm
	fma.rn.f32    %f5688, %f5688, 0.9999, 0.01;
	// end inline asm
	// begin inline asm
	fma.rn.f64    %fd5686, %fd5686, 0.9999, 0.01;
	// end inline asm
	// begin inline asm
	fma.rn.f64    %fd5688, %fd5688, 0.9999, 0.01;
	// end inline asm
	// begin inline asm
	fma.rn.f32    %f5686, %f5686, 0.9999, 0.01;
	// end inline asm
	// begin inline asm
	fma.rn.f32    %f5688, %f5688, 0.9999, 0.01;
	// end inline asm
	// begin inline asm
	fma.rn.f64    %fd5686, %fd5686, 0.9999, 0.01;
	// end inline asm
	// begin inline asm
	fma.rn.f64    %fd5688, %fd5688, 0.9999, 0.01;
	// end inline asm
	// begin inline asm
	fma.rn.f32    %f5686, %f5686, 0.9999, 0.01;
	// end inline asm
	// begin inline asm
	fma.rn.f32    %f5688, %f5688, 0.9999, 0.01;
	// end inline asm
	// begin inline asm
	fma.rn.f64    %fd5686, %fd5686, 0.9999, 0.01;
	// end inline asm
	// begin inline asm
	fma.rn.f64    %fd5688, %fd5688, 0.9999, 0.01;
	// end inline asm
	// begin inline asm
	fma.rn.f32    %f5686, %f5686, 0.9999, 0.01;
	// end inline asm
	// begin inline asm
	fma.rn.f32    %f5688, %f5688, 0.9999, 0.01;
	// end inline asm
	// begin inline asm
	fma.rn.f64    %fd5686, %fd5686, 0.9999, 0.01;
	// end inline asm
	// begin inline asm
	fma.rn.f64    %fd5688, %fd5688, 0.9999, 0.01;
	// end inline asm
	// begin inline asm
	fma.rn.f32    %f5686, %f5686, 0.9999, 0.01;
	// end inline asm
	// begin inline asm
	fma.rn.f32    %f5688, %f5688, 0.9999, 0.01;
	// end inline asm
	// begin inline asm
	fma.rn.f64    %fd5686, %fd5686, 0.9999, 0.01;
	// end inline asm
	// begin inline asm
	fma.rn.f64    %fd5688, %fd5688, 0.9999, 0.01;
	// end inline asm
	// begin inline asm
	fma.rn.f32    %f5686, %f5686, 0.9999, 0.01;
	// end inline asm
	// begin inline asm
	fma.rn.f32    %f5688, %f5688, 0.9999, 0.01;
	// end inline asm
	// begin inline asm
	fma.rn.f64    %fd5686, %fd5686, 0.9999, 0.01;
	// end inline asm
	// begin inline asm
	fma.rn.f64    %fd5688, %fd5688, 0.9999, 0.01;
	// end inline asm
	// begin inline asm
	fma.rn.f32    %f5686, %f5686, 0.9999, 0.01;
	// end inline asm
	// begin inline asm
	fma.rn.f32    %f5688, %f5688, 0.9999, 0.01;
	// end inline asm
	// begin inline asm
	fma.rn.f64    %fd5686, %fd5686, 0.9999, 0.01;
	// end inline asm
	// begin inline asm
	fma.rn.f64    %fd5688, %fd5688, 0.9999, 0.01;
	// end inline asm
	// begin inline asm
	fma.rn.f32    %f5686, %f5686, 0.9999, 0.01;
	// end inline asm
	// begin inline asm
	fma.rn.f32    %f5688, %f5688, 0.9999, 0.01;
	// end inline asm
	// begin inline asm
	fma.rn.f64    %fd5686, %fd5686, 0.9999, 0.01;
	// end inline asm
	// begin inline asm
	fma.rn.f64    %fd5688, %fd5688, 0.9999, 0.01;
	// end inline asm
	// begin inline asm
	fma.rn.f32    %f5686, %f5686, 0.9999, 0.01;
	// end inline asm
	// begin inline asm
	fma.rn.f32    %f5688, %f5688, 0.9999, 0.01;
	// end inline asm
	// begin inline asm
	fma.rn.f64    %fd5686, %fd5686, 0.9999, 0.01;
	// end inline asm
	// begin inline asm
	fma.rn.f64    %fd5688, %fd5688, 0.9999, 0.01;
	// end inline asm
	// begin inline asm
	fma.rn.f32    %f5686, %f5686, 0.9999, 0.01;
	// end inline asm
	// begin inline asm
	fma.rn.f32    %f5688, %f5688, 0.9999, 0.01;
	// end inline asm
	// begin inline asm
	fma.rn.f64    %fd5686, %fd5686, 0.9999, 0.01;
	// end inline asm
	// begin inline asm
	fma.rn.f64    %fd5688, %fd5688, 0.9999, 0.01;
	// end inline asm
	// begin inline asm
	fma.rn.f32    %f5686, %f5686, 0.9999, 0.01;
	// end inline asm
	// begin inline asm
	fma.rn.f32    %f5688, %f5688, 0.9999, 0.01;
	// end inline asm
	// begin inline asm
	fma.rn.f64    %fd5686, %fd5686, 0.9999, 0.01;
	// end inline asm
	// begin inline asm
	fma.rn.f64    %fd5688, %fd5688, 0.9999, 0.01;
	// end inline asm
	// begin inline asm
	fma.rn.f32    %f5686, %f5686, 0.9999, 0.01;
	// end inline asm
	// begin inline asm
	fma.rn.f32    %f5688, %f5688, 0.9999, 0.01;
	// end inline asm
	// begin inline asm
	fma.rn.f64    %fd5686, %fd5686, 0.9999, 0.01;
	// end inline asm
	// begin inline asm
	fma.rn.f64    %fd5688, %fd5688, 0.9999, 0.01;
	// end inline asm
	// begin inline asm
	fma.rn.f32    %f5686, %f5686, 0.9999, 0.01;
	// end inline asm
	// begin inline asm
	fma.rn.f32    %f5688, %f5688, 0.9999, 0.01;
	// end inline asm
	// begin inline asm
	fma.rn.f64    %fd5686, %fd5686, 0.9999, 0.01;
	// end inline asm
	// begin inline asm
	fma.rn.f64    %fd5688, %fd5688, 0.9999, 0.01;
	// end inline asm
	// begin inline asm
	fma.rn.f32    %f5686, %f5686, 0.9999, 0.01;
	// end inline asm
	// begin inline asm
	fma.rn.f32    %f5688, %f5688, 0.9999, 0.01;
	// end inline asm
	// begin inline asm
	fma.rn.f64    %fd5686, %fd5686, 0.9999, 0.01;
	// end inline asm
	// begin inline asm
	fma.rn.f64    %fd5688, %fd5688, 0.9999, 0.01;
	// end inline asm
	// begin inline asm
	fma.rn.f32    %f5686, %f5686, 0.9999, 0.01;
	// end inline asm
	// begin inline asm
	fma.rn.f32    %f5688, %f5688, 0.9999, 0.01;
	// end inline asm
	// begin inline asm
	fma.rn.f64    %fd5686, %fd5686, 0.9999, 0.01;
	// end inline asm
	// begin inline asm
	fma.rn.f64    %fd5688, %fd5688, 0.9999, 0.01;
	// end inline asm
	// begin inline asm
	fma.rn.f32    %f5686, %f5686, 0.9999, 0.01;
	// end inline asm
	// begin inline asm
	fma.rn.f32    %f5688, %f5688, 0.9999, 0.01;
	// end inline asm
	// begin inline asm
	fma.rn.f64    %fd5686, %fd5686, 0.9999, 0.01;
	// end inline asm
	// begin inline asm
	fma.rn.f64    %fd5688, %fd5688, 0.9999, 0.01;
	// end inline asm
	// begin inline asm
	fma.rn.f32    %f5686, %f5686, 0.9999, 0.01;
	// end inline asm
	// begin inline asm
	fma.rn.f32    %f5688, %f5688, 0.9999, 0.01;
	// end inline asm
	// begin inline asm
	fma.rn.f64    %fd5686, %fd5686, 0.9999, 0.01;
	// end inline asm
	// begin inline asm
	fma.rn.f64    %fd5688, %fd5688, 0.9999, 0.01;
	// end inline asm
	// begin inline asm
	fma.rn.f32    %f5686, %f5686, 0.9999, 0.01;
	// end inline asm
	// begin inline asm
	fma.rn.f32    %f5688, %f5688, 0.9999, 0.01;
	// end inline asm
	// begin inline asm
	fma.rn.f64    %fd5686, %fd5686, 0.9999, 0.01;
	// end inline asm
	// begin inline asm
	fma.rn.f64    %fd5688, %fd5688, 0.9999, 0.01;
	// end inline asm
	// begin inline asm
	fma.rn.f32    %f5686, %f5686, 0.9999, 0.01;
	// end inline asm
	// begin inline asm
	fma.rn.f32    %f5688, %f5688, 0.9999, 0.01;
	// end inline asm
	// begin inline asm
	fma.rn.f64    %fd5686, %fd5686, 0.9999, 0.01;
	// end inline asm
	// begin inline asm
	fma.rn.f64    %fd5688, %fd5688, 0.9999, 0.01;
	// end inline asm
	// begin inline asm
	fma.rn.f32    %f5686, %f5686, 0.9999, 0.01;
	// end inline asm
	// begin inline asm
	fma.rn.f32    %f5688, %f5688, 0.9999, 0.01;
	// end inline asm
	// begin inline asm
	fma.rn.f64    %fd5686, %fd5686, 0.9999, 0.01;
	// end inline asm
	// begin inline asm
	fma.rn.f64    %fd5688, %fd5688, 0.9999, 0.01;
	// end inline asm
	// begin inline asm
	fma.rn.f32    %f5686, %f5686, 0.9999, 0.01;
	// end inline asm
	// begin inline asm
	fma.rn.f32    %f5688, %f5688, 0.9999, 0.01;
	// end inline asm
	// begin inline asm
	fma.rn.f64    %fd5686, %fd5686, 0.9999, 0.01;
	// end inline asm
	// begin inline asm
	fma.rn.f64    %fd5688, %fd5688, 0.9999, 0.01;
	// end inline asm
	// begin inline asm
	fma.rn.f32    %f5686, %f5686, 0.9999, 0.01;
	// end inline asm
	// begin inline asm
	fma.rn.f32    %f5688, %f5688, 0.9999, 0.01;
	// end inline asm
	// begin inline asm
	fma.rn.f64    %fd5686, %fd5686, 0.9999, 0.01;
	// end inline asm
	// begin inline asm
	fma.rn.f64    %fd5688, %fd5688, 0.9999, 0.01;
	// end inline asm
	// begin inline asm
	fma.rn.f32    %f5686, %f5686, 0.9999, 0.01;
	// end inline asm
	// begin inline asm
	fma.rn.f32    %f5688, %f5688, 0.9999, 0.01;
	// end inline asm
	// begin inline asm
	fma.rn.f64    %fd5686, %fd5686, 0.9999, 0.01;
	// end inline asm
	// begin inline asm
	fma.rn.f64    %fd5688, %fd5688, 0.9999, 0.01;
	// end inline asm
	// begin inline asm
	fma.rn.f32    %f5686, %f5686, 0.9999, 0.01;
	// end inline asm
	// begin inline asm
	fma.rn.f32    %f5688, %f5688, 0.9999, 0.01;
	// end inline asm
	// begin inline asm
	fma.rn.f64    %fd5686, %fd5686, 0.9999, 0.01;
	// end inline asm
	// begin inline asm
	fma.rn.f64    %fd5688, %fd5688, 0.9999, 0.01;
	// end inline asm
	// begin inline asm
	fma.rn.f32    %f5686, %f5686, 0.9999, 0.01;
	// end inline asm
	// begin inline asm
	fma.rn.f32    %f5688, %f5688, 0.9999, 0.01;
	// end inline asm
	// begin inline asm
	fma.rn.f64    %fd5686, %fd5686, 0.9999, 0.01;
	// end inline asm
	// begin inline asm
	fma.rn.f64    %fd5688, %fd5688, 0.9999, 0.01;
	// end inline asm
	// begin inline asm
	fma.rn.f32    %f5686, %f5686, 0.9999, 0.01;
	// end inline asm
	// begin inline asm
	fma.rn.f32    %f5688, %f5688, 0.9999, 0.01;
	// end inline asm
	// begin inline asm
	fma.rn.f64    %fd5686, %fd5686, 0.9999, 0.01;
	// end inline asm
	// begin inline asm
	fma.rn.f64    %fd5688, %fd5688, 0.9999, 0.01;
	// end inline asm
	// begin inline asm
	fma.rn.f32    %f5686, %f5686, 0.9999, 0.01;
	// end inline asm
	// begin inline asm
	fma.rn.f32    %f5688, %f5688, 0.9999, 0.01;
	// end inline asm
	// begin inline asm
	fma.rn.f64    %fd5686, %fd5686, 0.9999, 0.01;
	// end inline asm
	// begin inline asm
	fma.rn.f64    %fd5688, %fd5688, 0.9999, 0.01;
	// end inline asm
	// begin inline asm
	fma.rn.f32    %f5686, %f5686, 0.9999, 0.01;
	// end inline asm
	// begin inline asm
	fma.rn.f32    %f5688, %f5688, 0.9999, 0.01;
	// end inline asm
	// begin inline asm
	fma.rn.f64    %fd5686, %fd5686, 0.9999, 0.01;
	// end inline asm
	// begin inline asm
	fma.rn.f64    %fd5688, %fd5688, 0.9999, 0.01;
	// end inline asm
	// begin inline asm
	fma.rn.f32    %f5686, %f5686, 0.9999, 0.01;
	// end inline asm
	// begin inline asm
	fma.rn.f32    %f5688, %f5688, 0.9999, 0.01;
	// end inline asm
	// begin inline asm
	fma.rn.f64    %fd5686, %fd5686, 0.9999, 0.01;
	// end inline asm
	// begin inline asm
	fma.rn.f64    %fd5688, %fd5688, 0.9999, 0.01;
	// end inline asm
	// begin inline asm
	fma.rn.f32    %f5686, %f5686, 0.9999, 0.01;
	// end inline asm
	// begin inline asm
	fma.rn.f32    %f5688, %f5688, 0.9999, 0.01;
	// end inline asm
	// begin inline asm
	fma.rn.f64    %fd5686, %fd5686, 0.9999, 0.01;
	// end inline asm
	// begin inline asm
	fma.rn.f64    %fd5688, %fd5688, 0.9999, 0.01;
	// end inline asm
	// begin inline asm
	fma.rn.f32    %f5686, %f5686, 0.9999, 0.01;
	// end inline asm
	// begin inline asm
	fma.rn.f32    %f5688, %f5688, 0.9999, 0.01;
	// end inline asm
	// begin inline asm
	fma.rn.f64    %fd5686, %fd5686, 0.9999, 0.01;
	// end inline asm
	// begin inline asm
	fma.rn.f64    %fd5688, %fd5688, 0.9999, 0.01;
	// end inline asm
	// begin inline asm
	fma.rn.f32    %f5686, %f5686, 0.9999, 0.01;
	// end inline asm
	// begin inline asm
	fma.rn.f32    %f5688, %f5688, 0.9999, 0.01;
	// end inline asm
	// begin inline asm
	fma.rn.f64    %fd5686, %fd5686, 0.9999, 0.01;
	// end inline asm
	// begin inline asm
	fma.rn.f64    %fd5688, %fd5688, 0.9999, 0.01;
	// end inline asm
	// begin inline asm
	fma.rn.f32    %f5686, %f5686, 0.9999, 0.01;
	// end inline asm
	// begin inline asm
	fma.rn.f32    %f5688, %f5688, 0.9999, 0.01;
	// end inline asm
	// begin inline asm
	fma.rn.f64    %fd5686, %fd5686, 0.9999, 0.01;
	// end inline asm
	// begin inline asm
	fma.rn.f64    %fd5688, %fd5688, 0.9999, 0.01;
	// end inline asm
	// begin inline asm
	fma.rn.f32    %f5686, %f5686, 0.9999, 0.01;
	// end inline asm
	// begin inline asm
	fma.rn.f32    %f5688, %f5688, 0.9999, 0.01;
	// end inline asm
	// begin inline asm
	fma.rn.f64    %fd5686, %fd5686, 0.9999, 0.01;
	// end inline asm
	// begin inline asm
	fma.rn.f64    %fd5688, %fd5688, 0.9999, 0.01;
	// end inline asm
	// begin inline asm
	fma.rn.f32    %f5686, %f5686, 0.9999, 0.01;
	// end inline asm
	// begin inline asm
	fma.rn.f32    %f5688, %f5688, 0.9999, 0.01;
	// end inline asm
	// begin inline asm
	fma.rn.f64    %fd5686, %fd5686, 0.9999, 0.01;
	// end inline asm
	// begin inline asm
	fma.rn.f64    %fd5688, %fd5688, 0.9999, 0.01;
	// end inline asm
	// begin inline asm
	fma.rn.f32    %f5686, %f5686, 0.9999, 0.01;
	// end inline asm
	// begin inline asm
	fma.rn.f32    %f5688, %f5688, 0.9999, 0.01;
	// end inline asm
	// begin inline asm
	fma.rn.f64    %fd5686, %fd5686, 0.9999, 0.01;
	// end inline asm
	// begin inline asm
	fma.rn.f64    %fd5688, %fd5688, 0.9999, 0.01;
	// end inline asm
	// begin inline asm
	fma.rn.f32    %f5686, %f5686, 0.9999, 0.01;
	// end inline asm
	// begin inline asm
	fma.rn.f32    %f5688, %f5688, 0.9999, 0.01;
	// end inline asm
	// begin inline asm
	fma.rn.f64    %fd5686, %fd5686, 0.9999, 0.01;
	// end inline asm
	// begin inline asm
	fma.rn.f64    %fd5688, %fd5688, 0.9999, 0.01;
	// end inline asm
	// begin inline asm
	fma.rn.f32    %f5686, %f5686, 0.9999, 0.01;
	// end inline asm
	// begin inline asm
	fma.rn.f32    %f5688, %f5688, 0.9999, 0.01;
	// end inline asm
	// begin inline asm
	fma.rn.f64    %fd5686, %fd5686, 0.9999, 0.01;
	// end inline asm
	// begin inline asm
	fma.rn.f64    %fd5688, %fd5688, 0.9999, 0.01;
	// end inline asm
	// begin inline asm
	fma.rn.f32    %f5686, %f5686, 0.9999, 0.01;
	// end inline asm
	// begin inline asm
	fma.rn.f32    %f5688, %f5688, 0.9999, 0.01;
	// end inline asm
	// begin inline asm
	fma.rn.f64    %fd5686, %fd5686, 0.9999, 0.01;
	// end inline asm
	// begin inline asm
	fma.rn.f64    %fd5688, %fd5688, 0.9999, 0.01;
	// end inline asm
	// begin inline asm
	fma.rn.f32    %f5686, %f5686, 0.9999, 0.01;
	// end inline asm
	// begin inline asm
	fma.rn.f32    %f5688, %f5688, 0.9999, 0.01;
	// end inline asm
	// begin inline asm
	fma.rn.f64    %fd5686, %fd5686, 0.9999, 0.01;
	// end inline asm
	// begin inline asm
	fma.rn.f64    %fd5688, %fd5688, 0.9999, 0.01;
	// end inline asm
	// begin inline asm
	fma.rn.f32    %f5686, %f5686, 0.9999, 0.01;
	// end inline asm
	// begin inline asm
	fma.rn.f32    %f5688, %f5688, 0.9999, 0.01;
	// end inline asm
	// begin inline asm
	fma.rn.f64    %fd5686, %fd5686, 0.9999, 0.01;
	// end inline asm
	// begin inline asm
	fma.rn.f64    %fd5688, %fd5688, 0.9999, 0.01;
	// end inline asm
	// begin inline asm
	fma.rn.f32    %f5686, %f5686, 0.9999, 0.01;
	// end inline asm
	// begin inline asm
	fma.rn.f32    %f5688, %f5688, 0.9999, 0.01;
	// end inline asm
	// begin inline asm
	fma.rn.f64    %fd5686, %fd5686, 0.9999, 0.01;
	// end inline asm
	// begin inline asm
	fma.rn.f64    %fd5688, %fd5688, 0.9999, 0.01;
	// end inline asm
	// begin inline asm
	fma.rn.f32    %f5686, %f5686, 0.9999, 0.01;
	// end inline asm
	// begin inline asm
	fma.rn.f32    %f5688, %f5688, 0.9999, 0.01;
	// end inline asm
	// begin inline asm
	fma.rn.f64    %fd5686, %fd5686, 0.9999, 0.01;
	// end inline asm
	// begin inline asm
	fma.rn.f64    %fd5688, %fd5688, 0.9999, 0.01;
	// end inline asm
	// begin inline asm
	fma.rn.f32    %f5686, %f5686, 0.9999, 0.01;
	// end inline asm
	// begin inline asm
	fma.rn.f32    %f5688, %f5688, 0.9999, 0.01;
	// end inline asm
	// begin inline asm
	fma.rn.f64    %fd5686, %fd5686, 0.9999, 0.01;
	// end inline asm
	// begin inline asm
	fma.rn.f64    %fd5688, %fd5688, 0.9999, 0.01;
	// end inline asm
	// begin inline asm
	fma.rn.f32    %f5686, %f5686, 0.9999, 0.01;
	// end inline asm
	// begin inline asm
	fma.rn.f32    %f5688, %f5688, 0.9999, 0.01;
	// end inline asm
	// begin inline asm
	fma.rn.f64    %fd5686, %fd5686, 0.9999, 0.01;
	// end inline asm
	// begin inline asm
	fma.rn.f64    %fd5688, %fd5688, 0.9999, 0.01;
	// end inline asm
	// begin inline asm
	fma.rn.f32    %f5686, %f5686, 0.9999, 0.01;
	// end inline asm
	// begin inline asm
	fma.rn.f32    %f5688, %f5688, 0.9999, 0.01;
	// end inline asm
	// begin inline asm
	fma.rn.f64    %fd5686, %fd5686, 0.9999, 0.01;
	// end inline asm
	// begin inline asm
	fma.rn.f64    %fd5688, %fd5688, 0.9999, 0.01;
	// end inline asm
	// begin inline asm
	fma.rn.f32    %f5686, %f5686, 0.9999, 0.01;
	// end inline asm
	// begin inline asm
	fma.rn.f32    %f5688, %f5688, 0.9999, 0.01;
	// end inline asm
	// begin inline asm
	fma.rn.f64    %fd5686, %fd5686, 0.9999, 0.01;
	// end inline asm
	// begin inline asm
	fma.rn.f64    %fd5688, %fd5688, 0.9999, 0.01;
	// end inline asm
	// begin inline asm
	fma.rn.f32    %f5686, %f5686, 0.9999, 0.01;
	// end inline asm
	// begin inline asm
	fma.rn.f32    %f5688, %f5688, 0.9999, 0.01;
	// end inline asm
	// begin inline asm
	fma.rn.f64    %fd5686, %fd5686, 0.9999, 0.01;
	// end inline asm
	// begin inline asm
	fma.rn.f64    %fd5688, %fd5688, 0.9999, 0.01;
	// end inline asm
	// begin inline asm
	fma.rn.f32    %f5686, %f5686, 0.9999, 0.01;
	// end inline asm
	// begin inline asm
	fma.rn.f32    %f5688, %f5688, 0.9999, 0.01;
	// end inline asm
	// begin inline asm
	fma.rn.f64    %fd5686, %fd5686, 0.9999, 0.01;
	// end inline asm
	// begin inline asm
	fma.rn.f64    %fd5688, %fd5688, 0.9999, 0.01;
	// end inline asm
	// begin inline asm
	fma.rn.f32    %f5686, %f5686, 0.9999, 0.01;
	// end inline asm
	// begin inline asm
	fma.rn.f32    %f5688, %f5688, 0.9999, 0.01;
	// end inline asm
	// begin inline asm
	fma.rn.f64    %fd5686, %fd5686, 0.9999, 0.01;
	// end inline asm
	// begin inline asm
	fma.rn.f64    %fd5688, %fd5688, 0.9999, 0.01;
	// end inline asm
	// begin inline asm
	fma.rn.f32    %f5686, %f5686, 0.9999, 0.01;
	// end inline asm
	// begin inline asm
	fma.rn.f32    %f5688, %f5688, 0.9999, 0.01;
	// end inline asm
	// begin inline asm
	fma.rn.f64    %fd5686, %fd5686, 0.9999, 0.01;
	// end inline asm
	// begin inline asm
	fma.rn.f64    %fd5688, %fd5688, 0.9999, 0.01;
	// end inline asm
	// begin inline asm
	fma.rn.f32    %f5686, %f5686, 0.9999, 0.01;
	// end inline asm
	// begin inline asm
	fma.rn.f32    %f5688, %f5688, 0.9999, 0.01;
	// end inline asm
	// begin inline asm
	fma.rn.f64    %fd5686, %fd5686, 0.9999, 0.01;
	// end inline asm
	// begin inline asm
	fma.rn.f64    %fd5688, %fd5688, 0.9999, 0.01;
	// end inline asm
	// begin inline asm
	fma.rn.f32    %f5686, %f5686, 0.9999, 0.01;
	// end inline asm
	// begin inline asm
	fma.rn.f32    %f5688, %f5688, 0.9999, 0.01;
	// end inline asm
	// begin inline asm
	fma.rn.f64    %fd5686, %fd5686, 0.9999, 0.01;
	// end inline asm
	// begin inline asm
	fma.rn.f64    %fd5688, %fd5688, 0.9999, 0.01;
	// end inline asm
	// begin inline asm
	fma.rn.f32    %f5686, %f5686, 0.9999, 0.01;
	// end inline asm
	// begin inline asm
	fma.rn.f32    %f5688, %f5688, 0.9999, 0.01;
	// end inline asm
	// begin inline asm
	fma.rn.f64    %fd5686, %fd5686, 0.9999, 0.01;
	// end inline asm
	// begin inline asm
	fma.rn.f64    %fd5688, %fd5688, 0.9999, 0.01;
	// end inline asm
	// begin inline asm
	fma.rn.f32    %f5686, %f5686, 0.9999, 0.01;
	// end inline asm
	// begin inline asm
	fma.rn.f32    %f5688, %f5688, 0.9999, 0.01;
	// end inline asm
	// begin inline asm
	fma.rn.f64    %fd5686, %fd5686, 0.9999, 0.01;
	// end inline asm
	// begin inline asm
	fma.rn.f64    %fd5688, %fd5688, 0.9999, 0.01;
	// end inline asm
	// begin inline asm
	fma.rn.f32    %f5686, %f5686, 0.9999, 0.01;
	// end inline asm
	// begin inline asm
	fma.rn.f32    %f5688, %f5688, 0.9999, 0.01;
	// end inline asm
	// begin inline asm
	fma.rn.f64    %fd5686, %fd5686, 0.9999, 0.01;
	// end inline asm
	// begin inline asm
	fma.rn.f64    %fd5688, %fd5688, 0.9999, 0.01;
	// end inline asm
	// begin inline asm
	fma.rn.f32    %f5686, %f5686, 0.9999, 0.01;
	// end inline asm
	// begin inline asm
	fma.rn.f32    %f5688, %f5688, 0.9999, 0.01;
	// end inline asm
	// begin inline asm
	fma.rn.f64    %fd5686, %fd5686, 0.9999, 0.01;
	// end inline asm
	// begin inline asm
	fma.rn.f64    %fd5688, %fd5688, 0.9999, 0.01;
	// end inline asm
	// begin inline asm
	fma.rn.f32    %f5686, %f5686, 0.9999, 0.01;
	// end inline asm
	// begin inline asm
	fma.rn.f32    %f5688, %f5688, 0.9999, 0.01;
	// end inline asm
	// begin inline asm
	fma.rn.f64    %fd5686, %fd5686, 0.9999, 0.01;
	// end inline asm
	// begin inline asm
	fma.rn.f64    %fd5688, %fd5688, 0.9999, 0.01;
	// end inline asm
	// begin inline asm
	fma.rn.f32    %f5686, %f5686, 0.9999, 0.01;
	// end inline asm
	// begin inline asm
	fma.rn.f32    %f5688, %f5688, 0.9999, 0.01;
	// end inline asm
	// begin inline asm
	fma.rn.f64    %fd5686, %fd5686, 0.9999, 0.01;
	// end inline asm
	// begin inline asm
	fma.rn.f64    %fd5688, %fd5688, 0.9999, 0.01;
	// end inline asm
	// begin inline asm
	fma.rn.f32    %f5686, %f5686, 0.9999, 0.01;
	// end inline asm
	// begin inline asm
	fma.rn.f32    %f5688, %f5688, 0.9999, 0.01;
	// end inline asm
	// begin inline asm
	fma.rn.f64    %fd5686, %fd5686, 0.9999, 0.01;
	// end inline asm
	// begin inline asm
	fma.rn.f64    %fd5688, %fd5688, 0.9999, 0.01;
	// end inline asm
	// begin inline asm
	fma.rn.f32    %f5686, %f5686, 0.9999, 0.01;
	// end inline asm
	// begin inline asm
	fma.rn.f32    %f5688, %f5688, 0.9999, 0.01;
	// end inline asm
	// begin inline asm
	fma.rn.f64    %fd5686, %fd5686, 0.9999, 0.01;
	// end inline asm
	// begin inline asm
	fma.rn.f64    %fd5688, %fd5688, 0.9999, 0.01;
	// end inline asm
	// begin inline asm
	fma.rn.f32    %f5686, %f5686, 0.9999, 0.01;
	// end inline asm
	// begin inline asm
	fma.rn.f32    %f5688, %f5688, 0.9999, 0.01;
	// end inline asm
	// begin inline asm
	fma.rn.f64    %fd5686, %fd5686, 0.9999, 0.01;
	// end inline asm
	// begin inline asm
	fma.rn.f64    %fd5688, %fd5688, 0.9999, 0.01;
	// end inline asm
	// begin inline asm
	fma.rn.f32    %f5686, %f5686, 0.9999, 0.01;
	// end inline asm
	// begin inline asm
	fma.rn.f32    %f5688, %f5688, 0.9999, 0.01;
	// end inline asm
	// begin inline asm
	fma.rn.f64    %fd5686, %fd5686, 0.9999, 0.01;
	// end inline asm
	// begin inline asm
	fma.rn.f64    %fd5688, %fd5688, 0.9999, 0.01;
	// end inline asm
	// begin inline asm
	fma.rn.f32    %f5686, %f5686, 0.9999, 0.01;
	// end inline asm
	// begin inline asm
	fma.rn.f32    %f5688, %f5688, 0.9999, 0.01;
	// end inline asm
	// begin inline asm
	fma.rn.f64    %fd5686, %fd5686, 0.9999, 0.01;
	// end inline asm
	// begin inline asm
	fma.rn.f64    %fd5688, %fd5688, 0.9999, 0.01;
	// end inline asm
	// begin inline asm
	fma.rn.f32    %f5686, %f5686, 0.9999, 0.01;
	// end inline asm
	// begin inline asm
	fma.rn.f32    %f5688, %f5688, 0.9999, 0.01;
	// end inline asm
	// begin inline asm
	fma.rn.f64    %fd5686, %fd5686, 0.9999, 0.01;
	// end inline asm
	// begin inline asm
	fma.rn.f64    %fd5688, %fd5688, 0.9999, 0.01;
	// end inline asm
	// begin inline asm
	fma.rn.f32    %f5686, %f5686, 0.9999, 0.01;
	// end inline asm
	// begin inline asm
	fma.rn.f32    %f5688, %f5688, 0.9999, 0.01;
	// end inline asm
	// begin inline asm
	fma.rn.f64    %fd5686, %fd5686, 0.9999, 0.01;
	// end inline asm
	// begin inline asm
	fma.rn.f64    %fd5688, %fd5688, 0.9999, 0.01;
	// end inline asm
	// begin inline asm
	fma.rn.f32    %f5686, %f5686, 0.9999, 0.01;
	// end inline asm
	// begin inline asm
	fma.rn.f32    %f5688, %f5688, 0.9999, 0.01;
	// end inline asm
	// begin inline asm
	fma.rn.f64    %fd5686, %fd5686, 0.9999, 0.01;
	// end inline asm
	// begin inline asm
	fma.rn.f64    %fd5688, %fd5688, 0.9999, 0.01;
	// end inline asm
	// begin inline asm
	fma.rn.f32    %f5686, %f5686, 0.9999, 0.01;
	// end inline asm
	// begin inline asm
	fma.rn.f32    %f5688, %f5688, 0.9999, 0.01;
	// end inline asm
	// begin inline asm
	fma.rn.f64    %fd5686, %fd5686, 0.9999, 0.01;
	// end inline asm
	// begin inline asm
	fma.rn.f64    %fd5688, %fd5688, 0.9999, 0.01;
	// end inline asm
	// begin inline asm
	fma.rn.f32    %f5686, %f5686, 0.9999, 0.01;
	// end inline asm
	// begin inline asm
	fma.rn.f32    %f5688, %f5688, 0.9999, 0.01;
	// end inline asm
	// begin inline asm
	fma.rn.f64    %fd5686, %fd5686, 0.9999, 0.01;
	// end inline asm
	// begin inline asm
	fma.rn.f64    %fd5688, %fd5688, 0.9999, 0.01;
	// end inline asm
	// begin inline asm
	fma.rn.f32    %f5686, %f5686, 0.9999, 0.01;
	// end inline asm
	// begin inline asm
	fma.rn.f32    %f5688, %f5688, 0.9999, 0.01;
	// end inline asm
	// begin inline asm
	fma.rn.f64    %fd5686, %fd5686, 0.9999, 0.01;
	// end inline asm
	// begin inline asm
	fma.rn.f64    %fd5688, %fd5688, 0.9999, 0.01;
	// end inline asm
	// begin inline asm
	fma.rn.f32    %f5686, %f5686, 0.9999, 0.01;
	// end inline asm
	// begin inline asm
	fma.rn.f32    %f5688, %f5688, 0.9999, 0.01;
	// end inline asm
	// begin inline asm
	fma.rn.f64    %fd5686, %fd5686, 0.9999, 0.01;
	// end inline asm
	// begin inline asm
	fma.rn.f64    %fd5688, %fd5688, 0.9999, 0.01;
	// end inline asm
	// begin inline asm
	fma.rn.f32    %f5686, %f5686, 0.9999, 0.01;
	// end inline asm
	// begin inline asm
	fma.rn.f32    %f5688, %f5688, 0.9999, 0.01;
	// end inline asm
	// begin inline asm
	fma.rn.f64    %fd5686, %fd5686, 0.9999, 0.01;
	// end inline asm
	// begin inline asm
	fma.rn.f64    %fd5688, %fd5688, 0.9999, 0.01;
	// end inline asm
	// begin inline asm
	fma.rn.f32    %f5686, %f5686, 0.9999, 0.01;
	// end inline asm
	// begin inline asm
	fma.rn.f32    %f5688, %f5688, 0.9999, 0.01;
	// end inline asm
	// begin inline asm
	fma.rn.f64    %fd5686, %fd5686, 0.9999, 0.01;
	// end inline asm
	// begin inline asm
	fma.rn.f64    %fd5688, %fd5688, 0.9999, 0.01;
	// end inline asm
	// begin inline asm
	fma.rn.f32    %f5686, %f5686, 0.9999, 0.01;
	// end inline asm
	// begin inline asm
	fma.rn.f32    %f5688, %f5688, 0.9999, 0.01;
	// end inline asm
	// begin inline asm
	fma.rn.f64    %fd5686, %fd5686, 0.9999, 0.01;
	// end inline asm
	// begin inline asm
	fma.rn.f64    %fd5688, %fd5688, 0.9999, 0.01;
	// end inline asm
	// begin inline asm
	fma.rn.f32    %f5686, %f5686, 0.9999, 0.01;
	// end inline asm
	// begin inline asm
	fma.rn.f32    %f5688, %f5688, 0.9999, 0.01;
	// end inline asm
	// begin inline asm
	fma.rn.f64    %fd5686, %fd5686, 0.9999, 0.01;
	// end inline asm
	// begin inline asm
	fma.rn.f64    %fd5688, %fd5688, 0.9999, 0.01;
	// end inline asm
	// begin inline asm
	fma.rn.f32    %f5686, %f5686, 0.9999, 0.01;
	// end inline asm
	// begin inline asm
	fma.rn.f32    %f5688, %f5688, 0.9999, 0.01;
	// end inline asm
	// begin inline asm
	fma.rn.f64    %fd5686, %fd5686, 0.9999, 0.01;
	// end inline asm
	// begin inline asm
	fma.rn.f64    %fd5688, %fd5688, 0.9999, 0.01;
	// end inline asm
	// begin inline asm
	fma.rn.f32    %f5686, %f5686, 0.9999, 0.01;
	// end inline asm
	// begin inline asm
	fma.rn.f32    %f5688, %f5688, 0.9999, 0.01;
	// end inline asm
	// begin inline asm
	fma.rn.f64    %fd5686, %fd5686, 0.9999, 0.01;
	// end inline asm
	// begin inline asm
	fma.rn.f64    %fd5688, %fd5688, 0.9999, 0.01;
	// end inline asm
	// begin inline asm
	fma.rn.f32    %f5686, %f5686, 0.9999, 0.01;
	// end inline asm
	// begin inline asm
	fma.rn.f32    %f5688, %f5688, 0.9999, 0.01;
	// end inline asm
	// begin inline asm
	fma.rn.f64    %fd5686, %fd5686, 0.9999, 0.01;
	// end inline asm
	// begin inline asm
	fma.rn.f64    %fd5688, %fd5688, 0.9999, 0.01;
	// end inline asm
	// begin inline asm
	fma.rn.f32    %f5686, %f5686, 0.9999, 0.01;
	// end inline asm
	// begin inline asm
	fma.rn.f32    %f5688, %f5688, 0.9999, 0.01;
	// end inline asm
	// begin inline asm
	fma.rn.f64    %fd5686, %fd5686, 0.9999, 0.01;
	// end inline asm
	// begin inline asm
	fma.rn.f64    %fd5688, %fd5688, 0.9999, 0.01;
	// end inline asm
	// begin inline asm
	fma.rn.f32    %f5686, %f5686, 0.9999, 0.01;
	// end inline asm
	// begin inline asm
	fma.rn.f32    %f5688, %f5688, 0.9999, 0.01;
	// end inline asm
	// begin inline asm
	fma.rn.f64    %fd5686, %fd5686, 0.9999, 0.01;
	// end inline asm
	// begin inline asm
	fma.rn.f64    %fd5688, %fd5688, 0.9999, 0.01;
	// end inline asm
	// begin inline asm
	fma.rn.f32    %f5686, %f5686, 0.9999, 0.01;
	// end inline asm
	// begin inline asm
	fma.rn.f32    %f5688, %f5688, 0.9999, 0.01;
	// end inline asm
	// begin inline asm
	fma.rn.f64    %fd5686, %fd5686, 0.9999, 0.01;
	// end inline asm
	// begin inline asm
	fma.rn.f64    %fd5688, %fd5688, 0.9999, 0.01;
	// end inline asm
	// begin inline asm
	fma.rn.f32    %f5686, %f5686, 0.9999, 0.01;
	// end inline asm
	// begin inline asm
	fma.rn.f32    %f5688, %f5688, 0.9999, 0.01;
	// end inline asm
	// begin inline asm
	fma.rn.f64    %fd5686, %fd5686, 0.9999, 0.01;
	// end inline asm
	// begin inline asm
	fma.rn.f64    %fd5688, %fd5688, 0.9999, 0.01;
	// end inline asm
	// begin inline asm
	fma.rn.f32    %f5686, %f5686, 0.9999, 0.01;
	// end inline asm
	// begin inline asm
	fma.rn.f32    %f5688, %f5688, 0.9999, 0.01;
	// end inline asm
	// begin inline asm
	fma.rn.f64    %fd5686, %fd5686, 0.9999, 0.01;
	// end inline asm
	// begin inline asm
	fma.rn.f64    %fd5688, %fd5688, 0.9999, 0.01;
	// end inline asm
	// begin inline asm
	fma.rn.f32    %f5686, %f5686, 0.9999, 0.01;
	// end inline asm
	// begin inline asm
	fma.rn.f32    %f5688, %f5688, 0.9999, 0.01;
	// end inline asm
	// begin inline asm
	fma.rn.f64    %fd5686, %fd5686, 0.9999, 0.01;
	// end inline asm
	// begin inline asm
	fma.rn.f64    %fd5688, %fd5688, 0.9999, 0.01;
	// end inline asm
	// begin inline asm
	fma.rn.f32    %f5686, %f5686, 0.9999, 0.01;
	// end inline asm
	// begin inline asm
	fma.rn.f32    %f5688, %f5688, 0.9999, 0.01;
	// end inline asm
	// begin inline asm
	fma.rn.f64    %fd5686, %fd5686, 0.9999, 0.01;
	// end inline asm
	// begin inline asm
	fma.rn.f64    %fd5688, %fd5688, 0.9999, 0.01;
	// end inline asm
	// begin inline asm
	fma.rn.f32    %f5686, %f5686, 0.9999, 0.01;
	// end inline asm
	// begin inline asm
	fma.rn.f32    %f5688, %f5688, 0.9999, 0.01;
	// end inline asm
	// begin inline asm
	fma.rn.f64    %fd5686, %fd5686, 0.9999, 0.01;
	// end inline asm
	// begin inline asm
	fma.rn.f64    %fd5688, %fd5688, 0.9999, 0.01;
	// end inline asm
	// begin inline asm
	fma.rn.f32    %f5686, %f5686, 0.9999, 0.01;
	// end inline asm
	// begin inline asm
	fma.rn.f32    %f5688, %f5688, 0.9999, 0.01;
	// end inline asm
	// begin inline asm
	fma.rn.f64    %fd5686, %fd5686, 0.9999, 0.01;
	// end inline asm
	// begin inline asm
	fma.rn.f64    %fd5688, %fd5688, 0.9999, 0.01;
	// end inline asm
	// begin inline asm
	fma.rn.f32    %f5686, %f5686, 0.9999, 0.01;
	// end inline asm
	// begin inline asm
	fma.rn.f32    %f5688, %f5688, 0.9999, 0.01;
	// end inline asm
	// begin inline asm
	fma.rn.f64    %fd5686, %fd5686, 0.9999, 0.01;
	// end inline asm
	// begin inline asm
	fma.rn.f64    %fd5688, %fd5688, 0.9999, 0.01;
	// end inline asm
	// begin inline asm
	fma.rn.f32    %f5686, %f5686, 0.9999, 0.01;
	// end inline asm
	// begin inline asm
	fma.rn.f32    %f5688, %f5688, 0.9999, 0.01;
	// end inline asm
	// begin inline asm
	fma.rn.f64    %fd5686, %fd5686, 0.9999, 0.01;
	// end inline asm
	// begin inline asm
	fma.rn.f64    %fd5688, %fd5688, 0.9999, 0.01;
	// end inline asm
	// begin inline asm
	fma.rn.f32    %f5686, %f5686, 0.9999, 0.01;
	// end inline asm
	// begin inline asm
	fma.rn.f32    %f5688, %f5688, 0.9999, 0.01;
	// end inline asm
	// begin inline asm
	fma.rn.f64    %fd5686, %fd5686, 0.9999, 0.01;
	// end inline asm
	// begin inline asm
	fma.rn.f64    %fd5688, %fd5688, 0.9999, 0.01;
	// end inline asm
	// begin inline asm
	fma.rn.f32    %f5686, %f5686, 0.9999, 0.01;
	// end inline asm
	// begin inline asm
	fma.rn.f32    %f5688, %f5688, 0.9999, 0.01;
	// end inline asm
	// begin inline asm
	fma.rn.f64    %fd5686, %fd5686, 0.9999, 0.01;
	// end inline asm
	// begin inline asm
	fma.rn.f64    %fd5688, %fd5688, 0.9999, 0.01;
	// end inline asm
	// begin inline asm
	fma.rn.f32    %f5686, %f5686, 0.9999, 0.01;
	// end inline asm
	// begin inline asm
	fma.rn.f32    %f5688, %f5688, 0.9999, 0.01;
	// end inline asm
	// begin inline asm
	fma.rn.f64    %fd5686, %fd5686, 0.9999, 0.01;
	// end inline asm
	// begin inline asm
	fma.rn.f64    %fd5688, %fd5688, 0.9999, 0.01;
	// end inline asm
	// begin inline asm
	fma.rn.f32    %f5686, %f5686, 0.9999, 0.01;
	// end inline asm
	// begin inline asm
	fma.rn.f32    %f5688, %f5688, 0.9999, 0.01;
	// end inline asm
	// begin inline asm
	fma.rn.f64    %fd5686, %fd5686, 0.9999, 0.01;
	// end inline asm
	// begin inline asm
	fma.rn.f64    %fd5688, %fd5688, 0.9999, 0.01;
	// end inline asm
	// begin inline asm
	fma.rn.f32    %f5686, %f5686, 0.9999, 0.01;
	// end inline asm
	// begin inline asm
	fma.rn.f32    %f5688, %f5688, 0.9999, 0.01;
	// end inline asm
	// begin inline asm
	fma.rn.f64    %fd5686, %fd5686, 0.9999, 0.01;
	// end inline asm
	// begin inline asm
	fma.rn.f64    %fd5688, %fd5688, 0.9999, 0.01;
	// end inline asm
	// begin inline asm
	fma.rn.f32    %f5686, %f5686, 0.9999, 0.01;
	// end inline asm
	// begin inline asm
	fma.rn.f32    %f5688, %f5688, 0.9999, 0.01;
	// end inline asm
	// begin inline asm
	fma.rn.f64    %fd5686, %fd5686, 0.9999, 0.01;
	// end inline asm
	// begin inline asm
	fma.rn.f64    %fd5688, %fd5688, 0.9999, 0.01;
	// end inline asm
	// begin inline asm
	fma.rn.f32    %f5686, %f5686, 0.9999, 0.01;
	// end inline asm
	// begin inline asm
	fma.rn.f32    %f5688, %f5688, 0.9999, 0.01;
	// end inline asm
	// begin inline asm
	fma.rn.f64    %fd5686, %fd5686, 0.9999, 0.01;
	// end inline asm
	// begin inline asm
	fma.rn.f64    %fd5688, %fd5688, 0.9999, 0.01;
	// end inline asm
	// begin inline asm
	fma.rn.f32    %f5686, %f5686, 0.9999, 0.01;
	// end inline asm
	// begin inline asm
	fma.rn.f32    %f5688, %f5688, 0.9999, 0.01;
	// end inline asm
	// begin inline asm
	fma.rn.f64    %fd5686, %fd5686, 0.9999, 0.01;
	// end inline asm
	// begin inline asm
	fma.rn.f64    %fd5688, %fd5688, 0.9999, 0.01;
	// end inline asm
	// begin inline asm
	fma.rn.f32    %f5686, %f5686, 0.9999, 0.01;
	// end inline asm
	// begin inline asm
	fma.rn.f32    %f5688, %f5688, 0.9999, 0.01;
	// end inline asm
	// begin inline asm
	fma.rn.f64    %fd5686, %fd5686, 0.9999, 0.01;
	// end inline asm
	// begin inline asm
	fma.rn.f64    %fd5688, %fd5688, 0.9999, 0.01;
	// end inline asm
	// begin inline asm
	fma.rn.f32    %f5686, %f5686, 0.9999, 0.01;
	// end inline asm
	// begin inline asm
	fma.rn.f32    %f5688, %f5688, 0.9999, 0.01;
	// end inline asm
	// begin inline asm
	fma.rn.f64    %fd5686, %fd5686, 0.9999, 0.01;
	// end inline asm
	// begin inline asm
	fma.rn.f64    %fd5688, %fd5688, 0.9999, 0.01;
	// end inline asm
	// begin inline asm
	fma.rn.f32    %f5686, %f5686, 0.9999, 0.01;
	// end inline asm
	// begin inline asm
	fma.rn.f32    %f5688, %f5688, 0.9999, 0.01;
	// end inline asm
	// begin inline asm
	fma.rn.f64    %fd5686, %fd5686, 0.9999, 0.01;
	// end inline asm
	// begin inline asm
	fma.rn.f64    %fd5688, %fd5688, 0.9999, 0.01;
	// end inline asm
	// begin inline asm
	fma.rn.f32    %f5686, %f5686, 0.9999, 0.01;
	// end inline asm
	// begin inline asm
	fma.rn.f32    %f5688, %f5688, 0.9999, 0.01;
	// end inline asm
	// begin inline asm
	fma.rn.f64    %fd5686, %fd5686, 0.9999, 0.01;
	// end inline asm
	// begin inline asm
	fma.rn.f64    %fd5688, %fd5688, 0.9999, 0.01;
	// end inline asm
	// begin inline asm
	fma.rn.f32    %f5686, %f5686, 0.9999, 0.01;
	// end inline asm
	// begin inline asm
	fma.rn.f32    %f5688, %f5688, 0.9999, 0.01;
	// end inline asm
	// begin inline asm
	fma.rn.f64    %fd5686, %fd5686, 0.9999, 0.01;
	// end inline asm
	// begin inline asm
	fma.rn.f64    %fd5688, %fd5688, 0.9999, 0.01;
	// end inline asm
	// begin inline asm
	fma.rn.f32    %f5686, %f5686, 0.9999, 0.01;
	// end inline asm
	// begin inline asm
	fma.rn.f32    %f5688, %f5688, 0.9999, 0.01;
	// end inline asm
	// begin inline asm
	fma.rn.f64    %fd5686, %fd5686, 0.9999, 0.01;
	// end inline asm
	// begin inline asm
	fma.rn.f64    %fd5688, %fd5688, 0.9999, 0.01;
	// end inline asm
	// begin inline asm
	fma.rn.f32    %f5686, %f5686, 0.9999, 0.01;
	// end inline asm
	// begin inline asm
	fma.rn.f32    %f5688, %f5688, 0.9999, 0.01;
	// end inline asm
	// begin inline asm
	fma.rn.f64    %fd5686, %fd5686, 0.9999, 0.01;
	// end inline asm
	// begin inline asm
	fma.rn.f64    %fd5688, %fd5688, 0.9999, 0.01;
	// end inline asm
	// begin inline asm
	fma.rn.f32    %f5686, %f5686, 0.9999, 0.01;
	// end inline asm
	// begin inline asm
	fma.rn.f32    %f5688, %f5688, 0.9999, 0.01;
	// end inline asm
	// begin inline asm
	fma.rn.f64    %fd5686, %fd5686, 0.9999, 0.01;
	// end inline asm
	// begin inline asm
	fma.rn.f64    %fd5688, %fd5688, 0.9999, 0.01;
	// end inline asm
	// begin inline asm
	fma.rn.f32    %f5686, %f5686, 0.9999, 0.01;
	// end inline asm
	// begin inline asm
	fma.rn.f32    %f5688, %f5688, 0.9999, 0.01;
	// end inline asm
	// begin inline asm
	fma.rn.f64    %fd5686, %fd5686, 0.9999, 0.01;
	// end inline asm
	// begin inline asm
	fma.rn.f64    %fd5688, %fd5688, 0.9999, 0.01;
	// end inline asm
	// begin inline asm
	fma.rn.f32    %f5686, %f5686, 0.9999, 0.01;
	// end inline asm
	// begin inline asm
	fma.rn.f32    %f5688, %f5688, 0.9999, 0.01;
	// end inline asm
	// begin inline asm
	fma.rn.f64    %fd5686, %fd5686, 0.9999, 0.01;
	// end inline asm
	// begin inline asm
	fma.rn.f64    %fd5688, %fd5688, 0.9999, 0.01;
	// end inline asm
	// begin inline asm
	fma.rn.f32    %f5686, %f5686, 0.9999, 0.01;
	// end inline asm
	// begin inline asm
	fma.rn.f32    %f5688, %f5688, 0.9999, 0.01;
	// end inline asm
	// begin inline asm
	fma.rn.f64    %fd5686, %fd5686, 0.9999, 0.01;
	// end inline asm
	// begin inline asm
	fma.rn.f64    %fd5688, %fd5688, 0.9999, 0.01;
	// end inline asm
	// begin inline asm
	fma.rn.f32    %f5686, %f5686, 0.9999, 0.01;
	// end inline asm
	// begin inline asm
	fma.rn.f32    %f5688, %f5688, 0.9999, 0.01;
	// end inline asm
	// begin inline asm
	fma.rn.f64    %fd5686, %fd5686, 0.9999, 0.01;
	// end inline asm
	// begin inline asm
	fma.rn.f64    %fd5688, %fd5688, 0.9999, 0.01;
	// end inline asm
	// begin inline asm
	fma.rn.f32    %f5686, %f5686, 0.9999, 0.01;
	// end inline asm
	// begin inline asm
	fma.rn.f32    %f5688, %f5688, 0.9999, 0.01;
	// end inline asm
	// begin inline asm
	fma.rn.f64    %fd5686, %fd5686, 0.9999, 0.01;
	// end inline asm
	// begin inline asm
	fma.rn.f64    %fd5688, %fd5688, 0.9999, 0.01;
	// end inline asm
	// begin inline asm
	fma.rn.f32    %f5686, %f5686, 0.9999, 0.01;
	// end inline asm
	// begin inline asm
	fma.rn.f32    %f5688, %f5688, 0.9999, 0.01;
	// end inline asm
	// begin inline asm
	fma.rn.f64    %fd5686, %fd5686, 0.9999, 0.01;
	// end inline asm
	// begin inline asm
	fma.rn.f64    %fd5688, %fd5688, 0.9999, 0.01;
	// end inline asm
	// begin inline asm
	fma.rn.f32    %f5686, %f5686, 0.9999, 0.01;
	// end inline asm
	// begin inline asm
	fma.rn.f32    %f5688, %f5688, 0.9999, 0.01;
	// end inline asm
	// begin inline asm
	fma.rn.f64    %fd5686, %fd5686, 0.9999, 0.01;
	// end inline asm
	// begin inline asm
	fma.rn.f64    %fd5688, %fd5688, 0.9999, 0.01;
	// end inline asm
	// begin inline asm
	fma.rn.f32    %f5686, %f5686, 0.9999, 0.01;
	// end inline asm
	// begin inline asm
	fma.rn.f32    %f5688, %f5688, 0.9999, 0.01;
	// end inline asm
	// begin inline asm
	fma.rn.f64    %fd5686, %fd5686, 0.9999, 0.01;
	// end inline asm
	// begin inline asm
	fma.rn.f64    %fd5688, %fd5688, 0.9999, 0.01;
	// end inline asm
	// begin inline asm
	fma.rn.f32    %f5686, %f5686, 0.9999, 0.01;
	// end inline asm
	// begin inline asm
	fma.rn.f32    %f5688, %f5688, 0.9999, 0.01;
	// end inline asm
	// begin inline asm
	fma.rn.f64    %fd5686, %fd5686, 0.9999, 0.01;
	// end inline asm
	// begin inline asm
	fma.rn.f64    %fd5688, %fd5688, 0.9999, 0.01;
	// end inline asm
	// begin inline asm
	fma.rn.f32    %f5686, %f5686, 0.9999, 0.01;
	// end inline asm
	// begin inline asm
	fma.rn.f32    %f5688, %f5688, 0.9999, 0.01;
	// end inline asm
	// begin inline asm
	fma.rn.f64    %fd5686, %fd5686, 0.9999, 0.01;
	// end inline asm
	// begin inline asm
	fma.rn.f64    %fd5688, %fd5688, 0.9999, 0.01;
	// end inline asm
	// begin inline asm
	fma.rn.f32    %f5686, %f5686, 0.9999, 0.01;
	// end inline asm
	// begin inline asm
	fma.rn.f32    %f5688, %f5688, 0.9999, 0.01;
	// end inline asm
	// begin inline asm
	fma.rn.f64    %fd5686, %fd5686, 0.9999, 0.01;
	// end inline asm
	// begin inline asm
	fma.rn.f64    %fd5688, %fd5688, 0.9999, 0.01;
	// end inline asm
	// begin inline asm
	fma.rn.f32    %f5686, %f5686, 0.9999, 0.01;
	// end inline asm
	// begin inline asm
	fma.rn.f32    %f5688, %f5688, 0.9999, 0.01;
	// end inline asm
	// begin inline asm
	fma.rn.f64    %fd5686, %fd5686, 0.9999, 0.01;
	// end inline asm
	// begin inline asm
	fma.rn.f64    %fd5688, %fd5688, 0.9999, 0.01;
	// end inline asm
	// begin inline asm
	fma.rn.f32    %f5686, %f5686, 0.9999, 0.01;
	// end inline asm
	// begin inline asm
	fma.rn.f32    %f5688, %f5688, 0.9999, 0.01;
	// end inline asm
	// begin inline asm
	fma.rn.f64    %fd5686, %fd5686, 0.9999, 0.01;
	// end inline asm
	// begin inline asm
	fma.rn.f64    %fd5688, %fd5688, 0.9999, 0.01;
	// end inline asm
	// begin inline asm
	fma.rn.f32    %f5686, %f5686, 0.9999, 0.01;
	// end inline asm
	// begin inline asm
	fma.rn.f32    %f5688, %f5688, 0.9999, 0.01;
	// end inline asm
	// begin inline asm
	fma.rn.f64    %fd5686, %fd5686, 0.9999, 0.01;
	// end inline asm
	// begin inline asm
	fma.rn.f64    %fd5688, %fd5688, 0.9999, 0.01;
	// end inline asm
	// begin inline asm
	fma.rn.f32    %f5686, %f5686, 0.9999, 0.01;
	// end inline asm
	// begin inline asm
	fma.rn.f32    %f5688, %f5688, 0.9999, 0.01;
	// end inline asm
	// begin inline asm
	fma.rn.f64    %fd5686, %fd5686, 0.9999, 0.01;
	// end inline asm
	// begin inline asm
	fma.rn.f64    %fd5688, %fd5688, 0.9999, 0.01;
	// end inline asm
	// begin inline asm
	fma.rn.f32    %f5686, %f5686, 0.9999, 0.01;
	// end inline asm
	// begin inline asm
	fma.rn.f32    %f5688, %f5688, 0.9999, 0.01;
	// end inline asm
	// begin inline asm
	fma.rn.f64    %fd5686, %fd5686, 0.9999, 0.01;
	// end inline asm
	// begin inline asm
	fma.rn.f64    %fd5688, %fd5688, 0.9999, 0.01;
	// end inline asm
	// begin inline asm
	fma.rn.f32    %f5686, %f5686, 0.9999, 0.01;
	// end inline asm
	// begin inline asm
	fma.rn.f32    %f5688, %f5688, 0.9999, 0.01;
	// end inline asm
	// begin inline asm
	fma.rn.f64    %fd5686, %fd5686, 0.9999, 0.01;
	// end inline asm
	// begin inline asm
	fma.rn.f64    %fd5688, %fd5688, 0.9999, 0.01;
	// end inline asm
	// begin inline asm
	fma.rn.f32    %f5686, %f5686, 0.9999, 0.01;
	// end inline asm
	// begin inline asm
	fma.rn.f32    %f5688, %f5688, 0.9999, 0.01;
	// end inline asm
	// begin inline asm
	fma.rn.f64    %fd5686, %fd5686, 0.9999, 0.01;
	// end inline asm
	// begin inline asm
	fma.rn.f64    %fd5688, %fd5688, 0.9999, 0.01;
	// end inline asm
	// begin inline asm
	fma.rn.f32    %f5686, %f5686, 0.9999, 0.01;
	// end inline asm
	// begin inline asm
	fma.rn.f32    %f5688, %f5688, 0.9999, 0.01;
	// end inline asm
	// begin inline asm
	fma.rn.f64    %fd5686, %fd5686, 0.9999, 0.01;
	// end inline asm
	// begin inline asm
	fma.rn.f64    %fd5688, %fd5688, 0.9999, 0.01;
	// end inline asm
	// begin inline asm
	fma.rn.f32    %f5686, %f5686, 0.9999, 0.01;
	// end inline asm
	// begin inline asm
	fma.rn.f32    %f5688, %f5688, 0.9999, 0.01;
	// end inline asm
	// begin inline asm
	fma.rn.f64    %fd5686, %fd5686, 0.9999, 0.01;
	// end inline asm
	// begin inline asm
	fma.rn.f64    %fd5688, %fd5688, 0.9999, 0.01;
	// end inline asm
	// begin inline asm
	fma.rn.f32    %f5686, %f5686, 0.9999, 0.01;
	// end inline asm
	// begin inline asm
	fma.rn.f32    %f5688, %f5688, 0.9999, 0.01;
	// end inline asm
	// begin inline asm
	fma.rn.f64    %fd5686, %fd5686, 0.9999, 0.01;
	// end inline asm
	// begin inline asm
	fma.rn.f64    %fd5688, %fd5688, 0.9999, 0.01;
	// end inline asm
	// begin inline asm
	fma.rn.f32    %f5686, %f5686, 0.9999, 0.01;
	// end inline asm
	// begin inline asm
	fma.rn.f32    %f5688, %f5688, 0.9999, 0.01;
	// end inline asm
	// begin inline asm
	fma.rn.f64    %fd5686, %fd5686, 0.9999, 0.01;
	// end inline asm
	// begin inline asm
	fma.rn.f64    %fd5688, %fd5688, 0.9999, 0.01;
	// end inline asm
	// begin inline asm
	fma.rn.f32    %f5686, %f5686, 0.9999, 0.01;
	// end inline asm
	// begin inline asm
	fma.rn.f32    %f5688, %f5688, 0.9999, 0.01;
	// end inline asm
	// begin inline asm
	fma.rn.f64    %fd5686, %fd5686, 0.9999, 0.01;
	// end inline asm
	// begin inline asm
	fma.rn.f64    %fd5688, %fd5688, 0.9999, 0.01;
	// end inline asm
	// begin inline asm
	fma.rn.f32    %f5686, %f5686, 0.9999, 0.01;
	// end inline asm
	// begin inline asm
	fma.rn.f32    %f5688, %f5688, 0.9999, 0.01;
	// end inline asm
	// begin inline asm
	fma.rn.f64    %fd5686, %fd5686, 0.9999, 0.01;
	// end inline asm
	// begin inline asm
	fma.rn.f64    %fd5688, %fd5688, 0.9999, 0.01;
	// end inline asm
	// begin inline asm
	fma.rn.f32    %f5686, %f5686, 0.9999, 0.01;
	// end inline asm
	// begin inline asm
	fma.rn.f32    %f5688, %f5688, 0.9999, 0.01;
	// end inline asm
	// begin inline asm
	fma.rn.f64    %fd5686, %fd5686, 0.9999, 0.01;
	// end inline asm
	// begin inline asm
	fma.rn.f64    %fd5688, %fd5688, 0.9999, 0.01;
	// end inline asm
	// begin inline asm
	fma.rn.f32    %f5686, %f5686, 0.9999, 0.01;
	// end inline asm
	// begin inline asm
	fma.rn.f32    %f5688, %f5688, 0.9999, 0.01;
	// end inline asm
	// begin inline asm
	fma.rn.f64    %fd5686, %fd5686, 0.9999, 0.01;
	// end inline asm
	// begin inline asm
	fma.rn.f64    %fd5688, %fd5688, 0.9999, 0.01;
	// end inline asm
	// begin inline asm
	fma.rn.f32    %f5686, %f5686, 0.9999, 0.01;
	// end inline asm
	// begin inline asm
	fma.rn.f32    %f5688, %f5688, 0.9999, 0.01;
	// end inline asm
	// begin inline asm
	fma.rn.f64    %fd5686, %fd5686, 0.9999, 0.01;
	// end inline asm
	// begin inline asm
	fma.rn.f64    %fd5688, %fd5688, 0.9999, 0.01;
	// end inline asm
	// begin inline asm
	fma.rn.f32    %f5686, %f5686, 0.9999, 0.01;
	// end inline asm
	// begin inline asm
	fma.rn.f32    %f5688, %f5688, 0.9999, 0.01;
	// end inline asm
	// begin inline asm
	fma.rn.f64    %fd5686, %fd5686, 0.9999, 0.01;
	// end inline asm
	// begin inline asm
	fma.rn.f64    %fd5688, %fd5688, 0.9999, 0.01;
	// end inline asm
	// begin inline asm
	fma.rn.f32    %f5686, %f5686, 0.9999, 0.01;
	// end inline asm
	// begin inline asm
	fma.rn.f32    %f5688, %f5688, 0.9999, 0.01;
	// end inline asm
	// begin inline asm
	fma.rn.f64    %fd5686, %fd5686, 0.9999, 0.01;
	// end inline asm
	// begin inline asm
	fma.rn.f64    %fd5688, %fd5688, 0.9999, 0.01;
	// end inline asm
	// begin inline asm
	fma.rn.f32    %f5686, %f5686, 0.9999, 0.01;
	// end inline asm
	// begin inline asm
	fma.rn.f32    %f5688, %f5688, 0.9999, 0.01;
	// end inline asm
	// begin inline asm
	fma.rn.f64    %fd5686, %fd5686, 0.9999, 0.01;
	// end inline asm
	// begin inline asm
	fma.rn.f64    %fd5688, %fd5688, 0.9999, 0.01;
	// end inline asm
	// begin inline asm
	fma.rn.f32    %f5686, %f5686, 0.9999, 0.01;
	// end inline asm
	// begin inline asm
	fma.rn.f32    %f5688, %f5688, 0.9999, 0.01;
	// end inline asm
	// begin inline asm
	fma.rn.f64    %fd5686, %fd5686, 0.9999, 0.01;
	// end inline asm
	// begin inline asm
	fma.rn.f64    %fd5688, %fd5688, 0.9999, 0.01;
	// end inline asm
	// begin inline asm
	fma.rn.f32    %f5686, %f5686, 0.9999, 0.01;
	// end inline asm
	// begin inline asm
	fma.rn.f32    %f5688, %f5688, 0.9999, 0.01;
	// end inline asm
	// begin inline asm
	fma.rn.f64    %fd5686, %fd5686, 0.9999, 0.01;
	// end inline asm
	// begin inline asm
	fma.rn.f64    %fd5688, %fd5688, 0.9999, 0.01;
	// end inline asm
	// begin inline asm
	fma.rn.f32    %f5686, %f5686, 0.9999, 0.01;
	// end inline asm
	// begin inline asm
	fma.rn.f32    %f5688, %f5688, 0.9999, 0.01;
	// end inline asm
	// begin inline asm
	fma.rn.f64    %fd5686, %fd5686, 0.9999, 0.01;
	// end inline asm
	// begin inline asm
	fma.rn.f64    %fd5688, %fd5688, 0.9999, 0.01;
	// end inline asm
	// begin inline asm
	fma.rn.f32    %f5686, %f5686, 0.9999, 0.01;
	// end inline asm
	// begin inline asm
	fma.rn.f32    %f5688, %f5688, 0.9999, 0.01;
	// end inline asm
	// begin inline asm
	fma.rn.f64    %fd5686, %fd5686, 0.9999, 0.01;
	// end inline asm
	// begin inline asm
	fma.rn.f64    %fd5688, %fd5688, 0.9999, 0.01;
	// end inline asm
	// begin inline asm
	fma.rn.f32    %f5686, %f5686, 0.9999, 0.01;
	// end inline asm
	// begin inline asm
	fma.rn.f32    %f5688, %f5688, 0.9999, 0.01;
	// end inline asm
	// begin inline asm
	fma.rn.f64    %fd5686, %fd5686, 0.9999, 0.01;
	// end inline asm
	// begin inline asm
	fma.rn.f64    %fd5688, %fd5688, 0.9999, 0.01;
	// end inline asm
	// begin inline asm
	fma.rn.f32    %f5686, %f5686, 0.9999, 0.01;
	// end inline asm
	// begin inline asm
	fma.rn.f32    %f5688, %f5688, 0.9999, 0.01;
	// end inline asm
	// begin inline asm
	fma.rn.f64    %fd5686, %fd5686, 0.9999, 0.01;
	// end inline asm
	// begin inline asm
	fma.rn.f64    %fd5688, %fd5688, 0.9999, 0.01;
	// end inline asm
	// begin inline asm
	fma.rn.f32    %f5686, %f5686, 0.9999, 0.01;
	// end inline asm
	// begin inline asm
	fma.rn.f32    %f5688, %f5688, 0.9999, 0.01;
	// end inline asm
	// begin inline asm
	fma.rn.f64    %fd5686, %fd5686, 0.9999, 0.01;
	// end inline asm
	// begin inline asm
	fma.rn.f64    %fd5688, %fd5688, 0.9999, 0.01;
	// end inline asm
	// begin inline asm
	fma.rn.f32    %f5686, %f5686, 0.9999, 0.01;
	// end inline asm
	// begin inline asm
	fma.rn.f32    %f5688, %f5688, 0.9999, 0.01;
	// end inline asm
	// begin inline asm
	fma.rn.f64    %fd5686, %fd5686, 0.9999, 0.01;
	// end inline asm
	// begin inline asm
	fma.rn.f64    %fd5688, %fd5688, 0.9999, 0.01;
	// end inline asm
	// begin inline asm
	fma.rn.f32    %f5686, %f5686, 0.9999, 0.01;
	// end inline asm
	// begin inline asm
	fma.rn.f32    %f5688, %f5688, 0.9999, 0.01;
	// end inline asm
	// begin inline asm
	fma.rn.f64    %fd5686, %fd5686, 0.9999, 0.01;
	// end inline asm
	// begin inline asm
	fma.rn.f64    %fd5688, %fd5688, 0.9999, 0.01;
	// end inline asm
	// begin inline asm
	fma.rn.f32    %f5686, %f5686, 0.9999, 0.01;
	// end inline asm
	// begin inline asm
	fma.rn.f32    %f5688, %f5688, 0.9999, 0.01;
	// end inline asm
	// begin inline asm
	fma.rn.f64    %fd5686, %fd5686, 0.9999, 0.01;
	// end inline asm
	// begin inline asm
	fma.rn.f64    %fd5688, %fd5688, 0.9999, 0.01;
	// end inline asm
	// begin inline asm
	fma.rn.f32    %f5686, %f5686, 0.9999, 0.01;
	// end inline asm
	// begin inline asm
	fma.rn.f32    %f5688, %f5688, 0.9999, 0.01;
	// end inline asm
	// begin inline asm
	fma.rn.f64    %fd5686, %fd5686, 0.9999, 0.01;
	// end inline asm
	// begin inline asm
	fma.rn.f64    %fd5688, %fd5688, 0.9999, 0.01;
	// end inline asm
	// begin inline asm
	fma.rn.f32    %f5686, %f5686, 0.9999, 0.01;
	// end inline asm
	// begin inline asm
	fma.rn.f32    %f5688, %f5688, 0.9999, 0.01;
	// end inline asm
	// begin inline asm
	fma.rn.f64    %fd5686, %fd5686, 0.9999, 0.01;
	// end inline asm
	// begin inline asm
	fma.rn.f64    %fd5688, %fd5688, 0.9999, 0.01;
	// end inline asm
	// begin inline asm
	fma.rn.f32    %f5686, %f5686, 0.9999, 0.01;
	// end inline asm
	// begin inline asm
	fma.rn.f32    %f5688, %f5688, 0.9999, 0.01;
	// end inline asm
	// begin inline asm
	fma.rn.f64    %fd5686, %fd5686, 0.9999, 0.01;
	// end inline asm
	// begin inline asm
	fma.rn.f64    %fd5688, %fd5688, 0.9999, 0.01;
	// end inline asm
	// begin inline asm
	fma.rn.f32    %f5686, %f5686, 0.9999, 0.01;
	// end inline asm
	// begin inline asm
	fma.rn.f32    %f5688, %f5688, 0.9999, 0.01;
	// end inline asm
	// begin inline asm
	fma.rn.f64    %fd5686, %fd5686, 0.9999, 0.01;
	// end inline asm
	// begin inline asm
	fma.rn.f64    %fd5688, %fd5688, 0.9999, 0.01;
	// end inline asm
	// begin inline asm
	fma.rn.f32    %f5686, %f5686, 0.9999, 0.01;
	// end inline asm
	// begin inline asm
	fma.rn.f32    %f5688, %f5688, 0.9999, 0.01;
	// end inline asm
	// begin inline asm
	fma.rn.f64    %fd5686, %fd5686, 0.9999, 0.01;
	// end inline asm
	// begin inline asm
	fma.rn.f64    %fd5688, %fd5688, 0.9999, 0.01;
	// end inline asm
	// begin inline asm
	fma.rn.f32    %f5686, %f5686, 0.9999, 0.01;
	// end inline asm
	// begin inline asm
	fma.rn.f32    %f5688, %f5688, 0.9999, 0.01;
	// end inline asm
	// begin inline asm
	fma.rn.f64    %fd5686, %fd5686, 0.9999, 0.01;
	// end inline asm
	// begin inline asm
	fma.rn.f64    %fd5688, %fd5688, 0.9999, 0.01;
	// end inline asm
	// begin inline asm
	fma.rn.f32    %f5686, %f5686, 0.9999, 0.01;
	// end inline asm
	// begin inline asm
	fma.rn.f32    %f5688, %f5688, 0.9999, 0.01;
	// end inline asm
	// begin inline asm
	fma.rn.f64    %fd5686, %fd5686, 0.9999, 0.01;
	// end inline asm
	// begin inline asm
	fma.rn.f64    %fd5688, %fd5688, 0.9999, 0.01;
	// end inline asm
	// begin inline asm
	fma.rn.f32    %f5686, %f5686, 0.9999, 0.01;
	// end inline asm
	// begin inline asm
	fma.rn.f32    %f5688, %f5688, 0.9999, 0.01;
	// end inline asm
	// begin inline asm
	fma.rn.f64    %fd5686, %fd5686, 0.9999, 0.01;
	// end inline asm
	// begin inline asm
	fma.rn.f64    %fd5688, %fd5688, 0.9999, 0.01;
	// end inline asm
	// begin inline asm
	fma.rn.f32    %f5686, %f5686, 0.9999, 0.01;
	// end inline asm
	// begin inline asm
	fma.rn.f32    %f5688, %f5688, 0.9999, 0.01;
	// end inline asm
	// begin inline asm
	fma.rn.f64    %fd5686, %fd5686, 0.9999, 0.01;
	// end inline asm
	// begin inline asm
	fma.rn.f64    %fd5688, %fd5688, 0.9999, 0.01;
	// end inline asm
	// begin inline asm
	fma.rn.f32    %f5686, %f5686, 0.9999, 0.01;
	// end inline asm
	// begin inline asm
	fma.rn.f32    %f5688, %f5688, 0.9999, 0.01;
	// end inline asm
	// begin inline asm
	fma.rn.f64    %fd5686, %fd5686, 0.9999, 0.01;
	// end inline asm
	// begin inline asm
	fma.rn.f64    %fd5688, %fd5688, 0.9999, 0.01;
	// end inline asm
	// begin inline asm
	fma.rn.f32    %f5686, %f5686, 0.9999, 0.01;
	// end inline asm
	// begin inline asm
	fma.rn.f32    %f5688, %f5688, 0.9999, 0.01;
	// end inline asm
	// begin inline asm
	fma.rn.f64    %fd5686, %fd5686, 0.9999, 0.01;
	// end inline asm
	// begin inline asm
	fma.rn.f64    %fd5688, %fd5688, 0.9999, 0.01;
	// end inline asm
	// begin inline asm
	fma.rn.f32    %f5686, %f5686, 0.9999, 0.01;
	// end inline asm
	// begin inline asm
	fma.rn.f32    %f5688, %f5688, 0.9999, 0.01;
	// end inline asm
	// begin inline asm
	fma.rn.f64    %fd5686, %fd5686, 0.9999, 0.01;
	// end inline asm
	// begin inline asm
	fma.rn.f64    %fd5688, %fd5688, 0.9999, 0.01;
	// end inline asm
	// begin inline asm
	fma.rn.f32    %f5686, %f5686, 0.9999, 0.01;
	// end inline asm
	// begin inline asm
	fma.rn.f32    %f5688, %f5688, 0.9999, 0.01;
	// end inline asm
	// begin inline asm
	fma.rn.f64    %fd5686, %fd5686, 0.9999, 0.01;
	// end inline asm
	// begin inline asm
	fma.rn.f64    %fd5688, %fd5688, 0.9999, 0.01;
	// end inline asm
	// begin inline asm
	fma.rn.f32    %f5686, %f5686, 0.9999, 0.01;
	// end inline asm
	// begin inline asm
	fma.rn.f32    %f5688, %f5688, 0.9999, 0.01;
	// end inline asm
	// begin inline asm
	fma.rn.f64    %fd5686, %fd5686, 0.9999, 0.01;
	// end inline asm
	// begin inline asm
	fma.rn.f64    %fd5688, %fd5688, 0.9999, 0.01;
	// end inline asm
	// begin inline asm
	fma.rn.f32    %f5686, %f5686, 0.9999, 0.01;
	// end inline asm
	// begin inline asm
	fma.rn.f32    %f5688, %f5688, 0.9999, 0.01;
	// end inline asm
	// begin inline asm
	fma.rn.f64    %fd5686, %fd5686, 0.9999, 0.01;
	// end inline asm
	// begin inline asm
	fma.rn.f64    %fd5688, %fd5688, 0.9999, 0.01;
	// end inline asm
	// begin inline asm
	fma.rn.f32    %f5686, %f5686, 0.9999, 0.01;
	// end inline asm
	// begin inline asm
	fma.rn.f32    %f5688, %f5688, 0.9999, 0.01;
	// end inline asm
	// begin inline asm
	fma.rn.f64    %fd5686, %fd5686, 0.9999, 0.01;
	// end inline asm
	// begin inline asm
	fma.rn.f64    %fd5688, %fd5688, 0.9999, 0.01;
	// end inline asm
	// begin inline asm
	fma.rn.f32    %f5686, %f5686, 0.9999, 0.01;
	// end inline asm
	// begin inline asm
	fma.rn.f32    %f5688, %f5688, 0.9999, 0.01;
	// end inline asm
	// begin inline asm
	fma.rn.f64    %fd5686, %fd5686, 0.9999, 0.01;
	// end inline asm
	// begin inline asm
	fma.rn.f64    %fd5688, %fd5688, 0.9999, 0.01;
	// end inline asm
	// begin inline asm
	fma.rn.f32    %f5686, %f5686, 0.9999, 0.01;
	// end inline asm
	// begin inline asm
	fma.rn.f32    %f5688, %f5688, 0.9999, 0.01;
	// end inline asm
	// begin inline asm
	fma.rn.f64    %fd5686, %fd5686, 0.9999, 0.01;
	// end inline asm
	// begin inline asm
	fma.rn.f64    %fd5688, %fd5688, 0.9999, 0.01;
	// end inline asm
	// begin inline asm
	fma.rn.f32    %f5686, %f5686, 0.9999, 0.01;
	// end inline asm
	// begin inline asm
	fma.rn.f32    %f5688, %f5688, 0.9999, 0.01;
	// end inline asm
	// begin inline asm
	fma.rn.f64    %fd5686, %fd5686, 0.9999, 0.01;
	// end inline asm
	// begin inline asm
	fma.rn.f64    %fd5688, %fd5688, 0.9999, 0.01;
	// end inline asm
	// begin inline asm
	fma.rn.f32    %f5686, %f5686, 0.9999, 0.01;
	// end inline asm
	// begin inline asm
	fma.rn.f32    %f5688, %f5688, 0.9999, 0.01;
	// end inline asm
	// begin inline asm
	fma.rn.f64    %fd5686, %fd5686, 0.9999, 0.01;
	// end inline asm
	// begin inline asm
	fma.rn.f64    %fd5688, %fd5688, 0.9999, 0.01;
	// end inline asm
	// begin inline asm
	fma.rn.f32    %f5686, %f5686, 0.9999, 0.01;
	// end inline asm
	// begin inline asm
	fma.rn.f32    %f5688, %f5688, 0.9999, 0.01;
	// end inline asm
	// begin inline asm
	fma.rn.f64    %fd5686, %fd5686, 0.9999, 0.01;
	// end inline asm
	// begin inline asm
	fma.rn.f64    %fd5688, %fd5688, 0.9999, 0.01;
	// end inline asm
	// begin inline asm
	fma.rn.f32    %f5686, %f5686, 0.9999, 0.01;
	// end inline asm
	// begin inline asm
	fma.rn.f32    %f5688, %f5688, 0.9999, 0.01;
	// end inline asm
	// begin inline asm
	fma.rn.f64    %fd5686, %fd5686, 0.9999, 0.01;
	// end inline asm
	// begin inline asm
	fma.rn.f64    %fd5688, %fd5688, 0.9999, 0.01;
	// end inline asm
	// begin inline asm
	fma.rn.f32    %f5686, %f5686, 0.9999, 0.01;
	// end inline asm
	// begin inline asm
	fma.rn.f32    %f5688, %f5688, 0.9999, 0.01;
	// end inline asm
	// begin inline asm
	fma.rn.f64    %fd5686, %fd5686, 0.9999, 0.01;
	// end inline asm
	// begin inline asm
	fma.rn.f64    %fd5688, %fd5688, 0.9999, 0.01;
	// end inline asm
	// begin inline asm
	fma.rn.f32    %f5686, %f5686, 0.9999, 0.01;
	// end inline asm
	// begin inline asm
	fma.rn.f32    %f5688, %f5688, 0.9999, 0.01;
	// end inline asm
	// begin inline asm
	fma.rn.f64    %fd5686, %fd5686, 0.9999, 0.01;
	// end inline asm
	// begin inline asm
	fma.rn.f64    %fd5688, %fd5688, 0.9999, 0.01;
	// end inline asm
	// begin inline asm
	fma.rn.f32    %f5686, %f5686, 0.9999, 0.01;
	// end inline asm
	// begin inline asm
	fma.rn.f32    %f5688, %f5688, 0.9999, 0.01;
	// end inline asm
	// begin inline asm
	fma.rn.f64    %fd5686, %fd5686, 0.9999, 0.01;
	// end inline asm
	// begin inline asm
	fma.rn.f64    %fd5688, %fd5688, 0.9999, 0.01;
	// end inline asm
	// begin inline asm
	fma.rn.f32    %f5686, %f5686, 0.9999, 0.01;
	// end inline asm
	// begin inline asm
	fma.rn.f32    %f5688, %f5688, 0.9999, 0.01;
	// end inline asm
	// begin inline asm
	fma.rn.f64    %fd5686, %fd5686, 0.9999, 0.01;
	// end inline asm
	// begin inline asm
	fma.rn.f64    %fd5688, %fd5688, 0.9999, 0.01;
	// end inline asm
	// begin inline asm
	fma.rn.f32    %f5686, %f5686, 0.9999, 0.01;
	// end inline asm
	// begin inline asm
	fma.rn.f32    %f5688, %f5688, 0.9999, 0.01;
	// end inline asm
	mov.f64 	%fd7106, %fd5686;
	// begin inline asm
	fma.rn.f64    %fd7106, %fd7106, 0.9999, 0.01;
	// end inline asm
	mov.f64 	%fd7108, %fd5688;
	// begin inline asm
	fma.rn.f64    %fd7108, %fd7108, 0.9999, 0.01;
	// end inline asm
	mov.f32 	%f7106, %f5686;
	// begin inline asm
	fma.rn.f32    %f7106, %f7106, 0.9999, 0.01;
	// end inline asm
	mov.f32 	%f7108, %f5688;
	// begin inline asm
	fma.rn.f32    %f7108, %f7108, 0.9999, 0.01;
	// end inline asm
	// begin inline asm
	fma.rn.f64    %fd7106, %fd7106, 0.9999, 0.01;
	// end inline asm
	// begin inline asm
	fma.rn.f64    %fd7108, %fd7108, 0.9999, 0.01;
	// end inline asm
	// begin inline asm
	fma.rn.f32    %f7106, %f7106, 0.9999, 0.01;
	// end inline asm
	// begin inline asm
	fma.rn.f32    %f7108, %f7108, 0.9999, 0.01;
	// end inline asm
	// begin inline asm
	fma.rn.f64    %fd7106, %fd7106, 0.9999, 0.01;
	// end inline asm
	// begin inline asm
	fma.rn.f64    %fd7108, %fd7108, 0.9999, 0.01;
	// end inline asm
	// begin inline asm
	fma.rn.f32    %f7106, %f7106, 0.9999, 0.01;
	// end inline asm
	// begin inline asm
	fma.rn.f32    %f7108, %f7108, 0.9999, 0.01;
	// end inline asm
	// begin inline asm
	fma.rn.f64    %fd7106, %fd7106, 0.9999, 0.01;
	// end inline asm
	// begin inline asm
	fma.rn.f64    %fd7108, %fd7108, 0.9999, 0.01;
	// end inline asm
	// begin inline asm
	fma.rn.f32    %f7106, %f7106, 0.9999, 0.01;
	// end inline asm
	// begin inline asm
	fma.rn.f32    %f7108, %f7108, 0.9999, 0.01;
	// end inline asm
	// begin inline asm
	fma.rn.f64    %fd7106, %fd7106, 0.9999, 0.01;
	// end inline asm
	// begin inline asm
	fma.rn.f64    %fd7108, %fd7108, 0.9999, 0.01;
	// end inline asm
	// begin inline asm
	fma.rn.f32    %f7106, %f7106, 0.9999, 0.01;
	// end inline asm
	// begin inline asm
	fma.rn.f32    %f7108, %f7108, 0.9999, 0.01;
	// end inline asm
	// begin inline asm
	fma.rn.f64    %fd7106, %fd7106, 0.9999, 0.01;
	// end inline asm
	// begin inline asm
	fma.rn.f64    %fd7108, %fd7108, 0.9999, 0.01;
	// end inline asm
	// begin inline asm
	fma.rn.f32    %f7106, %f7106, 0.9999, 0.01;
	// end inline asm
	// begin inline asm
	fma.rn.f32    %f7108, %f7108, 0.9999, 0.01;
	// end inline asm
	// begin inline asm
	fma.rn.f64    %fd7106, %fd7106, 0.9999, 0.01;
	// end inline asm
	// begin inline asm
	fma.rn.f64    %fd7108, %fd7108, 0.9999, 0.01;
	// end inline asm
	// begin inline asm
	fma.rn.f32    %f7106, %f7106, 0.9999, 0.01;
	// end inline asm
	// begin inline asm
	fma.rn.f32    %f7108, %f7108, 0.9999, 0.01;
	// end inline asm
	// begin inline asm
	fma.rn.f64    %fd7106, %fd7106, 0.9999, 0.01;
	// end inline asm
	// begin inline asm
	fma.rn.f64    %fd7108, %fd7108, 0.9999, 0.01;
	// end inline asm
	// begin inline asm
	fma.rn.f32    %f7106, %f7106, 0.9999, 0.01;
	// end inline asm
	// begin inline asm
	fma.rn.f32    %f7108, %f7108, 0.9999, 0.01;
	// end inline asm
	// begin inline asm
	fma.rn.f64    %fd7106, %fd7106, 0.9999, 0.01;
	// end inline asm
	// begin inline asm
	fma.rn.f64    %fd7108, %fd7108, 0.9999, 0.01;
	// end inline asm
	// begin inline asm
	fma.rn.f32    %f7106, %f7106, 0.9999, 0.01;
	// end inline asm
	// begin inline asm
	fma.rn.f32    %f7108, %f7108, 0.9999, 0.01;
	// end inline asm
	// begin inline asm
	fma.rn.f64    %fd7106, %fd7106, 0.9999, 0.01;
	// end inline asm
	// begin inline asm
	fma.rn.f64    %fd7108, %fd7108, 0.9999, 0.01;
	// end inline asm
	// begin inline asm
	fma.rn.f32    %f7106, %f7106, 0.9999, 0.01;
	// end inline asm
	// begin inline asm
	fma.rn.f32    %f7108, %f7108, 0.9999, 0.01;
	// end inline asm
	// begin inline asm
	fma.rn.f64    %fd7106, %fd7106, 0.9999, 0.01;
	// end inline asm
	// begin inline asm
	fma.rn.f64    %fd7108, %fd7108, 0.9999, 0.01;
	// end inline asm
	// begin inline asm
	fma.rn.f32    %f7106, %f7106, 0.9999, 0.01;
	// end inline asm
	// begin inline asm
	fma.rn.f32    %f7108, %f7108, 0.9999, 0.01;
	// end inline asm
	// begin inline asm
	fma.rn.f64    %fd7106, %fd7106, 0.9999, 0.01;
	// end inline asm
	// begin inline asm
	fma.rn.f64    %fd7108, %fd7108, 0.9999, 0.01;
	// end inline asm
	// begin inline asm
	fma.rn.f32    %f7106, %f7106, 0.9999, 0.01;
	// end inline asm
	// begin inline asm
	fma.rn.f32    %f7108, %f7108, 0.9999, 0.01;
	// end inline asm
	// begin inline asm
	fma.rn.f64    %fd7106, %fd7106, 0.9999, 0.01;
	// end inline asm
	// begin inline asm
	fma.rn.f64    %fd7108, %fd7108, 0.9999, 0.01;
	// end inline asm
	// begin inline asm
	fma.rn.f32    %f7106, %f7106, 0.9999, 0.01;
	// end inline asm
	// begin inline asm
	fma.rn.f32    %f7108, %f7108, 0.9999, 0.01;
	// end inline asm
	// begin inline asm
	fma.rn.f64    %fd7106, %fd7106, 0.9999, 0.01;
	// end inline asm
	// begin inline asm
	fma.rn.f64    %fd7108, %fd7108, 0.9999, 0.01;
	// end inline asm
	// begin inline asm
	fma.rn.f32    %f7106, %f7106, 0.9999, 0.01;
	// end inline asm
	// begin inline asm
	fma.rn.f32    %f7108, %f7108, 0.9999, 0.01;
	// end inline asm
	// begin inline asm
	fma.rn.f64    %fd7106, %fd7106, 0.9999, 0.01;
	// end inline asm
	// begin inline asm
	fma.rn.f64    %fd7108, %fd7108, 0.9999, 0.01;
	// end inline asm
	// begin inline asm
	fma.rn.f32    %f7106, %f7106, 0.9999, 0.01;
	// end inline asm
	// begin inline asm
	fma.rn.f32    %f7108, %f7108, 0.9999, 0.01;
	// end inline asm
	// begin inline asm
	fma.rn.f64    %fd7106, %fd7106, 0.9999, 0.01;
	// end inline asm
	// begin inline asm
	fma.rn.f64    %fd7108, %fd7108, 0.9999, 0.01;
	// end inline asm
	// begin inline asm
	fma.rn.f32    %f7106, %f7106, 0.9999, 0.01;
	// end inline asm
	// begin inline asm
	fma.rn.f32    %f7108, %f7108, 0.9999, 0.01;
	// end inline asm
	// begin inline asm
	fma.rn.f64    %fd7106, %fd7106, 0.9999, 0.01;
	// end inline asm
	// begin inline asm
	fma.rn.f64    %fd7108, %fd7108, 0.9999, 0.01;
	// end inline asm
	// begin inline asm
	fma.rn.f32    %f7106, %f7106, 0.9999, 0.01;
	// end inline asm
	// begin inline asm
	fma.rn.f32    %f7108, %f7108, 0.9999, 0.01;
	// end inline asm
	// begin inline asm
	fma.rn.f64    %fd7106, %fd7106, 0.9999, 0.01;
	// end inline asm
	// begin inline asm
	fma.rn.f64    %fd7108, %fd7108, 0.9999, 0.01;
	// end inline asm
	// begin inline asm
	fma.rn.f32    %f7106, %f7106, 0.9999, 0.01;
	// end inline asm
	// begin inline asm
	fma.rn.f32    %f7108, %f7108, 0.9999, 0.01;
	// end inline asm
	// begin inline asm
	fma.rn.f64    %fd7106, %fd7106, 0.9999, 0.01;
	// end inline asm
	// begin inline asm
	fma.rn.f64    %fd7108, %fd7108, 0.9999, 0.01;
	// end inline asm
	// begin inline asm
	fma.rn.f32    %f7106, %f7106, 0.9999, 0.01;
	// end inline asm
	// begin inline asm
	fma.rn.f32    %f7108, %f7108, 0.9999, 0.01;
	// end inline asm
	// begin inline asm
	fma.rn.f64    %fd7106, %fd7106, 0.9999, 0.01;
	// end inline asm
	// begin inline asm
	fma.rn.f64    %fd7108, %fd7108, 0.9999, 0.01;
	// end inline asm
	// begin inline asm
	fma.rn.f32    %f7106, %f7106, 0.9999, 0.01;
	// end inline asm
	// begin inline asm
	fma.rn.f32    %f7108, %f7108, 0.9999, 0.01;
	// end inline asm
	// begin inline asm
	fma.rn.f64    %fd7106, %fd7106, 0.9999, 0.01;
	// end inline asm
	// begin inline asm
	fma.rn.f64    %fd7108, %fd7108, 0.9999, 0.01;
	// end inline asm
	// begin inline asm
	fma.rn.f32    %f7106, %f7106, 0.9999, 0.01;
	// end inline asm
	// begin inline asm
	fma.rn.f32    %f7108, %f7108, 0.9999, 0.01;
	// end inline asm
	// begin inline asm
	fma.rn.f64    %fd7106, %fd7106, 0.9999, 0.01;
	// end inline asm
	// begin inline asm
	fma.rn.f64    %fd7108, %fd7108, 0.9999, 0.01;
	// end inline asm
	// begin inline asm
	fma.rn.f32    %f7106, %f7106, 0.9999, 0.01;
	// end inline asm
	// begin inline asm
	fma.rn.f32    %f7108, %f7108, 0.9999, 0.01;
	// end inline asm
	// begin inline asm
	fma.rn.f64    %fd7106, %fd7106, 0.9999, 0.01;
	// end inline asm
	// begin inline asm
	fma.rn.f64    %fd7108, %fd7108, 0.9999, 0.01;
	// end inline asm
	// begin inline asm
	fma.rn.f32    %f7106, %f7106, 0.9999, 0.01;
	// end inline asm
	// begin inline asm
	fma.rn.f32    %f7108, %f7108, 0.9999, 0.01;
	// end inline asm
	// begin inline asm
	fma.rn.f64    %fd7106, %fd7106, 0.9999, 0.01;
	// end inline asm
	// begin inline asm
	fma.rn.f64    %fd7108, %fd7108, 0.9999, 0.01;
	// end inline asm
	// begin inline asm
	fma.rn.f32    %f7106, %f7106, 0.9999, 0.01;
	// end inline asm
	// begin inline asm
	fma.rn.f32    %f7108, %f7108, 0.9999, 0.01;
	// end inline asm
	// begin inline asm
	fma.rn.f64    %fd7106, %fd7106, 0.9999, 0.01;
	// end inline asm
	// begin inline asm
	fma.rn.f64    %fd7108, %fd7108, 0.9999, 0.01;
	// end inline asm
	// begin inline asm
	fma.rn.f32    %f7106, %f7106, 0.9999, 0.01;
	// end inline asm
	// begin inline asm
	fma.rn.f32    %f7108, %f7108, 0.9999, 0.01;
	// end inline asm
	// begin inline asm
	fma.rn.f64    %fd7106, %fd7106, 0.9999, 0.01;
	// end inline asm
	// begin inline asm
	fma.rn.f64    %fd7108, %fd7108, 0.9999, 0.01;
	// end inline asm
	// begin inline asm
	fma.rn.f32    %f7106, %f7106, 0.9999, 0.01;
	// end inline asm
	// begin inline asm
	fma.rn.f32    %f7108, %f7108, 0.9999, 0.01;
	// end inline asm
	// begin inline asm
	fma.rn.f64    %fd7106, %fd7106, 0.9999, 0.01;
	// end inline asm
	// begin inline asm
	fma.rn.f64    %fd7108, %fd7108, 0.9999, 0.01;
	// end inline asm
	// begin inline asm
	fma.rn.f32    %f7106, %f7106, 0.9999, 0.01;
	// end inline asm
	// begin inline asm
	fma.rn.f32    %f7108, %f7108, 0.9999, 0.01;
	// end inline asm
	// begin inline asm
	fma.rn.f64    %fd7106, %fd7106, 0.9999, 0.01;
	// end inline asm
	// begin inline asm
	fma.rn.f64    %fd7108, %fd7108, 0.9999, 0.01;
	// end inline asm
	// begin inline asm
	fma.rn.f32    %f7106, %f7106, 0.9999, 0.01;
	// end inline asm
	// begin inline asm
	fma.rn.f32    %f7108, %f7108, 0.9999, 0.01;
	// end inline asm
	// begin inline asm
	fma.rn.f64    %fd7106, %fd7106, 0.9999, 0.01;
	// end inline asm
	// begin inline asm
	fma.rn.f64    %fd7108, %fd7108, 0.9999, 0.01;
	// end inline asm
	// begin inline asm
	fma.rn.f32    %f7106, %f7106, 0.9999, 0.01;
	// end inline asm
	// begin inline asm
	fma.rn.f32    %f7108, %f7108, 0.9999, 0.01;
	// end inline asm
	// begin inline asm
	fma.rn.f64    %fd7106, %fd7106, 0.9999, 0.01;
	// end inline asm
	// begin inline asm
	fma.rn.f64    %fd7108, %fd7108, 0.9999, 0.01;
	// end inline asm
	// begin inline asm
	fma.rn.f32    %f7106, %f7106, 0.9999, 0.01;
	// end inline asm
	// begin inline asm
	fma.rn.f32    %f7108, %f7108, 0.9999, 0.01;
	// end inline asm
	// begin inline asm
	fma.rn.f64    %fd7106, %fd7106, 0.9999, 0.01;
	// end inline asm
	// begin inline asm
	fma.rn.f64    %fd7108, %fd7108, 0.9999, 0.01;
	// end inline asm
	// begin inline asm
	fma.rn.f32    %f7106, %f7106, 0.9999, 0.01;
	// end inline asm
	// begin inline asm
	fma.rn.f32    %f7108, %f7108, 0.9999, 0.01;
	// end inline asm
	// begin inline asm
	fma.rn.f64    %fd7106, %fd7106, 0.9999, 0.01;
	// end inline asm
	// begin inline asm
	fma.rn.f64    %fd7108, %fd7108, 0.9999, 0.01;
	// end inline asm
	// begin inline asm
	fma.rn.f32    %f7106, %f7106, 0.9999, 0.01;
	// end inline asm
	// begin inline asm
	fma.rn.f32    %f7108, %f7108, 0.9999, 0.01;
	// end inline asm
	// begin inline asm
	fma.rn.f64    %fd7106, %fd7106, 0.9999, 0.01;
	// end inline asm
	// begin inline asm
	fma.rn.f64    %fd7108, %fd7108, 0.9999, 0.01;
	// end inline asm
	// begin inline asm
	fma.rn.f32    %f7106, %f7106, 0.9999, 0.01;
	// end inline asm
	// begin inline asm
	fma.rn.f32    %f7108, %f7108, 0.9999, 0.01;
	// end inline asm
	// begin inline asm
	fma.rn.f64    %fd7106, %fd7106, 0.9999, 0.01;
	// end inline asm
	// begin inline asm
	fma.rn.f64    %fd7108, %fd7108, 0.9999, 0.01;
	// end inline asm
	// begin inline asm
	fma.rn.f32    %f7106, %f7106, 0.9999, 0.01;
	// end inline asm
	// begin inline asm
	fma.rn.f32    %f7108, %f7108, 0.9999, 0.01;
	// end inline asm
	// begin inline asm
	fma.rn.f64    %fd7106, %fd7106, 0.9999, 0.01;
	// end inline asm
	// begin inline asm
	fma.rn.f64    %fd7108, %fd7108, 0.9999, 0.01;
	// end inline asm
	// begin inline asm
	fma.rn.f32    %f7106, %f7106, 0.9999, 0.01;
	// end inline asm
	// begin inline asm
	fma.rn.f32    %f7108, %f7108, 0.9999, 0.01;
	// end inline asm
	// begin inline asm
	fma.rn.f64    %fd7106, %fd7106, 0.9999, 0.01;
	// end inline asm
	// begin inline asm
	fma.rn.f64    %fd7108, %fd7108, 0.9999, 0.01;
	// end inline asm
	// begin inline asm
	fma.rn.f32    %f7106, %f7106, 0.9999, 0.01;
	// end inline asm
	// begin inline asm
	fma.rn.f32    %f7108, %f7108, 0.9999, 0.01;
	// end inline asm
	// begin inline asm
	fma.rn.f64    %fd7106, %fd7106, 0.9999, 0.01;
	// end inline asm
	// begin inline asm
	fma.rn.f64    %fd7108, %fd7108, 0.9999, 0.01;
	// end inline asm
	// begin inline asm
	fma.rn.f32    %f7106, %f7106, 0.9999, 0.01;
	// end inline asm
	// begin inline asm
	fma.rn.f32    %f7108, %f7108, 0.9999, 0.01;
	// end inline asm
	// begin inline asm
	fma.rn.f64    %fd7106, %fd7106, 0.9999, 0.01;
	// end inline asm
	// begin inline asm
	fma.rn.f64    %fd7108, %fd7108, 0.9999, 0.01;
	// end inline asm
	// begin inline asm
	fma.rn.f32    %f7106, %f7106, 0.9999, 0.01;
	// end inline asm
	// begin inline asm
	fma.rn.f32    %f7108, %f7108, 0.9999, 0.01;
	// end inline asm
	// begin inline asm
	fma.rn.f64    %fd7106, %fd7106, 0.9999, 0.01;
	// end inline asm
	// begin inline asm
	fma.rn.f64    %fd7108, %fd7108, 0.9999, 0.01;
	// end inline asm
	// begin inline asm
	fma.rn.f32    %f7106, %f7106, 0.9999, 0.01;
	// end inline asm
	// begin inline asm
	fma.rn.f32    %f7108, %f7108, 0.9999, 0.01;
	// end inline asm
	// begin inline asm
	fma.rn.f64    %fd7106, %fd7106, 0.9999, 0.01;
	// end inline asm
	// begin inline asm
	fma.rn.f64    %fd7108, %fd7108, 0.9999, 0.01;
	// end inline asm
	// begin inline asm
	fma.rn.f32    %f7106, %f7106, 0.9999, 0.01;
	// end inline asm
	// begin inline asm
	fma.rn.f32    %f7108, %f7108, 0.9999, 0.01;
	// end inline asm
	// begin inline asm
	fma.rn.f64    %fd7106, %fd7106, 0.9999, 0.01;
	// end inline asm
	// begin inline asm
	fma.rn.f64    %fd7108, %fd7108, 0.9999, 0.01;
	// end inline asm
	// begin inline asm
	fma.rn.f32    %f7106, %f7106, 0.9999, 0.01;
	// end inline asm
	// begin inline asm
	fma.rn.f32    %f7108, %f7108, 0.9999, 0.01;
	// end inline asm
	// begin inline asm
	fma.rn.f64    %fd7106, %fd7106, 0.9999, 0.01;
	// end inline asm
	// begin inline asm
	fma.rn.f64    %fd7108, %fd7108, 0.9999, 0.01;
	// end inline asm
	// begin inline asm
	fma.rn.f32    %f7106, %f7106, 0.9999, 0.01;
	// end inline asm
	// begin inline asm
	fma.rn.f32    %f7108, %f7108, 0.9999, 0.01;
	// end inline asm
	// begin inline asm
	fma.rn.f64    %fd7106, %fd7106, 0.9999, 0.01;
	// end inline asm
	// begin inline asm
	fma.rn.f64    %fd7108, %fd7108, 0.9999, 0.01;
	// end inline asm
	// begin inline asm
	fma.rn.f32    %f7106, %f7106, 0.9999, 0.01;
	// end inline asm
	// begin inline asm
	fma.rn.f32    %f7108, %f7108, 0.9999, 0.01;
	// end inline asm
	// begin inline asm
	fma.rn.f64    %fd7106, %fd7106, 0.9999, 0.01;
	// end inline asm
	// begin inline asm
	fma.rn.f64    %fd7108, %fd7108, 0.9999, 0.01;
	// end inline asm
	// begin inline asm
	fma.rn.f32    %f7106, %f7106, 0.9999, 0.01;
	// end inline asm
	// begin inline asm
	fma.rn.f32    %f7108, %f7108, 0.9999, 0.01;
	// end inline asm
	// begin inline asm
	fma.rn.f64    %fd7106, %fd7106, 0.9999, 0.01;
	// end inline asm
	// begin inline asm
	fma.rn.f64    %fd7108, %fd7108, 0.9999, 0.01;
	// end inline asm
	// begin inline asm
	fma.rn.f32    %f7106, %f7106, 0.9999, 0.01;
	// end inline asm
	// begin inline asm
	fma.rn.f32    %f7108, %f7108, 0.9999, 0.01;
	// end inline asm
	// begin inline asm
	fma.rn.f64    %fd7106, %fd7106, 0.9999, 0.01;
	// end inline asm
	// begin inline asm
	fma.rn.f64    %fd7108, %fd7108, 0.9999, 0.01;
	// end inline asm
	// begin inline asm
	fma.rn.f32    %f7106, %f7106, 0.9999, 0.01;
	// end inline asm
	// begin inline asm
	fma.rn.f32    %f7108, %f7108, 0.9999, 0.01;
	// end inline asm
	// begin inline asm
	fma.rn.f64    %fd7106, %fd7106, 0.9999, 0.01;
	// end inline asm
	// begin inline asm
	fma.rn.f64    %fd7108, %fd7108, 0.9999, 0.01;
	// end inline asm
	// begin inline asm
	fma.rn.f32    %f7106, %f7106, 0.9999, 0.01;
	// end inline asm
	// begin inline asm
	fma.rn.f32    %f7108, %f7108, 0.9999, 0.01;
	// end inline asm
	// begin inline asm
	fma.rn.f64    %fd7106, %fd7106, 0.9999, 0.01;
	// end inline asm
	// begin inline asm
	fma.rn.f64    %fd7108, %fd7108, 0.9999, 0.01;
	// end inline asm
	// begin inline asm
	fma.rn.f32    %f7106, %f7106, 0.9999, 0.01;
	// end inline asm
	// begin inline asm
	fma.rn.f32    %f7108, %f7108, 0.9999, 0.01;
	// end inline asm
	// begin inline asm
	fma.rn.f64    %fd7106, %fd7106, 0.9999, 0.01;
	// end inline asm
	// begin inline asm
	fma.rn.f64    %fd7108, %fd7108, 0.9999, 0.01;
	// end inline asm
	// begin inline asm
	fma.rn.f32    %f7106, %f7106, 0.9999, 0.01;
	// end inline asm
	// begin inline asm
	fma.rn.f32    %f7108, %f7108, 0.9999, 0.01;
	// end inline asm
	// begin inline asm
	fma.rn.f64    %fd7106, %fd7106, 0.9999, 0.01;
	// end inline asm
	// begin inline asm
	fma.rn.f64    %fd7108, %fd7108, 0.9999, 0.01;
	// end inline asm
	// begin inline asm
	fma.rn.f32    %f7106, %f7106, 0.9999, 0.01;
	// end inline asm
	// begin inline asm
	fma.rn.f32    %f7108, %f7108, 0.9999, 0.01;
	// end inline asm
	// begin inline asm
	fma.rn.f64    %fd7106, %fd7106, 0.9999, 0.01;
	// end inline asm
	// begin inline asm
	fma.rn.f64    %fd7108, %fd7108, 0.9999, 0.01;
	// end inline asm
	// begin inline asm
	fma.rn.f32    %f7106, %f7106, 0.9999, 0.01;
	// end inline asm
	// begin inline asm
	fma.rn.f32    %f7108, %f7108, 0.9999, 0.01;
	// end inline asm
	// begin inline asm
	fma.rn.f64    %fd7106, %fd7106, 0.9999, 0.01;
	// end inline asm
	// begin inline asm
	fma.rn.f64    %fd7108, %fd7108, 0.9999, 0.01;
	// end inline asm
	// begin inline asm
	fma.rn.f32    %f7106, %f7106, 0.9999, 0.01;
	// end inline asm
	// begin inline asm
	fma.rn.f32    %f7108, %f7108, 0.9999, 0.01;
	// end inline asm
	// begin inline asm
	fma.rn.f64    %fd7106, %fd7106, 0.9999, 0.01;
	// end inline asm
	// begin inline asm
	fma.rn.f64    %fd7108, %fd7108, 0.9999, 0.01;
	// end inline asm
	// begin inline asm
	fma.rn.f32    %f7106, %f7106, 0.9999, 0.01;
	// end inline asm
	// begin inline asm
	fma.rn.f32    %f7108, %f7108, 0.9999, 0.01;
	// end inline asm
	// begin inline asm
	fma.rn.f64    %fd7106, %fd7106, 0.9999, 0.01;
	// end inline asm
	// begin inline asm
	fma.rn.f64    %fd7108, %fd7108, 0.9999, 0.01;
	// end inline asm
	// begin inline asm
	fma.rn.f32    %f7106, %f7106, 0.9999, 0.01;
	// end inline asm
	// begin inline asm
	fma.rn.f32    %f7108, %f7108, 0.9999, 0.01;
	// end inline asm
	// begin inline asm
	fma.rn.f64    %fd7106, %fd7106, 0.9999, 0.01;
	// end inline asm
	// begin inline asm
	fma.rn.f64    %fd7108, %fd7108, 0.9999, 0.01;
	// end inline asm
	// begin inline asm
	fma.rn.f32    %f7106, %f7106, 0.9999, 0.01;
	// end inline asm
	// begin inline asm
	fma.rn.f32    %f7108, %f7108, 0.9999, 0.01;
	// end inline asm
	// begin inline asm
	fma.rn.f64    %fd7106, %fd7106, 0.9999, 0.01;
	// end inline asm
	// begin inline asm
	fma.rn.f64    %fd7108, %fd7108, 0.9999, 0.01;
	// end inline asm
	// begin inline asm
	fma.rn.f32    %f7106, %f7106, 0.9999, 0.01;
	// end inline asm
	// begin inline asm
	fma.rn.f32    %f7108, %f7108, 0.9999, 0.01;
	// end inline asm
	// begin inline asm
	fma.rn.f64    %fd7106, %fd7106, 0.9999, 0.01;
	// end inline asm
	// begin inline asm
	fma.rn.f64    %fd7108, %fd7108, 0.9999, 0.01;
	// end inline asm
	// begin inline asm
	fma.rn.f32    %f7106, %f7106, 0.9999, 0.01;
	// end inline asm
	// begin inline asm
	fma.rn.f32    %f7108, %f7108, 0.9999, 0.01;
	// end inline asm
	// begin inline asm
	fma.rn.f64    %fd7106, %fd7106, 0.9999, 0.01;
	// end inline asm
	// begin inline asm
	fma.rn.f64    %fd7108, %fd7108, 0.9999, 0.01;
	// end inline asm
	// begin inline asm
	fma.rn.f32    %f7106, %f7106, 0.9999, 0.01;
	// end inline asm
	// begin inline asm
	fma.rn.f32    %f7108, %f7108, 0.9999, 0.01;
	// end inline asm
	// begin inline asm
	fma.rn.f64    %fd7106, %fd7106, 0.9999, 0.01;
	// end inline asm
	// begin inline asm
	fma.rn.f64    %fd7108, %fd7108, 0.9999, 0.01;
	// end inline asm
	// begin inline asm
	fma.rn.f32    %f7106, %f7106, 0.9999, 0.01;
	// end inline asm
	// begin inline asm
	fma.rn.f32    %f7108, %f7108, 0.9999, 0.01;
	// end inline asm
	// begin inline asm
	fma.rn.f64    %fd7106, %fd7106, 0.9999, 0.01;
	// end inline asm
	// begin inline asm
	fma.rn.f64    %fd7108, %fd7108, 0.9999, 0.01;
	// end inline asm
	// begin inline asm
	fma.rn.f32    %f7106, %f7106, 0.9999, 0.01;
	// end inline asm
	// begin inline asm
	fma.rn.f32    %f7108, %f7108, 0.9999, 0.01;
	// end inline asm
	// begin inline asm
	fma.rn.f64    %fd7106, %fd7106, 0.9999, 0.01;
	// end inline asm
	// begin inline asm
	fma.rn.f64    %fd7108, %fd7108, 0.9999, 0.01;
	// end inline asm
	// begin inline asm
	fma.rn.f32    %f7106, %f7106, 0.9999, 0.01;
	// end inline asm
	// begin inline asm
	fma.rn.f32    %f7108, %f7108, 0.9999, 0.01;
	// end inline asm
	// begin inline asm
	fma.rn.f64    %fd7106, %fd7106, 0.9999, 0.01;
	// end inline asm
	// begin inline asm
	fma.rn.f64    %fd7108, %fd7108, 0.9999, 0.01;
	// end inline asm
	// begin inline asm
	fma.rn.f32    %f7106, %f7106, 0.9999, 0.01;
	// end inline asm
	// begin inline asm
	fma.rn.f32    %f7108, %f7108, 0.9999, 0.01;
	// end inline asm
	// begin inline asm
	fma.rn.f64    %fd7106, %fd7106, 0.9999, 0.01;
	// end inline asm
	// begin inline asm
	fma.rn.f64    %fd7108, %fd7108, 0.9999, 0.01;
	// end inline asm
	// begin inline asm
	fma.rn.f32    %f7106, %f7106, 0.9999, 0.01;
	// end inline asm
	// begin inline asm
	fma.rn.f32    %f7108, %f7108, 0.9999, 0.01;
	// end inline asm
	// begin inline asm
	fma.rn.f64    %fd7106, %fd7106, 0.9999, 0.01;
	// end inline asm
	// begin inline asm
	fma.rn.f64    %fd7108, %fd7108, 0.9999, 0.01;
	// end inline asm
	// begin inline asm
	fma.rn.f32    %f7106, %f7106, 0.9999, 0.01;
	// end inline asm
	// begin inline asm
	fma.rn.f32    %f7108, %f7108, 0.9999, 0.01;
	// end inline asm
	// begin inline asm
	fma.rn.f64    %fd7106, %fd7106, 0.9999, 0.01;
	// end inline asm
	// begin inline asm
	fma.rn.f64    %fd7108, %fd7108, 0.9999, 0.01;
	// end inline asm
	// begin inline asm
	fma.rn.f32    %f7106, %f7106, 0.9999, 0.01;
	// end inline asm
	// begin inline asm
	fma.rn.f32    %f7108, %f7108, 0.9999, 0.01;
	// end inline asm
	// begin inline asm
	fma.rn.f64    %fd7106, %fd7106, 0.9999, 0.01;
	// end inline asm
	// begin inline asm
	fma.rn.f64    %fd7108, %fd7108, 0.9999, 0.01;
	// end inline asm
	// begin inline asm
	fma.rn.f32    %f7106, %f7106, 0.9999, 0.01;
	// end inline asm
	// begin inline asm
	fma.rn.f32    %f7108, %f7108, 0.9999, 0.01;
	// end inline asm
	// begin inline asm
	fma.rn.f64    %fd7106, %fd7106, 0.9999, 0.01;
	// end inline asm
	// begin inline asm
	fma.rn.f64    %fd7108, %fd7108, 0.9999, 0.01;
	// end inline asm
	// begin inline asm
	fma.rn.f32    %f7106, %f7106, 0.9999, 0.01;
	// end inline asm
	// begin inline asm
	fma.rn.f32    %f7108, %f7108, 0.9999, 0.01;
	// end inline asm
	// begin inline asm
	fma.rn.f64    %fd7106, %fd7106, 0.9999, 0.01;
	// end inline asm
	// begin inline asm
	fma.rn.f64    %fd7108, %fd7108, 0.9999, 0.01;
	// end inline asm
	// begin inline asm
	fma.rn.f32    %f7106, %f7106, 0.9999, 0.01;
	// end inline asm
	// begin inline asm
	fma.rn.f32    %f7108, %f7108, 0.9999, 0.01;
	// end inline asm
	// begin inline asm
	fma.rn.f64    %fd7106, %fd7106, 0.9999, 0.01;
	// end inline asm
	// begin inline asm
	fma.rn.f64    %fd7108, %fd7108, 0.9999, 0.01;
	// end inline asm
	// begin inline asm
	fma.rn.f32    %f7106, %f7106, 0.9999, 0.01;
	// end inline asm
	// begin inline asm
	fma.rn.f32    %f7108, %f7108, 0.9999, 0.01;
	// end inline asm
	// begin inline asm
	fma.rn.f64    %fd7106, %fd7106, 0.9999, 0.01;
	// end inline asm
	// begin inline asm
	fma.rn.f64    %fd7108, %fd7108, 0.9999, 0.01;
	// end inline asm
	// begin inline asm
	fma.rn.f32    %f7106, %f7106, 0.9999, 0.01;
	// end inline asm
	// begin inline asm
	fma.rn.f32    %f7108, %f7108, 0.9999, 0.01;
	// end inline asm
	// begin inline asm
	fma.rn.f64    %fd7106, %fd7106, 0.9999, 0.01;
	// end inline asm
	// begin inline asm
	fma.rn.f64    %fd7108, %fd7108, 0.9999, 0.01;
	// end inline asm
	// begin inline asm
	fma.rn.f32    %f7106, %f7106, 0.9999, 0.01;
	// end inline asm
	// begin inline asm
	fma.rn.f32    %f7108, %f7108, 0.9999, 0.01;
	// end inline asm
	// begin inline asm
	fma.rn.f64    %fd7106, %fd7106, 0.9999, 0.01;
	// end inline asm
	// begin inline asm
	fma.rn.f64    %fd7108, %fd7108, 0.9999, 0.01;
	// end inline asm
	// begin inline asm
	fma.rn.f32    %f7106, %f7106, 0.9999, 0.01;
	// end inline asm
	// begin inline asm
	fma.rn.f32    %f7108, %f7108, 0.9999, 0.01;
	// end inline asm
	// begin inline asm
	fma.rn.f64    %fd7106, %fd7106, 0.9999, 0.01;
	// end inline asm
	// begin inline asm
	fma.rn.f64    %fd7108, %fd7108, 0.9999, 0.01;
	// end inline asm
	// begin inline asm
	fma.rn.f32    %f7106, %f7106, 0.9999, 0.01;
	// end inline asm
	// begin inline asm
	fma.rn.f32    %f7108, %f7108, 0.9999, 0.01;
	// end inline asm
	// begin inline asm
	fma.rn.f64    %fd7106, %fd7106, 0.9999, 0.01;
	// end inline asm
	// begin inline asm
	fma.rn.f64    %fd7108, %fd7108, 0.9999, 0.01;
	// end inline asm
	// begin inline asm
	fma.rn.f32    %f7106, %f7106, 0.9999, 0.01;
	// end inline asm
	// begin inline asm
	fma.rn.f32    %f7108, %f7108, 0.9999, 0.01;
	// end inline asm
	// begin inline asm
	fma.rn.f64    %fd7106, %fd7106, 0.9999, 0.01;
	// end inline asm
	// begin inline asm
	fma.rn.f64    %fd7108, %fd7108, 0.9999, 0.01;
	// end inline asm
	// begin inline asm
	fma.rn.f32    %f7106, %f7106, 0.9999, 0.01;
	// end inline asm
	// begin inline asm
	fma.rn.f32    %f7108, %f7108, 0.9999, 0.01;
	// end inline asm
	// begin inline asm
	fma.rn.f64    %fd7106, %fd7106, 0.9999, 0.01;
	// end inline asm
	// begin inline asm
	fma.rn.f64    %fd7108, %fd7108, 0.9999, 0.01;
	// end inline asm
	// begin inline asm
	fma.rn.f32    %f7106, %f7106, 0.9999, 0.01;
	// end inline asm
	// begin inline asm
	fma.rn.f32    %f7108, %f7108, 0.9999, 0.01;
	// end inline asm
	// begin inline asm
	fma.rn.f64    %fd7106, %fd7106, 0.9999, 0.01;
	// end inline asm
	// begin inline asm
	fma.rn.f64    %fd7108, %fd7108, 0.9999, 0.01;
	// end inline asm
	// begin inline asm
	fma.rn.f32    %f7106, %f7106, 0.9999, 0.01;
	// end inline asm
	// begin inline asm
	fma.rn.f32    %f7108, %f7108, 0.9999, 0.01;
	// end inline asm
	// begin inline asm
	fma.rn.f64    %fd7106, %fd7106, 0.9999, 0.01;
	// end inline asm
	// begin inline asm
	fma.rn.f64    %fd7108, %fd7108, 0.9999, 0.01;
	// end inline asm
	// begin inline asm
	fma.rn.f32    %f7106, %f7106, 0.9999, 0.01;
	// end inline asm
	// begin inline asm
	fma.rn.f32    %f7108, %f7108, 0.9999, 0.01;
	// end inline asm
	// begin inline asm
	fma.rn.f64    %fd7106, %fd7106, 0.9999, 0.01;
	// end inline asm
	// begin inline asm
	fma.rn.f64    %fd7108, %fd7108, 0.9999, 0.01;
	// end inline asm
	// begin inline asm
	fma.rn.f32    %f7106, %f7106, 0.9999, 0.01;
	// end inline asm
	// begin inline asm
	fma.rn.f32    %f7108, %f7108, 0.9999, 0.01;
	// end inline asm
	// begin inline asm
	fma.rn.f64    %fd7106, %fd7106, 0.9999, 0.01;
	// end inline asm
	// begin inline asm
	fma.rn.f64    %fd7108, %fd7108, 0.9999, 0.01;
	// end inline asm
	// begin inline asm
	fma.rn.f32    %f7106, %f7106, 0.9999, 0.01;
	// end inline asm
	// begin inline asm
	fma.rn.f32    %f7108, %f7108, 0.9999, 0.01;
	// end inline asm
	// begin inline asm
	fma.rn.f64    %fd7106, %fd7106, 0.9999, 0.01;
	// end inline asm
	// begin inline asm
	fma.rn.f64    %fd7108, %fd7108, 0.9999, 0.01;
	// end inline asm
	// begin inline asm
	fma.rn.f32    %f7106, %f7106, 0.9999, 0.01;
	// end inline asm
	// begin inline asm
	fma.rn.f32    %f7108, %f7108, 0.9999, 0.01;
	// end inline asm
	// begin inline asm
	fma.rn.f64    %fd7106, %fd7106, 0.9999, 0.01;
	// end inline asm
	// begin inline asm
	fma.rn.f64    %fd7108, %fd7108, 0.9999, 0.01;
	// end inline asm
	// begin inline asm
	fma.rn.f32    %f7106, %f7106, 0.9999, 0.01;
	// end inline asm
	// begin inline asm
	fma.rn.f32    %f7108, %f7108, 0.9999, 0.01;
	// end inline asm
	// begin inline asm
	fma.rn.f64    %fd7106, %fd7106, 0.9999, 0.01;
	// end inline asm
	// begin inline asm
	fma.rn.f64    %fd7108, %fd7108, 0.9999, 0.01;
	// end inline asm
	// begin inline asm
	fma.rn.f32    %f7106, %f7106, 0.9999, 0.01;
	// end inline asm
	// begin inline asm
	fma.rn.f32    %f7108, %f7108, 0.9999, 0.01;
	// end inline asm
	// begin inline asm
	fma.rn.f64    %fd7106, %fd7106, 0.9999, 0.01;
	// end inline asm
	// begin inline asm
	fma.rn.f64    %fd7108, %fd7108, 0.9999, 0.01;
	// end inline asm
	// begin inline asm
	fma.rn.f32    %f7106, %f7106, 0.9999, 0.01;
	// end inline asm
	// begin inline asm
	fma.rn.f32    %f7108, %f7108, 0.9999, 0.01;
	// end inline asm
	// begin inline asm
	fma.rn.f64    %fd7106, %fd7106, 0.9999, 0.01;
	// end inline asm
	// begin inline asm
	fma.rn.f64    %fd7108, %fd7108, 0.9999, 0.01;
	// end inline asm
	// begin inline asm
	fma.rn.f32    %f7106, %f7106, 0.9999, 0.01;
	// end inline asm
	// begin inline asm
	fma.rn.f32    %f7108, %f7108, 0.9999, 0.01;
	// end inline asm
	// begin inline asm
	fma.rn.f64    %fd7106, %fd7106, 0.9999, 0.01;
	// end inline asm
	// begin inline asm
	fma.rn.f64    %fd7108, %fd7108, 0.9999, 0.01;
	// end inline asm
	// begin inline asm
	fma.rn.f32    %f7106, %f7106, 0.9999, 0.01;
	// end inline asm
	// begin inline asm
	fma.rn.f32    %f7108, %f7108, 0.9999, 0.01;
	// end inline asm
	// begin inline asm
	fma.rn.f64    %fd7106, %fd7106, 0.9999, 0.01;
	// end inline asm
	// begin inline asm
	fma.rn.f64    %fd7108, %fd7108, 0.9999, 0.01;
	// end inline asm
	// begin inline asm
	fma.rn.f32    %f7106, %f7106, 0.9999, 0.01;
	// end inline asm
	// begin inline asm
	fma.rn.f32    %f7108, %f7108, 0.9999, 0.01;
	// end inline asm
	// begin inline asm
	fma.rn.f64    %fd7106, %fd7106, 0.9999, 0.01;
	// end inline asm
	// begin inline asm
	fma.rn.f64    %fd7108, %fd7108, 0.9999, 0.01;
	// end inline asm
	// begin inline asm
	fma.rn.f32    %f7106, %f7106, 0.9999, 0.01;
	// end inline asm
	// begin inline asm
	fma.rn.f32    %f7108, %f7108, 0.9999, 0.01;
	// end inline asm
	// begin inline asm
	fma.rn.f64    %fd7106, %fd7106, 0.9999, 0.01;
	// end inline asm
	// begin inline asm
	fma.rn.f64    %fd7108, %fd7108, 0.9999, 0.01;
	// end inline asm
	// begin inline asm
	fma.rn.f32    %f7106, %f7106, 0.9999, 0.01;
	// end inline asm
	// begin inline asm
	fma.rn.f32    %f7108, %f7108, 0.9999, 0.01;
	// end inline asm
	// begin inline asm
	fma.rn.f64    %fd7106, %fd7106, 0.9999, 0.01;
	// end inline asm
	// begin inline asm
	fma.rn.f64    %fd7108, %fd7108, 0.9999, 0.01;
	// end inline asm
	// begin inline asm
	fma.rn.f32    %f7106, %f7106, 0.9999, 0.01;
	// end inline asm
	// begin inline asm
	fma.rn.f32    %f7108, %f7108, 0.9999, 0.01;
	// end inline asm
	// begin inline asm
	fma.rn.f64    %fd7106, %fd7106, 0.9999, 0.01;
	// end inline asm
	// begin inline asm
	fma.rn.f64    %fd7108, %fd7108, 0.9999, 0.01;
	// end inline asm
	// begin inline asm
	fma.rn.f32    %f7106, %f7106, 0.9999, 0.01;
	// end inline asm
	// begin inline asm
	fma.rn.f32    %f7108, %f7108, 0.9999, 0.01;
	// end inline asm
	// begin inline asm
	fma.rn.f64    %fd7106, %fd7106, 0.9999, 0.01;
	// end inline asm
	// begin inline asm
	fma.rn.f64    %fd7108, %fd7108, 0.9999, 0.01;
	// end inline asm
	// begin inline asm
	fma.rn.f32    %f7106, %f7106, 0.9999, 0.01;
	// end inline asm
	// begin inline asm
	fma.rn.f32    %f7108, %f7108, 0.9999, 0.01;
	// end inline asm
	// begin inline asm
	fma.rn.f64    %fd7106, %fd7106, 0.9999, 0.01;
	// end inline asm
	// begin inline asm
	fma.rn.f64    %fd7108, %fd7108, 0.9999, 0.01;
	// end inline asm
	// begin inline asm
	fma.rn.f32    %f7106, %f7106, 0.9999, 0.01;
	// end inline asm
	// begin inline asm
	fma.rn.f32    %f7108, %f7108, 0.9999, 0.01;
	// end inline asm
	// begin inline asm
	fma.rn.f64    %fd7106, %fd7106, 0.9999, 0.01;
	// end inline asm
	// begin inline asm
	fma.rn.f64    %fd7108, %fd7108, 0.9999, 0.01;
	// end inline asm
	// begin inline asm
	fma.rn.f32    %f7106, %f7106, 0.9999, 0.01;
	// end inline asm
	// begin inline asm
	fma.rn.f32    %f7108, %f7108, 0.9999, 0.01;
	// end inline asm
	// begin inline asm
	fma.rn.f64    %fd7106, %fd7106, 0.9999, 0.01;
	// end inline asm
	// begin inline asm
	fma.rn.f64    %fd7108, %fd7108, 0.9999, 0.01;
	// end inline asm
	// begin inline asm
	fma.rn.f32    %f7106, %f7106, 0.9999, 0.01;
	// end inline asm
	// begin inline asm
	fma.rn.f32    %f7108, %f7108, 0.9999, 0.01;
	// end inline asm
	// begin inline asm
	fma.rn.f64    %fd7106, %fd7106, 0.9999, 0.01;
	// end inline asm
	// begin inline asm
	fma.rn.f64    %fd7108, %fd7108, 0.9999, 0.01;
	// end inline asm
	// begin inline asm
	fma.rn.f32    %f7106, %f7106, 0.9999, 0.01;
	// end inline asm
	// begin inline asm
	fma.rn.f32    %f7108, %f7108, 0.9999, 0.01;
	// end inline asm
	// begin inline asm
	fma.rn.f64    %fd7106, %fd7106, 0.9999, 0.01;
	// end inline asm
	// begin inline asm
	fma.rn.f64    %fd7108, %fd7108, 0.9999, 0.01;
	// end inline asm
	// begin inline asm
	fma.rn.f32    %f7106, %f7106, 0.9999, 0.01;
	// end inline asm
	// begin inline asm
	fma.rn.f32    %f7108, %f7108, 0.9999, 0.01;
	// end inline asm
	// begin inline asm
	fma.rn.f64    %fd7106, %fd7106, 0.9999, 0.01;
	// end inline asm
	// begin inline asm
	fma.rn.f64    %fd7108, %fd7108, 0.9999, 0.01;
	// end inline asm
	// begin inline asm
	fma.rn.f32    %f7106, %f7106, 0.9999, 0.01;
	// end inline asm
	// begin inline asm
	fma.rn.f32    %f7108, %f7108, 0.9999, 0.01;
	// end inline asm
	// begin inline asm
	fma.rn.f64    %fd7106, %fd7106, 0.9999, 0.01;
	// end inline asm
	// begin inline asm
	fma.rn.f64    %fd7108, %fd7108, 0.9999, 0.01;
	// end inline asm
	// begin inline asm
	fma.rn.f32    %f7106, %f7106, 0.9999, 0.01;
	// end inline asm
	// begin inline asm
	fma.rn.f32    %f7108, %f7108, 0.9999, 0.01;
	// end inline asm
	// begin inline asm
	fma.rn.f64    %fd7106, %fd7106, 0.9999, 0.01;
	// end inline asm
	// begin inline asm
	fma.rn.f64    %fd7108, %fd7108, 0.9999, 0.01;
	// end inline asm
	// begin inline asm
	fma.rn.f32    %f7106, %f7106, 0.9999, 0.01;
	// end inline asm
	// begin inline asm
	fma.rn.f32    %f7108, %f7108, 0.9999, 0.01;
	// end inline asm
	// begin inline asm
	fma.rn.f64    %fd7106, %fd7106, 0.9999, 0.01;
	// end inline asm
	// begin inline asm
	fma.rn.f64    %fd7108, %fd7108, 0.9999, 0.01;
	// end inline asm
	// begin inline asm
	fma.rn.f32    %f7106, %f7106, 0.9999, 0.01;
	// end inline asm
	// begin inline asm
	fma.rn.f32    %f7108, %f7108, 0.9999, 0.01;
	// end inline asm
	// begin inline asm
	fma.rn.f64    %fd7106, %fd7106, 0.9999, 0.01;
	// end inline asm
	// begin inline asm
	fma.rn.f64    %fd7108, %fd7108, 0.9999, 0.01;
	// end inline asm
	// begin inline asm
	fma.rn.f32    %f7106, %f7106, 0.9999, 0.01;
	// end inline asm
	// begin inline asm
	fma.rn.f32    %f7108, %f7108, 0.9999, 0.01;
	// end inline asm
	// begin inline asm
	fma.rn.f64    %fd7106, %fd7106, 0.9999, 0.01;
	// end inline asm
	// begin inline asm
	fma.rn.f64    %fd7108, %fd7108, 0.9999, 0.01;
	// end inline asm
	// begin inline asm
	fma.rn.f32    %f7106, %f7106, 0.9999, 0.01;
	// end inline asm
	// begin inline asm
	fma.rn.f32    %f7108, %f7108, 0.9999, 0.01;
	// end inline asm
	// begin inline asm
	fma.rn.f64    %fd7106, %fd7106, 0.9999, 0.01;
	// end inline asm
	// begin inline asm
	fma.rn.f64    %fd7108, %fd7108, 0.9999, 0.01;
	// end inline asm
	// begin inline asm
	fma.rn.f32    %f7106, %f7106, 0.9999, 0.01;
	// end inline asm
	// begin inline asm
	fma.rn.f32    %f7108, %f7108, 0.9999, 0.01;
	// end inline asm
	// begin inline asm
	fma.rn.f64    %fd7106, %fd7106, 0.9999, 0.01;
	// end inline asm
	// begin inline asm
	fma.rn.f64    %fd7108, %fd7108, 0.9999, 0.01;
	// end inline asm
	// begin inline asm
	fma.rn.f32    %f7106, %f7106, 0.9999, 0.01;
	// end inline asm
	// begin inline asm
	fma.rn.f32    %f7108, %f7108, 0.9999, 0.01;
	// end inline asm
	// begin inline asm
	fma.rn.f64    %fd7106, %fd7106, 0.9999, 0.01;
	// end inline asm
	// begin inline asm
	fma.rn.f64    %fd7108, %fd7108, 0.9999, 0.01;
	// end inline asm
	// begin inline asm
	fma.rn.f32    %f7106, %f7106, 0.9999, 0.01;
	// end inline asm
	// begin inline asm
	fma.rn.f32    %f7108, %f7108, 0.9999, 0.01;
	// end inline asm
	// begin inline asm
	fma.rn.f64    %fd7106, %fd7106, 0.9999, 0.01;
	// end inline asm
	// begin inline asm
	fma.rn.f64    %fd7108, %fd7108, 0.9999, 0.01;
	// end inline asm
	// begin inline asm
	fma.rn.f32    %f7106, %f7106, 0.9999, 0.01;
	// end inline asm
	// begin inline asm
	fma.rn.f32    %f7108, %f7108, 0.9999, 0.01;
	// end inline asm
	// begin inline asm
	fma.rn.f64    %fd7106, %fd7106, 0.9999, 0.01;
	// end inline asm
	// begin inline asm
	fma.rn.f64    %fd7108, %fd7108, 0.9999, 0.01;
	// end inline asm
	// begin inline asm
	fma.rn.f32    %f7106, %f7106, 0.9999, 0.01;
	// end inline asm
	// begin inline asm
	fma.rn.f32    %f7108, %f7108, 0.9999, 0.01;
	// end inline asm
	// begin inline asm
	fma.rn.f64    %fd7106, %fd7106, 0.9999, 0.01;
	// end inline asm
	// begin inline asm
	fma.rn.f64    %fd7108, %fd7108, 0.9999, 0.01;
	// end inline asm
	// begin inline asm
	fma.rn.f32    %f7106, %f7106, 0.9999, 0.01;
	// end inline asm
	// begin inline asm
	fma.rn.f32    %f7108, %f7108, 0.9999, 0.01;
	// end inline asm
	// begin inline asm
	fma.rn.f64    %fd7106, %fd7106, 0.9999, 0.01;
	// end inline asm
	// begin inline asm
	fma.rn.f64    %fd7108, %fd7108, 0.9999, 0.01;
	// end inline asm
	// begin inline asm
	fma.rn.f32    %f7106, %f7106, 0.9999, 0.01;
	// end inline asm
	// begin inline asm
	fma.rn.f32    %f7108, %f7108, 0.9999, 0.01;
	// end inline asm
	// begin inline asm
	fma.rn.f64    %fd7106, %fd7106, 0.9999, 0.01;
	// end inline asm
	// begin inline asm
	fma.rn.f64    %fd7108, %fd7108, 0.9999, 0.01;
	// end inline asm
	// begin inline asm
	fma.rn.f32    %f7106, %f7106, 0.9999, 0.01;
	// end inline asm
	// begin inline asm
	fma.rn.f32    %f7108, %f7108, 0.9999, 0.01;
	// end inline asm
	// begin inline asm
	fma.rn.f64    %fd7106, %fd7106, 0.9999, 0.01;
	// end inline asm
	// begin inline asm
	fma.rn.f64    %fd7108, %fd7108, 0.9999, 0.01;
	// end inline asm
	// begin inline asm
	fma.rn.f32    %f7106, %f7106, 0.9999, 0.01;
	// end inline asm
	// begin inline asm
	fma.rn.f32    %f7108, %f7108, 0.9999, 0.01;
	// end inline asm
	// begin inline asm
	fma.rn.f64    %fd7106, %fd7106, 0.9999, 0.01;
	// end inline asm
	// begin inline asm
	fma.rn.f64    %fd7108, %fd7108, 0.9999, 0.01;
	// end inline asm
	// begin inline asm
	fma.rn.f32    %f7106, %f7106, 0.9999, 0.01;
	// end inline asm
	// begin inline asm
	fma.rn.f32    %f7108, %f7108, 0.9999, 0.01;
	// end inline asm
	// begin inline asm
	fma.rn.f64    %fd7106, %fd7106, 0.9999, 0.01;
	// end inline asm
	// begin inline asm
	fma.rn.f64    %fd7108, %fd7108, 0.9999, 0.01;
	// end inline asm
	// begin inline asm
	fma.rn.f32    %f7106, %f7106, 0.9999, 0.01;
	// end inline asm
	// begin inline asm
	fma.rn.f32    %f7108, %f7108, 0.9999, 0.01;
	// end inline asm
	// begin inline asm
	fma.rn.f64    %fd7106, %fd7106, 0.9999, 0.01;
	// end inline asm
	// begin inline asm
	fma.rn.f64    %fd7108, %fd7108, 0.9999, 0.01;
	// end inline asm
	// begin inline asm
	fma.rn.f32    %f7106, %f7106, 0.9999, 0.01;
	// end inline asm
	// begin inline asm
	fma.rn.f32    %f7108, %f7108, 0.9999, 0.01;
	// end inline asm
	// begin inline asm
	fma.rn.f64    %fd7106, %fd7106, 0.9999, 0.01;
	// end inline asm
	// begin inline asm
	fma.rn.f64    %fd7108, %fd7108, 0.9999, 0.01;
	// end inline asm
	// begin inline asm
	fma.rn.f32    %f7106, %f7106, 0.9999, 0.01;
	// end inline asm
	// begin inline asm
	fma.rn.f32    %f7108, %f7108, 0.9999, 0.01;
	// end inline asm
	// begin inline asm
	fma.rn.f64    %fd7106, %fd7106, 0.9999, 0.01;
	// end inline asm
	// begin inline asm
	fma.rn.f64    %fd7108, %fd7108, 0.9999, 0.01;
	// end inline asm
	// begin inline asm
	fma.rn.f32    %f7106, %f7106, 0.9999, 0.01;
	// end inline asm
	// begin inline asm
	fma.rn.f32    %f7108, %f7108, 0.9999, 0.01;
	// end inline asm
	// begin inline asm
	fma.rn.f64    %fd7106, %fd7106, 0.9999, 0.01;
	// end inline asm
	// begin inline asm
	fma.rn.f64    %fd7108, %fd7108, 0.9999, 0.01;
	// end inline asm
	// begin inline asm
	fma.rn.f32    %f7106, %f7106, 0.9999, 0.01;
	// end inline asm
	// begin inline asm
	fma.rn.f32    %f7108, %f7108, 0.9999, 0.01;
	// end inline asm
	// begin inline asm
	fma.rn.f64    %fd7106, %fd7106, 0.9999, 0.01;
	// end inline asm
	// begin inline asm
	fma.rn.f64    %fd7108, %fd7108, 0.9999, 0.01;
	// end inline asm
	// begin inline asm
	fma.rn.f32    %f7106, %f7106, 0.9999, 0.01;
	// end inline asm
	// begin inline asm
	fma.rn.f32    %f7108, %f7108, 0.9999, 0.01;
	// end inline asm
	// begin inline asm
	fma.rn.f64    %fd7106, %fd7106, 0.9999, 0.01;
	// end inline asm
	// begin inline asm
	fma.rn.f64    %fd7108, %fd7108, 0.9999, 0.01;
	// end inline asm
	// begin inline asm
	fma.rn.f32    %f7106, %f7106, 0.9999, 0.01;
	// end inline asm
	// begin inline asm
	fma.rn.f32    %f7108, %f7108, 0.9999, 0.01;
	// end inline asm
	// begin inline asm
	fma.rn.f64    %fd7106, %fd7106, 0.9999, 0.01;
	// end inline asm
	// begin inline asm
	fma.rn.f64    %fd7108, %fd7108, 0.9999, 0.01;
	// end inline asm
	// begin inline asm
	fma.rn.f32    %f7106, %f7106, 0.9999, 0.01;
	// end inline asm
	// begin inline asm
	fma.rn.f32    %f7108, %f7108, 0.9999, 0.01;
	// end inline asm
	// begin inline asm
	fma.rn.f64    %fd7106, %fd7106, 0.9999, 0.01;
	// end inline asm
	// begin inline asm
	fma.rn.f64    %fd7108, %fd7108, 0.9999, 0.01;
	// end inline asm
	// begin inline asm
	fma.rn.f32    %f7106, %f7106, 0.9999, 0.01;
	// end inline asm
	// begin inline asm
	fma.rn.f32    %f7108, %f7108, 0.9999, 0.01;
	// end inline asm
	// begin inline asm
	fma.rn.f64    %fd7106, %fd7106, 0.9999, 0.01;
	// end inline asm
	// begin inline asm
	fma.rn.f64    %fd7108, %fd7108, 0.9999, 0.01;
	// end inline asm
	// begin inline asm
	fma.rn.f32    %f7106, %f7106, 0.9999, 0.01;
	// end inline asm
	// begin inline asm
	fma.rn.f32    %f7108, %f7108, 0.9999, 0.01;
	// end inline asm
	// begin inline asm
	fma.rn.f64    %fd7106, %fd7106, 0.9999, 0.01;
	// end inline asm
	// begin inline asm
	fma.rn.f64    %fd7108, %fd7108, 0.9999, 0.01;
	// end inline asm
	// begin inline asm
	fma.rn.f32    %f7106, %f7106, 0.9999, 0.01;
	// end inline asm
	// begin inline asm
	fma.rn.f32    %f7108, %f7108, 0.9999, 0.01;
	// end inline asm
	// begin inline asm
	fma.rn.f64    %fd7106, %fd7106, 0.9999, 0.01;
	// end inline asm
	// begin inline asm
	fma.rn.f64    %fd7108, %fd7108, 0.9999, 0.01;
	// end inline asm
	// begin inline asm
	fma.rn.f32    %f7106, %f7106, 0.9999, 0.01;
	// end inline asm
	// begin inline asm
	fma.rn.f32    %f7108, %f7108, 0.9999, 0.01;
	// end inline asm
	// begin inline asm
	fma.rn.f64    %fd7106, %fd7106, 0.9999, 0.01;
	// end inline asm
	// begin inline asm
	fma.rn.f64    %fd7108, %fd7108, 0.9999, 0.01;
	// end inline asm
	// begin inline asm
	fma.rn.f32    %f7106, %f7106, 0.9999, 0.01;
	// end inline asm
	// begin inline asm
	fma.rn.f32    %f7108, %f7108, 0.9999, 0.01;
	// end inline asm
	// begin inline asm
	fma.rn.f64    %fd7106, %fd7106, 0.9999, 0.01;
	// end inline asm
	// begin inline asm
	fma.rn.f64    %fd7108, %fd7108, 0.9999, 0.01;
	// end inline asm
	// begin inline asm
	fma.rn.f32    %f7106, %f7106, 0.9999, 0.01;
	// end inline asm
	// begin inline asm
	fma.rn.f32    %f7108, %f7108, 0.9999, 0.01;
	// end inline asm
	// begin inline asm
	fma.rn.f64    %fd7106, %fd7106, 0.9999, 0.01;
	// end inline asm
	// begin inline asm
	fma.rn.f64    %fd7108, %fd7108, 0.9999, 0.01;
	// end inline asm
	// begin inline asm
	fma.rn.f32    %f7106, %f7106, 0.9999, 0.01;
	// end inline asm
	// begin inline asm
	fma.rn.f32    %f7108, %f7108, 0.9999, 0.01;
	// end inline asm
	// begin inline asm
	fma.rn.f64    %fd7106, %fd7106, 0.9999, 0.01;
	// end inline asm
	// begin inline asm
	fma.rn.f64    %fd7108, %fd7108, 0.9999, 0.01;
	// end inline asm
	// begin inline asm
	fma.rn.f32    %f7106, %f7106, 0.9999, 0.01;
	// end inline asm
	// begin inline asm
	fma.rn.f32    %f7108, %f7108, 0.9999, 0.01;
	// end inline asm
	// begin inline asm
	fma.rn.f64    %fd7106, %fd7106, 0.9999, 0.01;
	// end inline asm
	// begin inline asm
	fma.rn.f64    %fd7108, %fd7108, 0.9999, 0.01;
	// end inline asm
	// begin inline asm
	fma.rn.f32    %f7106, %f7106, 0.9999, 0.01;
	// end inline asm
	// begin inline asm
	fma.rn.f32    %f7108, %f7108, 0.9999, 0.01;
	// end inline asm
	// begin inline asm
	fma.rn.f64    %fd7106, %fd7106, 0.9999, 0.01;
	// end inline asm
	// begin inline asm
	fma.rn.f64    %fd7108, %fd7108, 0.9999, 0.01;
	// end inline asm
	// begin inline asm
	fma.rn.f32    %f7106, %f7106, 0.9999, 0.01;
	// end inline asm
	// begin inline asm
	fma.rn.f32    %f7108, %f7108, 0.9999, 0.01;
	// end inline asm
	// begin inline asm
	fma.rn.f64    %fd7106, %fd7106, 0.9999, 0.01;
	// end inline asm
	// begin inline asm
	fma.rn.f64    %fd7108, %fd7108, 0.9999, 0.01;
	// end inline asm
	// begin inline asm
	fma.rn.f32    %f7106, %f7106, 0.9999, 0.01;
	// end inline asm
	// begin inline asm
	fma.rn.f32    %f7108, %f7108, 0.9999, 0.01;
	// end inline asm
	// begin inline asm
	fma.rn.f64    %fd7106, %fd7106, 0.9999, 0.01;
	// end inline asm
	// begin inline asm
	fma.rn.f64    %fd7108, %fd7108, 0.9999, 0.01;
	// end inline asm
	// begin inline asm
	fma.rn.f32    %f7106, %f7106, 0.9999, 0.01;
	// end inline asm
	// begin inline asm
	fma.rn.f32    %f7108, %f7108, 0.9999, 0.01;
	// end inline asm
	// begin inline asm
	fma.rn.f64    %fd7106, %fd7106, 0.9999, 0.01;
	// end inline asm
	// begin inline asm
	fma.rn.f64    %fd7108, %fd7108, 0.9999, 0.01;
	// end inline asm
	// begin inline asm
	fma.rn.f32    %f7106, %f7106, 0.9999, 0.01;
	// end inline asm
	// begin inline asm
	fma.rn.f32    %f7108, %f7108, 0.9999, 0.01;
	// end inline asm
	// begin inline asm
	fma.rn.f64    %fd7106, %fd7106, 0.9999, 0.01;
	// end inline asm
	// begin inline asm
	fma.rn.f64    %fd7108, %fd7108, 0.9999, 0.01;
	// end inline asm
	// begin inline asm
	fma.rn.f32    %f7106, %f7106, 0.9999, 0.01;
	// end inline asm
	// begin inline asm
	fma.rn.f32    %f7108, %f7108, 0.9999, 0.01;
	// end inline asm
	// begin inline asm
	fma.rn.f64    %fd7106, %fd7106, 0.9999, 0.01;
	// end inline asm
	// begin inline asm
	fma.rn.f64    %fd7108, %fd7108, 0.9999, 0.01;
	// end inline asm
	// begin inline asm
	fma.rn.f32    %f7106, %f7106, 0.9999, 0.01;
	// end inline asm
	// begin inline asm
	fma.rn.f32    %f7108, %f7108, 0.9999, 0.01;
	// end inline asm
	// begin inline asm
	fma.rn.f64    %fd7106, %fd7106, 0.9999, 0.01;
	// end inline asm
	// begin inline asm
	fma.rn.f64    %fd7108, %fd7108, 0.9999, 0.01;
	// end inline asm
	// begin inline asm
	fma.rn.f32    %f7106, %f7106, 0.9999, 0.01;
	// end inline asm
	// begin inline asm
	fma.rn.f32    %f7108, %f7108, 0.9999, 0.01;
	// end inline asm
	// begin inline asm
	fma.rn.f64    %fd7106, %fd7106, 0.9999, 0.01;
	// end inline asm
	// begin inline asm
	fma.rn.f64    %fd7108, %fd7108, 0.9999, 0.01;
	// end inline asm
	// begin inline asm
	fma.rn.f32    %f7106, %f7106, 0.9999, 0.01;
	// end inline asm
	// begin inline asm
	fma.rn.f32    %f7108, %f7108, 0.9999, 0.01;
	// end inline asm
	// begin inline asm
	fma.rn.f64    %fd7106, %fd7106, 0.9999, 0.01;
	// end inline asm
	// begin inline asm
	fma.rn.f64    %fd7108, %fd7108, 0.9999, 0.01;
	// end inline asm
	// begin inline asm
	fma.rn.f32    %f7106, %f7106, 0.9999, 0.01;
	// end inline asm
	// begin inline asm
	fma.rn.f32    %f7108, %f7108, 0.9999, 0.01;
	// end inline asm
	// begin inline asm
	fma.rn.f64    %fd7106, %fd7106, 0.9999, 0.01;
	// end inline asm
	// begin inline asm
	fma.rn.f64    %fd7108, %fd7108, 0.9999, 0.01;
	// end inline asm
	// begin inline asm
	fma.rn.f32    %f7106, %f7106, 0.9999, 0.01;
	// end inline asm
	// begin inline asm
	fma.rn.f32    %f7108, %f7108, 0.9999, 0.01;
	// end inline asm
	// begin inline asm
	fma.rn.f64    %fd7106, %fd7106, 0.9999, 0.01;
	// end inline asm
	// begin inline asm
	fma.rn.f64    %fd7108, %fd7108, 0.9999, 0.01;
	// end inline asm
	// begin inline asm
	fma.rn.f32    %f7106, %f7106, 0.9999, 0.01;
	// end inline asm
	// begin inline asm
	fma.rn.f32    %f7108, %f7108, 0.9999, 0.01;
	// end inline asm
	// begin inline asm
	fma.rn.f64    %fd7106, %fd7106, 0.9999, 0.01;
	// end inline asm
	// begin inline asm
	fma.rn.f64    %fd7108, %fd7108, 0.9999, 0.01;
	// end inline asm
	// begin inline asm
	fma.rn.f32    %f7106, %f7106, 0.9999, 0.01;
	// end inline asm
	// begin inline asm
	fma.rn.f32    %f7108, %f7108, 0.9999, 0.01;
	// end inline asm
	// begin inline asm
	fma.rn.f64    %fd7106, %fd7106, 0.9999, 0.01;
	// end inline asm
	// begin inline asm
	fma.rn.f64    %fd7108, %fd7108, 0.9999, 0.01;
	// end inline asm
	// begin inline asm
	fma.rn.f32    %f7106, %f7106, 0.9999, 0.01;
	// end inline asm
	// begin inline asm
	fma.rn.f32    %f7108, %f7108, 0.9999, 0.01;
	// end inline asm
	// begin inline asm
	fma.rn.f64    %fd7106, %fd7106, 0.9999, 0.01;
	// end inline asm
	// begin inline asm
	fma.rn.f64    %fd7108, %fd7108, 0.9999, 0.01;
	// end inline asm
	// begin inline asm
	fma.rn.f32    %f7106, %f7106, 0.9999, 0.01;
	// end inline asm
	// begin inline asm
	fma.rn.f32    %f7108, %f7108, 0.9999, 0.01;
	// end inline asm
	// begin inline asm
	fma.rn.f64    %fd7106, %fd7106, 0.9999, 0.01;
	// end inline asm
	// begin inline asm
	fma.rn.f64    %fd7108, %fd7108, 0.9999, 0.01;
	// end inline asm
	// begin inline asm
	fma.rn.f32    %f7106, %f7106, 0.9999, 0.01;
	// end inline asm
	// begin inline asm
	fma.rn.f32    %f7108, %f7108, 0.9999, 0.01;
	// end inline asm
	// begin inline asm
	fma.rn.f64    %fd7106, %fd7106, 0.9999, 0.01;
	// end inline asm
	// begin inline asm
	fma.rn.f64    %fd7108, %fd7108, 0.9999, 0.01;
	// end inline asm
	// begin inline asm
	fma.rn.f32    %f7106, %f7106, 0.9999, 0.01;
	// end inline asm
	// begin inline asm
	fma.rn.f32    %f7108, %f7108, 0.9999, 0.01;
	// end inline asm
	// begin inline asm
	fma.rn.f64    %fd7106, %fd7106, 0.9999, 0.01;
	// end inline asm
	// begin inline asm
	fma.rn.f64    %fd7108, %fd7108, 0.9999, 0.01;
	// end inline asm
	// begin inline asm
	fma.rn.f32    %f7106, %f7106, 0.9999, 0.01;
	// end inline asm
	// begin inline asm
	fma.rn.f32    %f7108, %f7108, 0.9999, 0.01;
	// end inline asm
	// begin inline asm
	fma.rn.f64    %fd7106, %fd7106, 0.9999, 0.01;
	// end inline asm
	// begin inline asm
	fma.rn.f64    %fd7108, %fd7108, 0.9999, 0.01;
	// end inline asm
	// begin inline asm
	fma.rn.f32    %f7106, %f7106, 0.9999, 0.01;
	// end inline asm
	// begin inline asm
	fma.rn.f32    %f7108, %f7108, 0.9999, 0.01;
	// end inline asm
	// begin inline asm
	fma.rn.f64    %fd7106, %fd7106, 0.9999, 0.01;
	// end inline asm
	// begin inline asm
	fma.rn.f64    %fd7108, %fd7108, 0.9999, 0.01;
	// end inline asm
	// begin inline asm
	fma.rn.f32    %f7106, %f7106, 0.9999, 0.01;
	// end inline asm
	// begin inline asm
	fma.rn.f32    %f7108, %f7108, 0.9999, 0.01;
	// end inline asm
	// begin inline asm
	fma.rn.f64    %fd7106, %fd7106, 0.9999, 0.01;
	// end inline asm
	// begin inline asm
	fma.rn.f64    %fd7108, %fd7108, 0.9999, 0.01;
	// end inline asm
	// begin inline asm
	fma.rn.f32    %f7106, %f7106, 0.9999, 0.01;
	// end inline asm
	// begin inline asm
	fma.rn.f32    %f7108, %f7108, 0.9999, 0.01;
	// end inline asm
	// begin inline asm
	fma.rn.f64    %fd7106, %fd7106, 0.9999, 0.01;
	// end inline asm
	// begin inline asm
	fma.rn.f64    %fd7108, %fd7108, 0.9999, 0.01;
	// end inline asm
	// begin inline asm
	fma.rn.f32    %f7106, %f7106, 0.9999, 0.01;
	// end inline asm
	// begin inline asm
	fma.rn.f32    %f7108, %f7108, 0.9999, 0.01;
	// end inline asm
	// begin inline asm
	fma.rn.f64    %fd7106, %fd7106, 0.9999, 0.01;
	// end inline asm
	// begin inline asm
	fma.rn.f64    %fd7108, %fd7108, 0.9999, 0.01;
	// end inline asm
	// begin inline asm
	fma.rn.f32    %f7106, %f7106, 0.9999, 0.01;
	// end inline asm
	// begin inline asm
	fma.rn.f32    %f7108, %f7108, 0.9999, 0.01;
	// end inline asm
	// begin inline asm
	fma.rn.f64    %fd7106, %fd7106, 0.9999, 0.01;
	// end inline asm
	// begin inline asm
	fma.rn.f64    %fd7108, %fd7108, 0.9999, 0.01;
	// end inline asm
	// begin inline asm
	fma.rn.f32    %f7106, %f7106, 0.9999, 0.01;
	// end inline asm
	// begin inline asm
	fma.rn.f32    %f7108, %f7108, 0.9999, 0.01;
	// end inline asm
	// begin inline asm
	fma.rn.f64    %fd7106, %fd7106, 0.9999, 0.01;
	// end inline asm
	// begin inline asm
	fma.rn.f64    %fd7108, %fd7108, 0.9999, 0.01;
	// end inline asm
	// begin inline asm
	fma.rn.f32    %f7106, %f7106, 0.9999, 0.01;
	// end inline asm
	// begin inline asm
	fma.rn.f32    %f7108, %f7108, 0.9999, 0.01;
	// end inline asm
	// begin inline asm
	fma.rn.f64    %fd7106, %fd7106, 0.9999, 0.01;
	// end inline asm
	// begin inline asm
	fma.rn.f64    %fd7108, %fd7108, 0.9999, 0.01;
	// end inline asm
	// begin inline asm
	fma.rn.f32    %f7106, %f7106, 0.9999, 0.01;
	// end inline asm
	// begin inline asm
	fma.rn.f32    %f7108, %f7108, 0.9999, 0.01;
	// end inline asm
	// begin inline asm
	fma.rn.f64    %fd7106, %fd7106, 0.9999, 0.01;
	// end inline asm
	// begin inline asm
	fma.rn.f64    %fd7108, %fd7108, 0.9999, 0.01;
	// end inline asm
	// begin inline asm
	fma.rn.f32    %f7106, %f7106, 0.9999, 0.01;
	// end inline asm
	// begin inline asm
	fma.rn.f32    %f7108, %f7108, 0.9999, 0.01;
	// end inline asm
	// begin inline asm
	fma.rn.f64    %fd7106, %fd7106, 0.9999, 0.01;
	// end inline asm
	// begin inline asm
	fma.rn.f64    %fd7108, %fd7108, 0.9999, 0.01;
	// end inline asm
	// begin inline asm
	fma.rn.f32    %f7106, %f7106, 0.9999, 0.01;
	// end inline asm
	// begin inline asm
	fma.rn.f32    %f7108, %f7108, 0.9999, 0.01;
	// end inline asm
	// begin inline asm
	fma.rn.f64    %fd7106, %fd7106, 0.9999, 0.01;
	// end inline asm
	// begin inline asm
	fma.rn.f64    %fd7108, %fd7108, 0.9999, 0.01;
	// end inline asm
	// begin inline asm
	fma.rn.f32    %f7106, %f7106, 0.9999, 0.01;
	// end inline asm
	// begin inline asm
	fma.rn.f32    %f7108, %f7108, 0.9999, 0.01;
	// end inline asm
	// begin inline asm
	fma.rn.f64    %fd7106, %fd7106, 0.9999, 0.01;
	// end inline asm
	// begin inline asm
	fma.rn.f64    %fd7108, %fd7108, 0.9999, 0.01;
	// end inline asm
	// begin inline asm
	fma.rn.f32    %f7106, %f7106, 0.9999, 0.01;
	// end inline asm
	// begin inline asm
	fma.rn.f32    %f7108, %f7108, 0.9999, 0.01;
	// end inline asm
	// begin inline asm
	fma.rn.f64    %fd7106, %fd7106, 0.9999, 0.01;
	// end inline asm
	// begin inline asm
	fma.rn.f64    %fd7108, %fd7108, 0.9999, 0.01;
	// end inline asm
	// begin inline asm
	fma.rn.f32    %f7106, %f7106, 0.9999, 0.01;
	// end inline asm
	// begin inline asm
	fma.rn.f32    %f7108, %f7108, 0.9999, 0.01;
	// end inline asm
	// begin inline asm
	fma.rn.f64    %fd7106, %fd7106, 0.9999, 0.01;
	// end inline asm
	// begin inline asm
	fma.rn.f64    %fd7108, %fd7108, 0.9999, 0.01;
	// end inline asm
	// begin inline asm
	fma.rn.f32    %f7106, %f7106, 0.9999, 0.01;
	// end inline asm
	// begin inline asm
	fma.rn.f32    %f7108, %f7108, 0.9999, 0.01;
	// end inline asm
	// begin inline asm
	fma.rn.f64    %fd7106, %fd7106, 0.9999, 0.01;
	// end inline asm
	// begin inline asm
	fma.rn.f64    %fd7108, %fd7108, 0.9999, 0.01;
	// end inline asm
	// begin inline asm
	fma.rn.f32    %f7106, %f7106, 0.9999, 0.01;
	// end inline asm
	// begin inline asm
	fma.rn.f32    %f7108, %f7108, 0.9999, 0.01;
	// end inline asm
	// begin inline asm
	fma.rn.f64    %fd7106, %fd7106, 0.9999, 0.01;
	// end inline asm
	// begin inline asm
	fma.rn.f64    %fd7108, %fd7108, 0.9999, 0.01;
	// end inline asm
	// begin inline asm
	fma.rn.f32    %f7106, %f7106, 0.9999, 0.01;
	// end inline asm
	// begin inline asm
	fma.rn.f32    %f7108, %f7108, 0.9999, 0.01;
	// end inline asm
	// begin inline asm
	fma.rn.f64    %fd7106, %fd7106, 0.9999, 0.01;
	// end inline asm
	// begin inline asm
	fma.rn.f64    %fd7108, %fd7108, 0.9999, 0.01;
	// end inline asm
	// begin inline asm
	fma.rn.f32    %f7106, %f7106, 0.9999, 0.01;
	// end inline asm
	// begin inline asm
	fma.rn.f32    %f7108, %f7108, 0.9999, 0.01;
	// end inline asm
	// begin inline asm
	fma.rn.f64    %fd7106, %fd7106, 0.9999, 0.01;
	// end inline asm
	// begin inline asm
	fma.rn.f64    %fd7108, %fd7108, 0.9999, 0.01;
	// end inline asm
	// begin inline asm
	fma.rn.f32    %f7106, %f7106, 0.9999, 0.01;
	// end inline asm
	// begin inline asm
	fma.rn.f32    %f7108, %f7108, 0.9999, 0.01;
	// end inline asm
	// begin inline asm
	fma.rn.f64    %fd7106, %fd7106, 0.9999, 0.01;
	// end inline asm
	// begin inline asm
	fma.rn.f64    %fd7108, %fd7108, 0.9999, 0.01;
	// end inline asm
	// begin inline asm
	fma.rn.f32    %f7106, %f7106, 0.9999, 0.01;
	// end inline asm
	// begin inline asm
	fma.rn.f32    %f7108, %f7108, 0.9999, 0.01;
	// end inline asm
	// begin inline asm
	fma.rn.f64    %fd7106, %fd7106, 0.9999, 0.01;
	// end inline asm
	// begin inline asm
	fma.rn.f64    %fd7108, %fd7108, 0.9999, 0.01;
	// end inline asm
	// begin inline asm
	fma.rn.f32    %f7106, %f7106, 0.9999, 0.01;
	// end inline asm
	// begin inline asm
	fma.rn.f32    %f7108, %f7108, 0.9999, 0.01;
	// end inline asm
	// begin inline asm
	fma.rn.f64    %fd7106, %fd7106, 0.9999, 0.01;
	// end inline asm
	// begin inline asm
	fma.rn.f64    %fd7108, %fd7108, 0.9999, 0.01;
	// end inline asm
	// begin inline asm
	fma.rn.f32    %f7106, %f7106, 0.9999, 0.01;
	// end inline asm
	// begin inline asm
	fma.rn.f32    %f7108, %f7108, 0.9999, 0.01;
	// end inline asm
	// begin inline asm
	fma.rn.f64    %fd7106, %fd7106, 0.9999, 0.01;
	// end inline asm
	// begin inline asm
	fma.rn.f64    %fd7108, %fd7108, 0.9999, 0.01;
	// end inline asm
	// begin inline asm
	fma.rn.f32    %f7106, %f7106, 0.9999, 0.01;
	// end inline asm
	// begin inline asm
	fma.rn.f32    %f7108, %f7108, 0.9999, 0.01;
	// end inline asm
	// begin inline asm
	fma.rn.f64    %fd7106, %fd7106, 0.9999, 0.01;
	// end inline asm
	// begin inline asm
	fma.rn.f64    %fd7108, %fd7108, 0.9999, 0.01;
	// end inline asm
	// begin inline asm
	fma.rn.f32    %f7106, %f7106, 0.9999, 0.01;
	// end inline asm
	// begin inline asm
	fma.rn.f32    %f7108, %f7108, 0.9999, 0.01;
	// end inline asm
	// begin inline asm
	fma.rn.f64    %fd7106, %fd7106, 0.9999, 0.01;
	// end inline asm
	// begin inline asm
	fma.rn.f64    %fd7108, %fd7108, 0.9999, 0.01;
	// end inline asm
	// begin inline asm
	fma.rn.f32    %f7106, %f7106, 0.9999, 0.01;
	// end inline asm
	// begin inline asm
	fma.rn.f32    %f7108, %f7108, 0.9999, 0.01;
	// end inline asm
	// begin inline asm
	fma.rn.f64    %fd7106, %fd7106, 0.9999, 0.01;
	// end inline asm
	// begin inline asm
	fma.rn.f64    %fd7108, %fd7108, 0.9999, 0.01;
	// end inline asm
	// begin inline asm
	fma.rn.f32    %f7106, %f7106, 0.9999, 0.01;
	// end inline asm
	// begin inline asm
	fma.rn.f32    %f7108, %f7108, 0.9999, 0.01;
	// end inline asm
	// begin inline asm
	fma.rn.f64    %fd7106, %fd7106, 0.9999, 0.01;
	// end inline asm
	// begin inline asm
	fma.rn.f64    %fd7108, %fd7108, 0.9999, 0.01;
	// end inline asm
	// begin inline asm
	fma.rn.f32    %f7106, %f7106, 0.9999, 0.01;
	// end inline asm
	// begin inline asm
	fma.rn.f32    %f7108, %f7108, 0.9999, 0.01;
	// end inline asm
	// begin inline asm
	fma.rn.f64    %fd7106, %fd7106, 0.9999, 0.01;
	// end inline asm
	// begin inline asm
	fma.rn.f64    %fd7108, %fd7108, 0.9999, 0.01;
	// end inline asm
	// begin inline asm
	fma.rn.f32    %f7106, %f7106, 0.9999, 0.01;
	// end inline asm
	// begin inline asm
	fma.rn.f32    %f7108, %f7108, 0.9999, 0.01;
	// end inline asm
	// begin inline asm
	fma.rn.f64    %fd7106, %fd7106, 0.9999, 0.01;
	// end inline asm
	// begin inline asm
	fma.rn.f64    %fd7108, %fd7108, 0.9999, 0.01;
	// end inline asm
	// begin inline asm
	fma.rn.f32    %f7106, %f7106, 0.9999, 0.01;
	// end inline asm
	// begin inline asm
	fma.rn.f32    %f7108, %f7108, 0.9999, 0.01;
	// end inline asm
	// begin inline asm
	fma.rn.f64    %fd7106, %fd7106, 0.9999, 0.01;
	// end inline asm
	// begin inline asm
	fma.rn.f64    %fd7108, %fd7108, 0.9999, 0.01;
	// end inline asm
	// begin inline asm
	fma.rn.f32    %f7106, %f7106, 0.9999, 0.01;
	// end inline asm
	// begin inline asm
	fma.rn.f32    %f7108, %f7108, 0.9999, 0.01;
	// end inline asm
	// begin inline asm
	fma.rn.f64    %fd7106, %fd7106, 0.9999, 0.01;
	// end inline asm
	// begin inline asm
	fma.rn.f64    %fd7108, %fd7108, 0.9999, 0.01;
	// end inline asm
	// begin inline asm
	fma.rn.f32    %f7106, %f7106, 0.9999, 0.01;
	// end inline asm
	// begin inline asm
	fma.rn.f32    %f7108, %f7108, 0.9999, 0.01;
	// end inline asm
	// begin inline asm
	fma.rn.f64    %fd7106, %fd7106, 0.9999, 0.01;
	// end inline asm
	// begin inline asm
	fma.rn.f64    %fd7108, %fd7108, 0.9999, 0.01;
	// end inline asm
	// begin inline asm
	fma.rn.f32    %f7106, %f7106, 0.9999, 0.01;
	// end inline asm
	// begin inline asm
	fma.rn.f32    %f7108, %f7108, 0.9999, 0.01;
	// end inline asm
	// begin inline asm
	fma.rn.f64    %fd7106, %fd7106, 0.9999, 0.01;
	// end inline asm
	// begin inline asm
	fma.rn.f64    %fd7108, %fd7108, 0.9999, 0.01;
	// end inline asm
	// begin inline asm
	fma.rn.f32    %f7106, %f7106, 0.9999, 0.01;
	// end inline asm
	// begin inline asm
	fma.rn.f32    %f7108, %f7108, 0.9999, 0.01;
	// end inline asm
	// begin inline asm
	fma.rn.f64    %fd7106, %fd7106, 0.9999, 0.01;
	// end inline asm
	// begin inline asm
	fma.rn.f64    %fd7108, %fd7108, 0.9999, 0.01;
	// end inline asm
	// begin inline asm
	fma.rn.f32    %f7106, %f7106, 0.9999, 0.01;
	// end inline asm
	// begin inline asm
	fma.rn.f32    %f7108, %f7108, 0.9999, 0.01;
	// end inline asm
	// begin inline asm
	fma.rn.f64    %fd7106, %fd7106, 0.9999, 0.01;
	// end inline asm
	// begin inline asm
	fma.rn.f64    %fd7108, %fd7108, 0.9999, 0.01;
	// end inline asm
	// begin inline asm
	fma.rn.f32    %f7106, %f7106, 0.9999, 0.01;
	// end inline asm
	// begin inline asm
	fma.rn.f32    %f7108, %f7108, 0.9999, 0.01;
	// end inline asm
	// begin inline asm
	fma.rn.f64    %fd7106, %fd7106, 0.9999, 0.01;
	// end inline asm
	// begin inline asm
	fma.rn.f64    %fd7108, %fd7108, 0.9999, 0.01;
	// end inline asm
	// begin inline asm
	fma.rn.f32    %f7106, %f7106, 0.9999, 0.01;
	// end inline asm
	// begin inline asm
	fma.rn.f32    %f7108, %f7108, 0.9999, 0.01;
	// end inline asm
	// begin inline asm
	fma.rn.f64    %fd7106, %fd7106, 0.9999, 0.01;
	// end inline asm
	// begin inline asm
	fma.rn.f64    %fd7108, %fd7108, 0.9999, 0.01;
	// end inline asm
	// begin inline asm
	fma.rn.f32    %f7106, %f7106, 0.9999, 0.01;
	// end inline asm
	// begin inline asm
	fma.rn.f32    %f7108, %f7108, 0.9999, 0.01;
	// end inline asm
	// begin inline asm
	fma.rn.f64    %fd7106, %fd7106, 0.9999, 0.01;
	// end inline asm
	// begin inline asm
	fma.rn.f64    %fd7108, %fd7108, 0.9999, 0.01;
	// end inline asm
	// begin inline asm
	fma.rn.f32    %f7106, %f7106, 0.9999, 0.01;
	// end inline asm
	// begin inline asm
	fma.rn.f32    %f7108, %f7108, 0.9999, 0.01;
	// end inline asm
	// begin inline asm
	fma.rn.f64    %fd7106, %fd7106, 0.9999, 0.01;
	// end inline asm
	// begin inline asm
	fma.rn.f64    %fd7108, %fd7108, 0.9999, 0.01;
	// end inline asm
	// begin inline asm
	fma.rn.f32    %f7106, %f7106, 0.9999, 0.01;
	// end inline asm
	// begin inline asm
	fma.rn.f32    %f7108, %f7108, 0.9999, 0.01;
	// end inline asm
	// begin inline asm
	fma.rn.f64    %fd7106, %fd7106, 0.9999, 0.01;
	// end inline asm
	// begin inline asm
	fma.rn.f64    %fd7108, %fd7108, 0.9999, 0.01;
	// end inline asm
	// begin inline asm
	fma.rn.f32    %f7106, %f7106, 0.9999, 0.01;
	// end inline asm
	// begin inline asm
	fma.rn.f32    %f7108, %f7108, 0.9999, 0.01;
	// end inline asm
	// begin inline asm
	fma.rn.f64    %fd7106, %fd7106, 0.9999, 0.01;
	// end inline asm
	// begin inline asm
	fma.rn.f64    %fd7108, %fd7108, 0.9999, 0.01;
	// end inline asm
	// begin inline asm
	fma.rn.f32    %f7106, %f7106, 0.9999, 0.01;
	// end inline asm
	// begin inline asm
	fma.rn.f32    %f7108, %f7108, 0.9999, 0.01;
	// end inline asm
	// begin inline asm
	fma.rn.f64    %fd7106, %fd7106, 0.9999, 0.01;
	// end inline asm
	// begin inline asm
	fma.rn.f64    %fd7108, %fd7108, 0.9999, 0.01;
	// end inline asm
	// begin inline asm
	fma.rn.f32    %f7106, %f7106, 0.9999, 0.01;
	// end inline asm
	// begin inline asm
	fma.rn.f32    %f7108, %f7108, 0.9999, 0.01;
	// end inline asm
	// begin inline asm
	fma.rn.f64    %fd7106, %fd7106, 0.9999, 0.01;
	// end inline asm
	// begin inline asm
	fma.rn.f64    %fd7108, %fd7108, 0.9999, 0.01;
	// end inline asm
	// begin inline asm
	fma.rn.f32    %f7106, %f7106, 0.9999, 0.01;
	// end inline asm
	// begin inline asm
	fma.rn.f32    %f7108, %f7108, 0.9999, 0.01;
	// end inline asm
	// begin inline asm
	fma.rn.f64    %fd7106, %fd7106, 0.9999, 0.01;
	// end inline asm
	// begin inline asm
	fma.rn.f64    %fd7108, %fd7108, 0.9999, 0.01;
	// end inline asm
	// begin inline asm
	fma.rn.f32    %f7106, %f7106, 0.9999, 0.01;
	// end inline asm
	// begin inline asm
	fma.rn.f32    %f7108, %f7108, 0.9999, 0.01;
	// end inline asm
	// begin inline asm
	fma.rn.f64    %fd7106, %fd7106, 0.9999, 0.01;
	// end inline asm
	// begin inline asm
	fma.rn.f64    %fd7108, %fd7108, 0.9999, 0.01;
	// end inline asm
	// begin inline asm
	fma.rn.f32    %f7106, %f7106, 0.9999, 0.01;
	// end inline asm
	// begin inline asm
	fma.rn.f32    %f7108, %f7108, 0.9999, 0.01;
	// end inline asm
	// begin inline asm
	fma.rn.f64    %fd7106, %fd7106, 0.9999, 0.01;
	// end inline asm
	// begin inline asm
	fma.rn.f64    %fd7108, %fd7108, 0.9999, 0.01;
	// end inline asm
	// begin inline asm
	fma.rn.f32    %f7106, %f7106, 0.9999, 0.01;
	// end inline asm
	// begin inline asm
	fma.rn.f32    %f7108, %f7108, 0.9999, 0.01;
	// end inline asm
	// begin inline asm
	fma.rn.f64    %fd7106, %fd7106, 0.9999, 0.01;
	// end inline asm
	// begin inline asm
	fma.rn.f64    %fd7108, %fd7108, 0.9999, 0.01;
	// end inline asm
	// begin inline asm
	fma.rn.f32    %f7106, %f7106, 0.9999, 0.01;
	// end inline asm
	// begin inline asm
	fma.rn.f32    %f7108, %f7108, 0.9999, 0.01;
	// end inline asm
	// begin inline asm
	fma.rn.f64    %fd7106, %fd7106, 0.9999, 0.01;
	// end inline asm
	// begin inline asm
	fma.rn.f64    %fd7108, %fd7108, 0.9999, 0.01;
	// end inline asm
	// begin inline asm
	fma.rn.f32    %f7106, %f7106, 0.9999, 0.01;
	// end inline asm
	// begin inline asm
	fma.rn.f32    %f7108, %f7108, 0.9999, 0.01;
	// end inline asm
	// begin inline asm
	fma.rn.f64    %fd7106, %fd7106, 0.9999, 0.01;
	// end inline asm
	// begin inline asm
	fma.rn.f64    %fd7108, %fd7108, 0.9999, 0.01;
	// end inline asm
	// begin inline asm
	fma.rn.f32    %f7106, %f7106, 0.9999, 0.01;
	// end inline asm
	// begin inline asm
	fma.rn.f32    %f7108, %f7108, 0.9999, 0.01;
	// end inline asm
	// begin inline asm
	fma.rn.f64    %fd7106, %fd7106, 0.9999, 0.01;
	// end inline asm
	// begin inline asm
	fma.rn.f64    %fd7108, %fd7108, 0.9999, 0.01;
	// end inline asm
	// begin inline asm
	fma.rn.f32    %f7106, %f7106, 0.9999, 0.01;
	// end inline asm
	// begin inline asm
	fma.rn.f32    %f7108, %f7108, 0.9999, 0.01;
	// end inline asm
	// begin inline asm
	fma.rn.f64    %fd7106, %fd7106, 0.9999, 0.01;
	// end inline asm
	// begin inline asm
	fma.rn.f64    %fd7108, %fd7108, 0.9999, 0.01;
	// end inline asm
	// begin inline asm
	fma.rn.f32    %f7106, %f7106, 0.9999, 0.01;
	// end inline asm
	// begin inline asm
	fma.rn.f32    %f7108, %f7108, 0.9999, 0.01;
	// end inline asm
	// begin inline asm
	fma.rn.f64    %fd7106, %fd7106, 0.9999, 0.01;
	// end inline asm
	// begin inline asm
	fma.rn.f64    %fd7108, %fd7108, 0.9999, 0.01;
	// end inline asm
	// begin inline asm
	fma.rn.f32    %f7106, %f7106, 0.9999, 0.01;
	// end inline asm
	// begin inline asm
	fma.rn.f32    %f7108, %f7108, 0.9999, 0.01;
	// end inline asm
	// begin inline asm
	fma.rn.f64    %fd7106, %fd7106, 0.9999, 0.01;
	// end inline asm
	// begin inline asm
	fma.rn.f64    %fd7108, %fd7108, 0.9999, 0.01;
	// end inline asm
	// begin inline asm
	fma.rn.f32    %f7106, %f7106, 0.9999, 0.01;
	// end inline asm
	// begin inline asm
	fma.rn.f32    %f7108, %f7108, 0.9999, 0.01;
	// end inline asm
	// begin inline asm
	fma.rn.f64    %fd7106, %fd7106, 0.9999, 0.01;
	// end inline asm
	// begin inline asm
	fma.rn.f64    %fd7108, %fd7108, 0.9999, 0.01;
	// end inline asm
	// begin inline asm
	fma.rn.f32    %f7106, %f7106, 0.9999, 0.01;
	// end inline asm
	// begin inline asm
	fma.rn.f32    %f7108, %f7108, 0.9999, 0.01;
	// end inline asm
	// begin inline asm
	fma.rn.f64    %fd7106, %fd7106, 0.9999, 0.01;
	// end inline asm
	// begin inline asm
	fma.rn.f64    %fd7108, %fd7108, 0.9999, 0.01;
	// end inline asm
	// begin inline asm
	fma.rn.f32    %f7106, %f7106, 0.9999, 0.01;
	// end inline asm
	// begin inline asm
	fma.rn.f32    %f7108, %f7108, 0.9999, 0.01;
	// end inline asm
	// begin inline asm
	fma.rn.f64    %fd7106, %fd7106, 0.9999, 0.01;
	// end inline asm
	// begin inline asm
	fma.rn.f64    %fd7108, %fd7108, 0.9999, 0.01;
	// end inline asm
	// begin inline asm
	fma.rn.f32    %f7106, %f7106, 0.9999, 0.01;
	// end inline asm
	// begin inline asm
	fma.rn.f32    %f7108, %f7108, 0.9999, 0.01;
	// end inline asm
	// begin inline asm
	fma.rn.f64    %fd7106, %fd7106, 0.9999, 0.01;
	// end inline asm
	// begin inline asm
	fma.rn.f64    %fd7108, %fd7108, 0.9999, 0.01;
	// end inline asm
	// begin inline asm
	fma.rn.f32    %f7106, %f7106, 0.9999, 0.01;
	// end inline asm
	// begin inline asm
	fma.rn.f32    %f7108, %f7108, 0.9999, 0.01;
	// end inline asm
	// begin inline asm
	fma.rn.f64    %fd7106, %fd7106, 0.9999, 0.01;
	// end inline asm
	// begin inline asm
	fma.rn.f64    %fd7108, %fd7108, 0.9999, 0.01;
	// end inline asm
	// begin inline asm
	fma.rn.f32    %f7106, %f7106, 0.9999, 0.01;
	// end inline asm
	// begin inline asm
	fma.rn.f32    %f7108, %f7108, 0.9999, 0.01;
	// end inline asm
	// begin inline asm
	fma.rn.f64    %fd7106, %fd7106, 0.9999, 0.01;
	// end inline asm
	// begin inline asm
	fma.rn.f64    %fd7108, %fd7108, 0.9999, 0.01;
	// end inline asm
	// begin inline asm
	fma.rn.f32    %f7106, %f7106, 0.9999, 0.01;
	// end inline asm
	// begin inline asm
	fma.rn.f32    %f7108, %f7108, 0.9999, 0.01;
	// end inline asm
	// begin inline asm
	fma.rn.f64    %fd7106, %fd7106, 0.9999, 0.01;
	// end inline asm
	// begin inline asm
	fma.rn.f64    %fd7108, %fd7108, 0.9999, 0.01;
	// end inline asm
	// begin inline asm
	fma.rn.f32    %f7106, %f7106, 0.9999, 0.01;
	// end inline asm
	// begin inline asm
	fma.rn.f32    %f7108, %f7108, 0.9999, 0.01;
	// end inline asm
	// begin inline asm
	fma.rn.f64    %fd7106, %fd7106, 0.9999, 0.01;
	// end inline asm
	// begin inline asm
	fma.rn.f64    %fd7108, %fd7108, 0.9999, 0.01;
	// end inline asm
	// begin inline asm
	fma.rn.f32    %f7106, %f7106, 0.9999, 0.01;
	// end inline asm
	// begin inline asm
	fma.rn.f32    %f7108, %f7108, 0.9999, 0.01;
	// end inline asm
	// begin inline asm
	fma.rn.f64    %fd7106, %fd7106, 0.9999, 0.01;
	// end inline asm
	// begin inline asm
	fma.rn.f64    %fd7108, %fd7108, 0.9999, 0.01;
	// end inline asm
	// begin inline asm
	fma.rn.f32    %f7106, %f7106, 0.9999, 0.01;
	// end inline asm
	// begin inline asm
	fma.rn.f32    %f7108, %f7108, 0.9999, 0.01;
	// end inline asm
	// begin inline asm
	fma.rn.f64    %fd7106, %fd7106, 0.9999, 0.01;
	// end inline asm
	// begin inline asm
	fma.rn.f64    %fd7108, %fd7108, 0.9999, 0.01;
	// end inline asm
	// begin inline asm
	fma.rn.f32    %f7106, %f7106, 0.9999, 0.01;
	// end inline asm
	// begin inline asm
	fma.rn.f32    %f7108, %f7108, 0.9999, 0.01;
	// end inline asm
	// begin inline asm
	fma.rn.f64    %fd7106, %fd7106, 0.9999, 0.01;
	// end inline asm
	// begin inline asm
	fma.rn.f64    %fd7108, %fd7108, 0.9999, 0.01;
	// end inline asm
	// begin inline asm
	fma.rn.f32    %f7106, %f7106, 0.9999, 0.01;
	// end inline asm
	// begin inline asm
	fma.rn.f32    %f7108, %f7108, 0.9999, 0.01;
	// end inline asm
	// begin inline asm
	fma.rn.f64    %fd7106, %fd7106, 0.9999, 0.01;
	// end inline asm
	// begin inline asm
	fma.rn.f64    %fd7108, %fd7108, 0.9999, 0.01;
	// end inline asm
	// begin inline asm
	fma.rn.f32    %f7106, %f7106, 0.9999, 0.01;
	// end inline asm
	// begin inline asm
	fma.rn.f32    %f7108, %f7108, 0.9999, 0.01;
	// end inline asm
	// begin inline asm
	fma.rn.f64    %fd7106, %fd7106, 0.9999, 0.01;
	// end inline asm
	// begin inline asm
	fma.rn.f64    %fd7108, %fd7108, 0.9999, 0.01;
	// end inline asm
	// begin inline asm
	fma.rn.f32    %f7106, %f7106, 0.9999, 0.01;
	// end inline asm
	// begin inline asm
	fma.rn.f32    %f7108, %f7108, 0.9999, 0.01;
	// end inline asm
	// begin inline asm
	fma.rn.f64    %fd7106, %fd7106, 0.9999, 0.01;
	// end inline asm
	// begin inline asm
	fma.rn.f64    %fd7108, %fd7108, 0.9999, 0.01;
	// end inline asm
	// begin inline asm
	fma.rn.f32    %f7106, %f7106, 0.9999, 0.01;
	// end inline asm
	// begin inline asm
	fma.rn.f32    %f7108, %f7108, 0.9999, 0.01;
	// end inline asm
	// begin inline asm
	fma.rn.f64    %fd7106, %fd7106, 0.9999, 0.01;
	// end inline asm
	// begin inline asm
	fma.rn.f64    %fd7108, %fd7108, 0.9999, 0.01;
	// end inline asm
	// begin inline asm
	fma.rn.f32    %f7106, %f7106, 0.9999, 0.01;
	// end inline asm
	// begin inline asm
	fma.rn.f32    %f7108, %f7108, 0.9999, 0.01;
	// end inline asm
	// begin inline asm
	fma.rn.f64    %fd7106, %fd7106, 0.9999, 0.01;
	// end inline asm
	// begin inline asm
	fma.rn.f64    %fd7108, %fd7108, 0.9999, 0.01;
	// end inline asm
	// begin inline asm
	fma.rn.f32    %f7106, %f7106, 0.9999, 0.01;
	// end inline asm
	// begin inline asm
	fma.rn.f32    %f7108, %f7108, 0.9999, 0.01;
	// end inline asm
	// begin inline asm
	fma.rn.f64    %fd7106, %fd7106, 0.9999, 0.01;
	// end inline asm
	// begin inline asm
	fma.rn.f64    %fd7108, %fd7108, 0.9999, 0.01;
	// end inline asm
	// begin inline asm
	fma.rn.f32    %f7106, %f7106, 0.9999, 0.01;
	// end inline asm
	// begin inline asm
	fma.rn.f32    %f7108, %f7108, 0.9999, 0.01;
	// end inline asm
	// begin inline asm
	fma.rn.f64    %fd7106, %fd7106, 0.9999, 0.01;
	// end inline asm
	// begin inline asm
	fma.rn.f64    %fd7108, %fd7108, 0.9999, 0.01;
	// end inline asm
	// begin inline asm
	fma.rn.f32    %f7106, %f7106, 0.9999, 0.01;
	// end inline asm
	// begin inline asm
	fma.rn.f32    %f7108, %f7108, 0.9999, 0.01;
	// end inline asm
	// begin inline asm
	fma.rn.f64    %fd7106, %fd7106, 0.9999, 0.01;
	// end inline asm
	// begin inline asm
	fma.rn.f64    %fd7108, %fd7108, 0.9999, 0.01;
	// end inline asm
	// begin inline asm
	fma.rn.f32    %f7106, %f7106, 0.9999, 0.01;
	// end inline asm
	// begin inline asm
	fma.rn.f32    %f7108, %f7108, 0.9999, 0.01;
	// end inline asm
	// begin inline asm
	fma.rn.f64    %fd7106, %fd7106, 0.9999, 0.01;
	// end inline asm
	// begin inline asm
	fma.rn.f64    %fd7108, %fd7108, 0.9999, 0.01;
	// end inline asm
	// begin inline asm
	fma.rn.f32    %f7106, %f7106, 0.9999, 0.01;
	// end inline asm
	// begin inline asm
	fma.rn.f32    %f7108, %f7108, 0.9999, 0.01;
	// end inline asm
	// begin inline asm
	fma.rn.f64    %fd7106, %fd7106, 0.9999, 0.01;
	// end inline asm
	// begin inline asm
	fma.rn.f64    %fd7108, %fd7108, 0.9999, 0.01;
	// end inline asm
	// begin inline asm
	fma.rn.f32    %f7106, %f7106, 0.9999, 0.01;
	// end inline asm
	// begin inline asm
	fma.rn.f32    %f7108, %f7108, 0.9999, 0.01;
	// end inline asm
	// begin inline asm
	fma.rn.f64    %fd7106, %fd7106, 0.9999, 0.01;
	// end inline asm
	// begin inline asm
	fma.rn.f64    %fd7108, %fd7108, 0.9999, 0.01;
	// end inline asm
	// begin inline asm
	fma.rn.f32    %f7106, %f7106, 0.9999, 0.01;
	// end inline asm
	// begin inline asm
	fma.rn.f32    %f7108, %f7108, 0.9999, 0.01;
	// end inline asm
	// begin inline asm
	fma.rn.f64    %fd7106, %fd7106, 0.9999, 0.01;
	// end inline asm
	// begin inline asm
	fma.rn.f64    %fd7108, %fd7108, 0.9999, 0.01;
	// end inline asm
	// begin inline asm
	fma.rn.f32    %f7106, %f7106, 0.9999, 0.01;
	// end inline asm
	// begin inline asm
	fma.rn.f32    %f7108, %f7108, 0.9999, 0.01;
	// end inline asm
	// begin inline asm
	fma.rn.f64    %fd7106, %fd7106, 0.9999, 0.01;
	// end inline asm
	// begin inline asm
	fma.rn.f64    %fd7108, %fd7108, 0.9999, 0.01;
	// end inline asm
	// begin inline asm
	fma.rn.f32    %f7106, %f7106, 0.9999, 0.01;
	// end inline asm
	// begin inline asm
	fma.rn.f32    %f7108, %f7108, 0.9999, 0.01;
	// end inline asm
	// begin inline asm
	fma.rn.f64    %fd7106, %fd7106, 0.9999, 0.01;
	// end inline asm
	// begin inline asm
	fma.rn.f64    %fd7108, %fd7108, 0.9999, 0.01;
	// end inline asm
	// begin inline asm
	fma.rn.f32    %f7106, %f7106, 0.9999, 0.01;
	// end inline asm
	// begin inline asm
	fma.rn.f32    %f7108, %f7108, 0.9999, 0.01;
	// end inline asm
	// begin inline asm
	fma.rn.f64    %fd7106, %fd7106, 0.9999, 0.01;
	// end inline asm
	// begin inline asm
	fma.rn.f64    %fd7108, %fd7108, 0.9999, 0.01;
	// end inline asm
	// begin inline asm
	fma.rn.f32    %f7106, %f7106, 0.9999, 0.01;
	// end inline asm
	// begin inline asm
	fma.rn.f32    %f7108, %f7108, 0.9999, 0.01;
	// end inline asm
	// begin inline asm
	fma.rn.f64    %fd7106, %fd7106, 0.9999, 0.01;
	// end inline asm
	// begin inline asm
	fma.rn.f64    %fd7108, %fd7108, 0.9999, 0.01;
	// end inline asm
	// begin inline asm
	fma.rn.f32    %f7106, %f7106, 0.9999, 0.01;
	// end inline asm
	// begin inline asm
	fma.rn.f32    %f7108, %f7108, 0.9999, 0.01;
	// end inline asm
	// begin inline asm
	fma.rn.f64    %fd7106, %fd7106, 0.9999, 0.01;
	// end inline asm
	// begin inline asm
	fma.rn.f64    %fd7108, %fd7108, 0.9999, 0.01;
	// end inline asm
	// begin inline asm
	fma.rn.f32    %f7106, %f7106, 0.9999, 0.01;
	// end inline asm
	// begin inline asm
	fma.rn.f32    %f7108, %f7108, 0.9999, 0.01;
	// end inline asm
	// begin inline asm
	fma.rn.f64    %fd7106, %fd7106, 0.9999, 0.01;
	// end inline asm
	// begin inline asm
	fma.rn.f64    %fd7108, %fd7108, 0.9999, 0.01;
	// end inline asm
	// begin inline asm
	fma.rn.f32    %f7106, %f7106, 0.9999, 0.01;
	// end inline asm
	// begin inline asm
	fma.rn.f32    %f7108, %f7108, 0.9999, 0.01;
	// end inline asm
	// begin inline asm
	fma.rn.f64    %fd7106, %fd7106, 0.9999, 0.01;
	// end inline asm
	// begin inline asm
	fma.rn.f64    %fd7108, %fd7108, 0.9999, 0.01;
	// end inline asm
	// begin inline asm
	fma.rn.f32    %f7106, %f7106, 0.9999, 0.01;
	// end inline asm
	// begin inline asm
	fma.rn.f32    %f7108, %f7108, 0.9999, 0.01;
	// end inline asm
	// begin inline asm
	fma.rn.f64    %fd7106, %fd7106, 0.9999, 0.01;
	// end inline asm
	// begin inline asm
	fma.rn.f64    %fd7108, %fd7108, 0.9999, 0.01;
	// end inline asm
	// begin inline asm
	fma.rn.f32    %f7106, %f7106, 0.9999, 0.01;
	// end inline asm
	// begin inline asm
	fma.rn.f32    %f7108, %f7108, 0.9999, 0.01;
	// end inline asm
	// begin inline asm
	fma.rn.f64    %fd7106, %fd7106, 0.9999, 0.01;
	// end inline asm
	// begin inline asm
	fma.rn.f64    %fd7108, %fd7108, 0.9999, 0.01;
	// end inline asm
	// begin inline asm
	fma.rn.f32    %f7106, %f7106, 0.9999, 0.01;
	// end inline asm
	// begin inline asm
	fma.rn.f32    %f7108, %f7108, 0.9999, 0.01;
	// end inline asm
	// begin inline asm
	fma.rn.f64    %fd7106, %fd7106, 0.9999, 0.01;
	// end inline asm
	// begin inline asm
	fma.rn.f64    %fd7108, %fd7108, 0.9999, 0.01;
	// end inline asm
	// begin inline asm
	fma.rn.f32    %f7106, %f7106, 0.9999, 0.01;
	// end inline asm
	// begin inline asm
	fma.rn.f32    %f7108, %f7108, 0.9999, 0.01;
	// end inline asm
	// begin inline asm
	fma.rn.f64    %fd7106, %fd7106, 0.9999, 0.01;
	// end inline asm
	// begin inline asm
	fma.rn.f64    %fd7108, %fd7108, 0.9999, 0.01;
	// end inline asm
	// begin inline asm
	fma.rn.f32    %f7106, %f7106, 0.9999, 0.01;
	// end inline asm
	// begin inline asm
	fma.rn.f32    %f7108, %f7108, 0.9999, 0.01;
	// end inline asm
	// begin inline asm
	fma.rn.f64    %fd7106, %fd7106, 0.9999, 0.01;
	// end inline asm
	// begin inline asm
	fma.rn.f64    %fd7108, %fd7108, 0.9999, 0.01;
	// end inline asm
	// begin inline asm
	fma.rn.f32    %f7106, %f7106, 0.9999, 0.01;
	// end inline asm
	// begin inline asm
	fma.rn.f32    %f7108, %f7108, 0.9999, 0.01;
	// end inline asm
	// begin inline asm
	fma.rn.f64    %fd7106, %fd7106, 0.9999, 0.01;
	// end inline asm
	// begin inline asm
	fma.rn.f64    %fd7108, %fd7108, 0.9999, 0.01;
	// end inline asm
	// begin inline asm
	fma.rn.f32    %f7106, %f7106, 0.9999, 0.01;
	// end inline asm
	// begin inline asm
	fma.rn.f32    %f7108, %f7108, 0.9999, 0.01;
	// end inline asm
	// begin inline asm
	fma.rn.f64    %fd7106, %fd7106, 0.9999, 0.01;
	// end inline asm
	// begin inline asm
	fma.rn.f64    %fd7108, %fd7108, 0.9999, 0.01;
	// end inline asm
	// begin inline asm
	fma.rn.f32    %f7106, %f7106, 0.9999, 0.01;
	// end inline asm
	// begin inline asm
	fma.rn.f32    %f7108, %f7108, 0.9999, 0.01;
	// end inline asm
	// begin inline asm
	fma.rn.f64    %fd7106, %fd7106, 0.9999, 0.01;
	// end inline asm
	// begin inline asm
	fma.rn.f64    %fd7108, %fd7108, 0.9999, 0.01;
	// end inline asm
	// begin inline asm
	fma.rn.f32    %f7106, %f7106, 0.9999, 0.01;
	// end inline asm
	// begin inline asm
	fma.rn.f32    %f7108, %f7108, 0.9999, 0.01;
	// end inline asm
	// begin inline asm
	fma.rn.f64    %fd7106, %fd7106, 0.9999, 0.01;
	// end inline asm
	// begin inline asm
	fma.rn.f64    %fd7108, %fd7108, 0.9999, 0.01;
	// end inline asm
	// begin inline asm
	fma.rn.f32    %f7106, %f7106, 0.9999, 0.01;
	// end inline asm
	// begin inline asm
	fma.rn.f32    %f7108, %f7108, 0.9999, 0.01;
	// end inline asm
	// begin inline asm
	fma.rn.f64    %fd7106, %fd7106, 0.9999, 0.01;
	// end inline asm
	// begin inline asm
	fma.rn.f64    %fd7108, %fd7108, 0.9999, 0.01;
	// end inline asm
	// begin inline asm
	fma.rn.f32    %f7106, %f7106, 0.9999, 0.01;
	// end inline asm
	// begin inline asm
	fma.rn.f32    %f7108, %f7108, 0.9999, 0.01;
	// end inline asm
	// begin inline asm
	fma.rn.f64    %fd7106, %fd7106, 0.9999, 0.01;
	// end inline asm
	// begin inline asm
	fma.rn.f64    %fd7108, %fd7108, 0.9999, 0.01;
	// end inline asm
	// begin inline asm
	fma.rn.f32    %f7106, %f7106, 0.9999, 0.01;
	// end inline asm
	// begin inline asm
	fma.rn.f32    %f7108, %f7108, 0.9999, 0.01;
	// end inline asm
	// begin inline asm
	fma.rn.f64    %fd7106, %fd7106, 0.9999, 0.01;
	// end inline asm
	// begin inline asm
	fma.rn.f64    %fd7108, %fd7108, 0.9999, 0.01;
	// end inline asm
	// begin inline asm
	fma.rn.f32    %f7106, %f7106, 0.9999, 0.01;
	// end inline asm
	// begin inline asm
	fma.rn.f32    %f7108, %f7108, 0.9999, 0.01;
	// end inline asm
	// begin inline asm
	fma.rn.f64    %fd7106, %fd7106, 0.9999, 0.01;
	// end inline asm
	// begin inline asm
	fma.rn.f64    %fd7108, %fd7108, 0.9999, 0.01;
	// end inline asm
	// begin inline asm
	fma.rn.f32    %f7106, %f7106, 0.9999, 0.01;
	// end inline asm
	// begin inline asm
	fma.rn.f32    %f7108, %f7108, 0.9999, 0.01;
	// end inline asm
	// begin inline asm
	fma.rn.f64    %fd7106, %fd7106, 0.9999, 0.01;
	// end inline asm
	// begin inline asm
	fma.rn.f64    %fd7108, %fd7108, 0.9999, 0.01;
	// end inline asm
	// begin inline asm
	fma.rn.f32    %f7106, %f7106, 0.9999, 0.01;
	// end inline asm
	// begin inline asm
	fma.rn.f32    %f7108, %f7108, 0.9999, 0.01;
	// end inline asm
	// begin inline asm
	fma.rn.f64    %fd7106, %fd7106, 0.9999, 0.01;
	// end inline asm
	// begin inline asm
	fma.rn.f64    %fd7108, %fd7108, 0.9999, 0.01;
	// end inline asm
	// begin inline asm
	fma.rn.f32    %f7106, %f7106, 0.9999, 0.01;
	// end inline asm
	// begin inline asm
	fma.rn.f32    %f7108, %f7108, 0.9999, 0.01;
	// end inline asm
	// begin inline asm
	fma.rn.f64    %fd7106, %fd7106, 0.9999, 0.01;
	// end inline asm
	// begin inline asm
	fma.rn.f64    %fd7108, %fd7108, 0.9999, 0.01;
	// end inline asm
	// begin inline asm
	fma.rn.f32    %f7106, %f7106, 0.9999, 0.01;
	// end inline asm
	// begin inline asm
	fma.rn.f32    %f7108, %f7108, 0.9999, 0.01;
	// end inline asm
	// begin inline asm
	fma.rn.f64    %fd7106, %fd7106, 0.9999, 0.01;
	// end inline asm
	// begin inline asm
	fma.rn.f64    %fd7108, %fd7108, 0.9999, 0.01;
	// end inline asm
	// begin inline asm
	fma.rn.f32    %f7106, %f7106, 0.9999, 0.01;
	// end inline asm
	// begin inline asm
	fma.rn.f32    %f7108, %f7108, 0.9999, 0.01;
	// end inline asm
	// begin inline asm
	fma.rn.f64    %fd7106, %fd7106, 0.9999, 0.01;
	// end inline asm
	// begin inline asm
	fma.rn.f64    %fd7108, %fd7108, 0.9999, 0.01;
	// end inline asm
	// begin inline asm
	fma.rn.f32    %f7106, %f7106, 0.9999, 0.01;
	// end inline asm
	// begin inline asm
	fma.rn.f32    %f7108, %f7108, 0.9999, 0.01;
	// end inline asm
	// begin inline asm
	fma.rn.f64    %fd7106, %fd7106, 0.9999, 0.01;
	// end inline asm
	// begin inline asm
	fma.rn.f64    %fd7108, %fd7108, 0.9999, 0.01;
	// end inline asm
	// begin inline asm
	fma.rn.f32    %f7106, %f7106, 0.9999, 0.01;
	// end inline asm
	// begin inline asm
	fma.rn.f32    %f7108, %f7108, 0.9999, 0.01;
	// end inline asm
	// begin inline asm
	fma.rn.f64    %fd7106, %fd7106, 0.9999, 0.01;
	// end inline asm
	// begin inline asm
	fma.rn.f64    %fd7108, %fd7108, 0.9999, 0.01;
	// end inline asm
	// begin inline asm
	fma.rn.f32    %f7106, %f7106, 0.9999, 0.01;
	// end inline asm
	// begin inline asm
	fma.rn.f32    %f7108, %f7108, 0.9999, 0.01;
	// end inline asm
	// begin inline asm
	fma.rn.f64    %fd7106, %fd7106, 0.9999, 0.01;
	// end inline asm
	// begin inline asm
	fma.rn.f64    %fd7108, %fd7108, 0.9999, 0.01;
	// end inline asm
	// begin inline asm
	fma.rn.f32    %f7106, %f7106, 0.9999, 0.01;
	// end inline asm
	// begin inline asm
	fma.rn.f32    %f7108, %f7108, 0.9999, 0.01;
	// end inline asm
	// begin inline asm
	fma.rn.f64    %fd7106, %fd7106, 0.9999, 0.01;
	// end inline asm
	// begin inline asm
	fma.rn.f64    %fd7108, %fd7108, 0.9999, 0.01;
	// end inline asm
	// begin inline asm
	fma.rn.f32    %f7106, %f7106, 0.9999, 0.01;
	// end inline asm
	// begin inline asm
	fma.rn.f32    %f7108, %f7108, 0.9999, 0.01;
	// end inline asm
	// begin inline asm
	fma.rn.f64    %fd7106, %fd7106, 0.9999, 0.01;
	// end inline asm
	// begin inline asm
	fma.rn.f64    %fd7108, %fd7108, 0.9999, 0.01;
	// end inline asm
	// begin inline asm
	fma.rn.f32    %f7106, %f7106, 0.9999, 0.01;
	// end inline asm
	// begin inline asm
	fma.rn.f32    %f7108, %f7108, 0.9999, 0.01;
	// end inline asm
	// begin inline asm
	fma.rn.f64    %fd7106, %fd7106, 0.9999, 0.01;
	// end inline asm
	// begin inline asm
	fma.rn.f64    %fd7108, %fd7108, 0.9999, 0.01;
	// end inline asm
	// begin inline asm
	fma.rn.f32    %f7106, %f7106, 0.9999, 0.01;
	// end inline asm
	// begin inline asm
	fma.rn.f32    %f7108, %f7108, 0.9999, 0.01;
	// end inline asm
	// begin inline asm
	fma.rn.f64    %fd7106, %fd7106, 0.9999, 0.01;
	// end inline asm
	// begin inline asm
	fma.rn.f64    %fd7108, %fd7108, 0.9999, 0.01;
	// end inline asm
	// begin inline asm
	fma.rn.f32    %f7106, %f7106, 0.9999, 0.01;
	// end inline asm
	// begin inline asm
	fma.rn.f32    %f7108, %f7108, 0.9999, 0.01;
	// end inline asm
	// begin inline asm
	fma.rn.f64    %fd7106, %fd7106, 0.9999, 0.01;
	// end inline asm
	// begin inline asm
	fma.rn.f64    %fd7108, %fd7108, 0.9999, 0.01;
	// end inline asm
	// begin inline asm
	fma.rn.f32    %f7106, %f7106, 0.9999, 0.01;
	// end inline asm
	// begin inline asm
	fma.rn.f32    %f7108, %f7108, 0.9999, 0.01;
	// end inline asm
	// begin inline asm
	fma.rn.f64    %fd7106, %fd7106, 0.9999, 0.01;
	// end inline asm
	// begin inline asm
	fma.rn.f64    %fd7108, %fd7108, 0.9999, 0.01;
	// end inline asm
	// begin inline asm
	fma.rn.f32    %f7106, %f7106, 0.9999, 0.01;
	// end inline asm
	// begin inline asm
	fma.rn.f32    %f7108, %f7108, 0.9999, 0.01;
	// end inline asm
	// begin inline asm
	fma.rn.f64    %fd7106, %fd7106, 0.9999, 0.01;
	// end inline asm
	// begin inline asm
	fma.rn.f64    %fd7108, %fd7108, 0.9999, 0.01;
	// end inline asm
	// begin inline asm
	fma.rn.f32    %f7106, %f7106, 0.9999, 0.01;
	// end inline asm
	// begin inline asm
	fma.rn.f32    %f7108, %f7108, 0.9999, 0.01;
	// end inline asm
	// begin inline asm
	fma.rn.f64    %fd7106, %fd7106, 0.9999, 0.01;
	// end inline asm
	// begin inline asm
	fma.rn.f64    %fd7108, %fd7108, 0.9999, 0.01;
	// end inline asm
	// begin inline asm
	fma.rn.f32    %f7106, %f7106, 0.9999, 0.01;
	// end inline asm
	// begin inline asm
	fma.rn.f32    %f7108, %f7108, 0.9999, 0.01;
	// end inline asm
	// begin inline asm
	fma.rn.f64    %fd7106, %fd7106, 0.9999, 0.01;
	// end inline asm
	// begin inline asm
	fma.rn.f64    %fd7108, %fd7108, 0.9999, 0.01;
	// end inline asm
	// begin inline asm
	fma.rn.f32    %f7106, %f7106, 0.9999, 0.01;
	// end inline asm
	// begin inline asm
	fma.rn.f32    %f7108, %f7108, 0.9999, 0.01;
	// end inline asm
	// begin inline asm
	fma.rn.f64    %fd7106, %fd7106, 0.9999, 0.01;
	// end inline asm
	// begin inline asm
	fma.rn.f64    %fd7108, %fd7108, 0.9999, 0.01;
	// end inline asm
	// begin inline asm
	fma.rn.f32    %f7106, %f7106, 0.9999, 0.01;
	// end inline asm
	// begin inline asm
	fma.rn.f32    %f7108, %f7108, 0.9999, 0.01;
	// end inline asm
	// begin inline asm
	fma.rn.f64    %fd7106, %fd7106, 0.9999, 0.01;
	// end inline asm
	// begin inline asm
	fma.rn.f64    %fd7108, %fd7108, 0.9999, 0.01;
	// end inline asm
	// begin inline asm
	fma.rn.f32    %f7106, %f7106, 0.9999, 0.01;
	// end inline asm
	// begin inline asm
	fma.rn.f32    %f7108, %f7108, 0.9999, 0.01;
	// end inline asm
	// begin inline asm
	fma.rn.f64    %fd7106, %fd7106, 0.9999, 0.01;
	// end inline asm
	// begin inline asm
	fma.rn.f64    %fd7108, %fd7108, 0.9999, 0.01;
	// end inline asm
	// begin inline asm
	fma.rn.f32    %f7106, %f7106, 0.9999, 0.01;
	// end inline asm
	// begin inline asm
	fma.rn.f32    %f7108, %f7108, 0.9999, 0.01;
	// end inline asm
	// begin inline asm
	fma.rn.f64    %fd7106, %fd7106, 0.9999, 0.01;
	// end inline asm
	// begin inline asm
	fma.rn.f64    %fd7108, %fd7108, 0.9999, 0.01;
	// end inline asm
	// begin inline asm
	fma.rn.f32    %f7106, %f7106, 0.9999, 0.01;
	// end inline asm
	// begin inline asm
	fma.rn.f32    %f7108, %f7108, 0.9999, 0.01;
	// end inline asm
	// begin inline asm
	fma.rn.f64    %fd7106, %fd7106, 0.9999, 0.01;
	// end inline asm
	// begin inline asm
	fma.rn.f64    %fd7108, %fd7108, 0.9999, 0.01;
	// end inline asm
	// begin inline asm
	fma.rn.f32    %f7106, %f7106, 0.9999, 0.01;
	// end inline asm
	// begin inline asm
	fma.rn.f32    %f7108, %f7108, 0.9999, 0.01;
	// end inline asm
	// begin inline asm
	fma.rn.f64    %fd7106, %fd7106, 0.9999, 0.01;
	// end inline asm
	// begin inline asm
	fma.rn.f64    %fd7108, %fd7108, 0.9999, 0.01;
	// end inline asm
	// begin inline asm
	fma.rn.f32    %f7106, %f7106, 0.9999, 0.01;
	// end inline asm
	// begin inline asm
	fma.rn.f32    %f7108, %f7108, 0.9999, 0.01;
	// end inline asm
	// begin inline asm
	fma.rn.f64    %fd7106, %fd7106, 0.9999, 0.01;
	// end inline asm
	// begin inline asm
	fma.rn.f64    %fd7108, %fd7108, 0.9999, 0.01;
	// end inline asm
	// begin inline asm
	fma.rn.f32    %f7106, %f7106, 0.9999, 0.01;
	// end inline asm
	// begin inline asm
	fma.rn.f32    %f7108, %f7108, 0.9999, 0.01;
	// end inline asm
	// begin inline asm
	fma.rn.f64    %fd7106, %fd7106, 0.9999, 0.01;
	// end inline asm
	// begin inline asm
	fma.rn.f64    %fd7108, %fd7108, 0.9999, 0.01;
	// end inline asm
	// begin inline asm
	fma.rn.f32    %f7106, %f7106, 0.9999, 0.01;
	// end inline asm
	// begin inline asm
	fma.rn.f32    %f7108, %f7108, 0.9999, 0.01;
	// end inline asm
	// begin inline asm
	fma.rn.f64    %fd7106, %fd7106, 0.9999, 0.01;
	// end inline asm
	// begin inline asm
	fma.rn.f64    %fd7108, %fd7108, 0.9999, 0.01;
	// end inline asm
	// begin inline asm
	fma.rn.f32    %f7106, %f7106, 0.9999, 0.01;
	// end inline asm
	// begin inline asm
	fma.rn.f32    %f7108, %f7108, 0.9999, 0.01;
	// end inline asm
	// begin inline asm
	fma.rn.f64    %fd7106, %fd7106, 0.9999, 0.01;
	// end inline asm
	// begin inline asm
	fma.rn.f64    %fd7108, %fd7108, 0.9999, 0.01;
	// end inline asm
	// begin inline asm
	fma.rn.f32    %f7106, %f7106, 0.9999, 0.01;
	// end inline asm
	// begin inline asm
	fma.rn.f32    %f7108, %f7108, 0.9999, 0.01;
	// end inline asm
	// begin inline asm
	fma.rn.f64    %fd7106, %fd7106, 0.9999, 0.01;
	// end inline asm
	// begin inline asm
	fma.rn.f64    %fd7108, %fd7108, 0.9999, 0.01;
	// end inline asm
	// begin inline asm
	fma.rn.f32    %f7106, %f7106, 0.9999, 0.01;
	// end inline asm
	// begin inline asm
	fma.rn.f32    %f7108, %f7108, 0.9999, 0.01;
	// end inline asm
	// begin inline asm
	fma.rn.f64    %fd7106, %fd7106, 0.9999, 0.01;
	// end inline asm
	// begin inline asm
	fma.rn.f64    %fd7108, %fd7108, 0.9999, 0.01;
	// end inline asm
	// begin inline asm
	fma.rn.f32    %f7106, %f7106, 0.9999, 0.01;
	// end inline asm
	// begin inline asm
	fma.rn.f32    %f7108, %f7108, 0.9999, 0.01;
	// end inline asm
	// begin inline asm
	fma.rn.f64    %fd7106, %fd7106, 0.9999, 0.01;
	// end inline asm
	// begin inline asm
	fma.rn.f64    %fd7108, %fd7108, 0.9999, 0.01;
	// end inline asm
	// begin inline asm
	fma.rn.f32    %f7106, %f7106, 0.9999, 0.01;
	// end inline asm
	// begin inline asm
	fma.rn.f32    %f7108, %f7108, 0.9999, 0.01;
	// end inline asm
	// begin inline asm
	fma.rn.f64    %fd7106, %fd7106, 0.9999, 0.01;
	// end inline asm
	// begin inline asm
	fma.rn.f64    %fd7108, %fd7108, 0.9999, 0.01;
	// end inline asm
	// begin inline asm
	fma.rn.f32    %f7106, %f7106, 0.9999, 0.01;
	// end inline asm
	// begin inline asm
	fma.rn.f32    %f7108, %f7108, 0.9999, 0.01;
	// end inline asm
	// begin inline asm
	fma.rn.f64    %fd7106, %fd7106, 0.9999, 0.01;
	// end inline asm
	// begin inline asm
	fma.rn.f64    %fd7108, %fd7108, 0.9999, 0.01;
	// end inline asm
	// begin inline asm
	fma.rn.f32    %f7106, %f7106, 0.9999, 0.01;
	// end inline asm
	// begin inline asm
	fma.rn.f32    %f7108, %f7108, 0.9999, 0.01;
	// end inline asm
	// begin inline asm
	fma.rn.f64    %fd7106, %fd7106, 0.9999, 0.01;
	// end inline asm
	// begin inline asm
	fma.rn.f64    %fd7108, %fd7108, 0.9999, 0.01;
	// end inline asm
	// begin inline asm
	fma.rn.f32    %f7106, %f7106, 0.9999, 0.01;
	// end inline asm
	// begin inline asm
	fma.rn.f32    %f7108, %f7108, 0.9999, 0.01;
	// end inline asm
	add.s32 	%r7, %r7, 64;
	setp.ne.s32 	%p1, %r7, 20480000;
	mov.f32 	%f16395, %f7106;
	mov.f32 	%f16396, %f7108;
	mov.f64 	%fd16395, %fd7106;
	mov.f64 	%fd16396, %fd7108;
	@%p1 bra 	$L__BB0_1;
	mov.b32 	%r8, 0;
	mov.f32 	%f16397, %f7106;
	mov.f32 	%f16398, %f7108;
	mov.f64 	%fd16397, %fd7106;
	mov.f64 	%fd16398, %fd7108;
$L__BB0_3:
	// begin inline asm
	fma.rn.f64    %fd16397, %fd16397, 0.9999, 0.01;
	// end inline asm
	// begin inline asm
	fma.rn.f64    %fd16398, %fd16398, 0.9999, 0.01;
	// end inline asm
	// begin inline asm
	fma.rn.f32    %f16397, %f16397, 0.9999, 0.01;
	// end inline asm
	// begin inline asm
	fma.rn.f32    %f16398, %f16398, 0.9999, 0.01;
	// end inline asm
	// begin inline asm
	fma.rn.f64    %fd16397, %fd16397, 0.9999, 0.01;
	// end inline asm
	// begin inline asm
	fma.rn.f64    %fd16398, %fd16398, 0.9999, 0.01;
	// end inline asm
	// begin inline asm
	fma.rn.f32    %f16397, %f16397, 0.9999, 0.01;
	// end inline asm
	// begin inline asm
	fma.rn.f32    %f16398, %f16398, 0.9999, 0.01;
	// end inline asm
	// begin inline asm
	fma.rn.f64    %fd16397, %fd16397, 0.9999, 0.01;
	// end inline asm
	// begin inline asm
	fma.rn.f64    %fd16398, %fd16398, 0.9999, 0.01;
	// end inline asm
	// begin inline asm
	fma.rn.f32    %f16397, %f16397, 0.9999, 0.01;
	// end inline asm
	// begin inline asm
	fma.rn.f32    %f16398, %f16398, 0.9999, 0.01;
	// end inline asm
	// begin inline asm
	fma.rn.f64    %fd16397, %fd16397, 0.9999, 0.01;
	// end inline asm
	// begin inline asm
	fma.rn.f64    %fd16398, %fd16398, 0.9999, 0.01;
	// end inline asm
	// begin inline asm
	fma.rn.f32    %f16397, %f16397, 0.9999, 0.01;
	// end inline asm
	// begin inline asm
	fma.rn.f32    %f16398, %f16398, 0.9999, 0.01;
	// end inline asm
	// begin inline asm
	fma.rn.f64    %fd16397, %fd16397, 0.9999, 0.01;
	// end inline asm
	// begin inline asm
	fma.rn.f64    %fd16398, %fd16398, 0.9999, 0.01;
	// end inline asm
	// begin inline asm
	fma.rn.f32    %f16397, %f16397, 0.9999, 0.01;
	// end inline asm
	// begin inline asm
	fma.rn.f32    %f16398, %f16398, 0.9999, 0.01;
	// end inline asm
	// begin inline asm
	fma.rn.f64    %fd16397, %fd16397, 0.9999, 0.01;
	// end inline asm
	// begin inline asm
	fma.rn.f64    %fd16398, %fd16398, 0.9999, 0.01;
	// end inline asm
	// begin inline asm
	fma.rn.f32    %f16397, %f16397, 0.9999, 0.01;
	// end inline asm
	// begin inline asm
	fma.rn.f32    %f16398, %f16398, 0.9999, 0.01;
	// end inline asm
	// begin inline asm
	fma.rn.f64    %fd16397, %fd16397, 0.9999, 0.01;
	// end inline asm
	// begin inline asm
	fma.rn.f64    %fd16398, %fd16398, 0.9999, 0.01;
	// end inline asm
	// begin inline asm
	fma.rn.f32    %f16397, %f16397, 0.9999, 0.01;
	// end inline asm
	// begin inline asm
	fma.rn.f32    %f16398, %f16398, 0.9999, 0.01;
	// end inline asm
	// begin inline asm
	fma.rn.f64    %fd16397, %fd16397, 0.9999, 0.01;
	// end inline asm
	// begin inline asm
	fma.rn.f64    %fd16398, %fd16398, 0.9999, 0.01;
	// end inline asm
	// begin inline asm
	fma.rn.f32    %f16397, %f16397, 0.9999, 0.01;
	// end inline asm
	// begin inline asm
	fma.rn.f32    %f16398, %f16398, 0.9999, 0.01;
	// end inline asm
	// begin inline asm
	fma.rn.f64    %fd16397, %fd16397, 0.9999, 0.01;
	// end inline asm
	// begin inline asm
	fma.rn.f64    %fd16398, %fd16398, 0.9999, 0.01;
	// end inline asm
	// begin inline asm
	fma.rn.f32    %f16397, %f16397, 0.9999, 0.01;
	// end inline asm
	// begin inline asm
	fma.rn.f32    %f16398, %f16398, 0.9999, 0.01;
	// end inline asm
	// begin inline asm
	fma.rn.f64    %fd16397, %fd16397, 0.9999, 0.01;
	// end inline asm
	// begin inline asm
	fma.rn.f64    %fd16398, %fd16398, 0.9999, 0.01;
	// end inline asm
	// begin inline asm
	fma.rn.f32    %f16397, %f16397, 0.9999, 0.01;
	// end inline asm
	// begin inline asm
	fma.rn.f32    %f16398, %f16398, 0.9999, 0.01;
	// end inline asm
	// begin inline asm
	fma.rn.f64    %fd16397, %fd16397, 0.9999, 0.01;
	// end inline asm
	// begin inline asm
	fma.rn.f64    %fd16398, %fd16398, 0.9999, 0.01;
	// end inline asm
	// begin inline asm
	fma.rn.f32    %f16397, %f16397, 0.9999, 0.01;
	// end inline asm
	// begin inline asm
	fma.rn.f32    %f16398, %f16398, 0.9999, 0.01;
	// end inline asm
	// begin inline asm
	fma.rn.f64    %fd16397, %fd16397, 0.9999, 0.01;
	// end inline asm
	// begin inline asm
	fma.rn.f64    %fd16398, %fd16398, 0.9999, 0.01;
	// end inline asm
	// begin inline asm
	fma.rn.f32    %f16397, %f16397, 0.9999, 0.01;
	// end inline asm
	// begin inline asm
	fma.rn.f32    %f16398, %f16398, 0.9999, 0.01;
	// end inline asm
	// begin inline asm
	fma.rn.f64    %fd16397, %fd16397, 0.9999, 0.01;
	// end inline asm
	// begin inline asm
	fma.rn.f64    %fd16398, %fd16398, 0.9999, 0.01;
	// end inline asm
	// begin inline asm
	fma.rn.f32    %f16397, %f16397, 0.9999, 0.01;
	// end inline asm
	// begin inline asm
	fma.rn.f32    %f16398, %f16398, 0.9999, 0.01;
	// end inline asm
	// begin inline asm
	fma.rn.f64    %fd16397, %fd16397, 0.9999, 0.01;
	// end inline asm
	// begin inline asm
	fma.rn.f64    %fd16398, %fd16398, 0.9999, 0.01;
	// end inline asm
	// begin inline asm
	fma.rn.f32    %f16397, %f16397, 0.9999, 0.01;
	// end inline asm
	// begin inline asm
	fma.rn.f32    %f16398, %f16398, 0.9999, 0.01;
	// end inline asm
	// begin inline asm
	fma.rn.f64    %fd16397, %fd16397, 0.9999, 0.01;
	// end inline asm
	// begin inline asm
	fma.rn.f64    %fd16398, %fd16398, 0.9999, 0.01;
	// end inline asm
	// begin inline asm
	fma.rn.f32    %f16397, %f16397, 0.9999, 0.01;
	// end inline asm
	// begin inline asm
	fma.rn.f32    %f16398, %f16398, 0.9999, 0.01;
	// end inline asm
	// begin inline asm
	fma.rn.f64    %fd16397, %fd16397, 0.9999, 0.01;
	// end inline asm
	// begin inline asm
	fma.rn.f64    %fd16398, %fd16398, 0.9999, 0.01;
	// end inline asm
	// begin inline asm
	fma.rn.f32    %f16397, %f16397, 0.9999, 0.01;
	// end inline asm
	// begin inline asm
	fma.rn.f32    %f16398, %f16398, 0.9999, 0.01;
	// end inline asm
	// begin inline asm
	fma.rn.f64    %fd16397, %fd16397, 0.9999, 0.01;
	// end inline asm
	// begin inline asm
	fma.rn.f64    %fd16398, %fd16398, 0.9999, 0.01;
	// end inline asm
	// begin inline asm
	fma.rn.f32    %f16397, %f16397, 0.9999, 0.01;
	// end inline asm
	// begin inline asm
	fma.rn.f32    %f16398, %f16398, 0.9999, 0.01;
	// end inline asm
	// begin inline asm
	fma.rn.f64    %fd16397, %fd16397, 0.9999, 0.01;
	// end inline asm
	// begin inline asm
	fma.rn.f64    %fd16398, %fd16398, 0.9999, 0.01;
	// end inline asm
	// begin inline asm
	fma.rn.f32    %f16397, %f16397, 0.9999, 0.01;
	// end inline asm
	// begin inline asm
	fma.rn.f32    %f16398, %f16398, 0.9999, 0.01;
	// end inline asm
	// begin inline asm
	fma.rn.f64    %fd16397, %fd16397, 0.9999, 0.01;
	// end inline asm
	// begin inline asm
	fma.rn.f64    %fd16398, %fd16398, 0.9999, 0.01;
	// end inline asm
	// begin inline asm
	fma.rn.f32    %f16397, %f16397, 0.9999, 0.01;
	// end inline asm
	// begin inline asm
	fma.rn.f32    %f16398, %f16398, 0.9999, 0.01;
	// end inline asm
	// begin inline asm
	fma.rn.f64    %fd16397, %fd16397, 0.9999, 0.01;
	// end inline asm
	// begin inline asm
	fma.rn.f64    %fd16398, %fd16398, 0.9999, 0.01;
	// end inline asm
	// begin inline asm
	fma.rn.f32    %f16397, %f16397, 0.9999, 0.01;
	// end inline asm
	// begin inline asm
	fma.rn.f32    %f16398, %f16398, 0.9999, 0.01;
	// end inline asm
	// begin inline asm
	fma.rn.f64    %fd16397, %fd16397, 0.9999, 0.01;
	// end inline asm
	// begin inline asm
	fma.rn.f64    %fd16398, %fd16398, 0.9999, 0.01;
	// end inline asm
	// begin inline asm
	fma.rn.f32    %f16397, %f16397, 0.9999, 0.01;
	// end inline asm
	// begin inline asm
	fma.rn.f32    %f16398, %f16398, 0.9999, 0.01;
	// end inline asm
	// begin inline asm
	fma.rn.f64    %fd16397, %fd16397, 0.9999, 0.01;
	// end inline asm
	// begin inline asm
	fma.rn.f64    %fd16398, %fd16398, 0.9999, 0.01;
	// end inline asm
	// begin inline asm
	fma.rn.f32    %f16397, %f16397, 0.9999, 0.01;
	// end inline asm
	// begin inline asm
	fma.rn.f32    %f16398, %f16398, 0.9999, 0.01;
	// end inline asm
	// begin inline asm
	fma.rn.f64    %fd16397, %fd16397, 0.9999, 0.01;
	// end inline asm
	// begin inline asm
	fma.rn.f64    %fd16398, %fd16398, 0.9999, 0.01;
	// end inline asm
	// begin inline asm
	fma.rn.f32    %f16397, %f16397, 0.9999, 0.01;
	// end inline asm
	// begin inline asm
	fma.rn.f32    %f16398, %f16398, 0.9999, 0.01;
	// end inline asm
	// begin inline asm
	fma.rn.f64    %fd16397, %fd16397, 0.9999, 0.01;
	// end inline asm
	// begin inline asm
	fma.rn.f64    %fd16398, %fd16398, 0.9999, 0.01;
	// end inline asm
	// begin inline asm
	fma.rn.f32    %f16397, %f16397, 0.9999, 0.01;
	// end inline asm
	// begin inline asm
	fma.rn.f32    %f16398, %f16398, 0.9999, 0.01;
	// end inline asm
	// begin inline asm
	fma.rn.f64    %fd16397, %fd16397, 0.9999, 0.01;
	// end inline asm
	// begin inline asm
	fma.rn.f64    %fd16398, %fd16398, 0.9999, 0.01;
	// end inline asm
	// begin inline asm
	fma.rn.f32    %f16397, %f16397, 0.9999, 0.01;
	// end inline asm
	// begin inline asm
	fma.rn.f32    %f16398, %f16398, 0.9999, 0.01;
	// end inline asm
	// begin inline asm
	fma.rn.f64    %fd16397, %fd16397, 0.9999, 0.01;
	// end inline asm
	// begin inline asm
	fma.rn.f64    %fd16398, %fd16398, 0.9999, 0.01;
	// end inline asm
	// begin inline asm
	fma.rn.f32    %f16397, %f16397, 0.9999, 0.01;
	// end inline asm
	// begin inline asm
	fma.rn.f32    %f16398, %f16398, 0.9999, 0.01;
	// end inline asm
	// begin inline asm
	fma.rn.f64    %fd16397, %fd16397, 0.9999, 0.01;
	// end inline asm
	// begin inline asm
	fma.rn.f64    %fd16398, %fd16398, 0.9999, 0.01;
	// end inline asm
	// begin inline asm
	fma.rn.f32    %f16397, %f16397, 0.9999, 0.01;
	// end inline asm
	// begin inline asm
	fma.rn.f32    %f16398, %f16398, 0.9999, 0.01;
	// end inline asm
	// begin inline asm
	fma.rn.f64    %fd16397, %fd16397, 0.9999, 0.01;
	// end inline asm
	// begin inline asm
	fma.rn.f64    %fd16398, %fd16398, 0.9999, 0.01;
	// end inline asm
	// begin inline asm
	fma.rn.f32    %f16397, %f16397, 0.9999, 0.01;
	// end inline asm
	// begin inline asm
	fma.rn.f32    %f16398, %f16398, 0.9999, 0.01;
	// end inline asm
	// begin inline asm
	fma.rn.f64    %fd16397, %fd16397, 0.9999, 0.01;
	// end inline asm
	// begin inline asm
	fma.rn.f64    %fd16398, %fd16398, 0.9999, 0.01;
	// end inline asm
	// begin inline asm
	fma.rn.f32    %f16397, %f16397, 0.9999, 0.01;
	// end inline asm
	// begin inline asm
	fma.rn.f32    %f16398, %f16398, 0.9999, 0.01;
	// end inline asm
	// begin inline asm
	fma.rn.f64    %fd16397, %fd16397, 0.9999, 0.01;
	// end inline asm
	// begin inline asm
	fma.rn.f64    %fd16398, %fd16398, 0.9999, 0.01;
	// end inline asm
	// begin inline asm
	fma.rn.f32    %f16397, %f16397, 0.9999, 0.01;
	// end inline asm
	// begin inline asm
	fma.rn.f32    %f16398, %f16398, 0.9999, 0.01;
	// end inline asm
	// begin inline asm
	fma.rn.f64    %fd16397, %fd16397, 0.9999, 0.01;
	// end inline asm
	// begin inline asm
	fma.rn.f64    %fd16398, %fd16398, 0.9999, 0.01;
	// end inline asm
	// begin inline asm
	fma.rn.f32    %f16397, %f16397, 0.9999, 0.01;
	// end inline asm
	// begin inline asm
	fma.rn.f32    %f16398, %f16398, 0.9999, 0.01;
	// end inline asm
	// begin inline asm
	fma.rn.f64    %fd16397, %fd16397, 0.9999, 0.01;
	// end inline asm
	// begin inline asm
	fma.rn.f64    %fd16398, %fd16398, 0.9999, 0.01;
	// end inline asm
	// begin inline asm
	fma.rn.f32    %f16397, %f16397, 0.9999, 0.01;
	// end inline asm
	// begin inline asm
	fma.rn.f32    %f16398, %f16398, 0.9999, 0.01;
	// end inline asm
	// begin inline asm
	fma.rn.f64    %fd16397, %fd16397, 0.9999, 0.01;
	// end inline asm
	// begin inline asm
	fma.rn.f64    %fd16398, %fd16398, 0.9999, 0.01;
	// end inline asm
	// begin inline asm
	fma.rn.f32    %f16397, %f16397, 0.9999, 0.01;
	// end inline asm
	// begin inline asm
	fma.rn.f32    %f16398, %f16398, 0.9999, 0.01;
	// end inline asm
	// begin inline asm
	fma.rn.f64    %fd16397, %fd16397, 0.9999, 0.01;
	// end inline asm
	// begin inline asm
	fma.rn.f64    %fd16398, %fd16398, 0.9999, 0.01;
	// end inline asm
	// begin inline asm
	fma.rn.f32    %f16397, %f16397, 0.9999, 0.01;
	// end inline asm
	// begin inline asm
	fma.rn.f32    %f16398, %f16398, 0.9999, 0.01;
	// end inline asm
	// begin inline asm
	fma.rn.f64    %fd16397, %fd16397, 0.9999, 0.01;
	// end inline asm
	// begin inline asm
	fma.rn.f64    %fd16398, %fd16398, 0.9999, 0.01;
	// end inline asm
	// begin inline asm
	fma.rn.f32    %f16397, %f16397, 0.9999, 0.01;
	// end inline asm
	// begin inline asm
	fma.rn.f32    %f16398, %f16398, 0.9999, 0.01;
	// end inline asm
	// begin inline asm
	fma.rn.f64    %fd16397, %fd16397, 0.9999, 0.01;
	// end inline asm
	// begin inline asm
	fma.rn.f64    %fd16398, %fd16398, 0.9999, 0.01;
	// end inline asm
	// begin inline asm
	fma.rn.f32    %f16397, %f16397, 0.9999, 0.01;
	// end inline asm
	// begin inline asm
	fma.rn.f32    %f16398, %f16398, 0.9999, 0.01;
	// end inline asm
	// begin inline asm
	fma.rn.f64    %fd16397, %fd16397, 0.9999, 0.01;
	// end inline asm
	// begin inline asm
	fma.rn.f64    %fd16398, %fd16398, 0.9999, 0.01;
	// end inline asm
	// begin inline asm
	fma.rn.f32    %f16397, %f16397, 0.9999, 0.01;
	// end inline asm
	// begin inline asm
	fma.rn.f32    %f16398, %f16398, 0.9999, 0.01;
	// end inline asm
	// begin inline asm
	fma.rn.f64    %fd16397, %fd16397, 0.9999, 0.01;
	// end inline asm
	// begin inline asm
	fma.rn.f64    %fd16398, %fd16398, 0.9999, 0.01;
	// end inline asm
	// begin inline asm
	fma.rn.f32    %f16397, %f16397, 0.9999, 0.01;
	// end inline asm
	// begin inline asm
	fma.rn.f32    %f16398, %f16398, 0.9999, 0.01;
	// end inline asm
	// begin inline asm
	fma.rn.f64    %fd16397, %fd16397, 0.9999, 0.01;
	// end inline asm
	// begin inline asm
	fma.rn.f64    %fd16398, %fd16398, 0.9999, 0.01;
	// end inline asm
	// begin inline asm
	fma.rn.f32    %f16397, %f16397, 0.9999, 0.01;
	// end inline asm
	// begin inline asm
	fma.rn.f32    %f16398, %f16398, 0.9999, 0.01;
	// end inline asm
	// begin inline asm
	fma.rn.f64    %fd16397, %fd16397, 0.9999, 0.01;
	// end inline asm
	// begin inline asm
	fma.rn.f64    %fd16398, %fd16398, 0.9999, 0.01;
	// end inline asm
	// begin inline asm
	fma.rn.f32    %f16397, %f16397, 0.9999, 0.01;
	// end inline asm
	// begin inline asm
	fma.rn.f32    %f16398, %f16398, 0.9999, 0.01;
	// end inline asm
	// begin inline asm
	fma.rn.f64    %fd16397, %fd16397, 0.9999, 0.01;
	// end inline asm
	// begin inline asm
	fma.rn.f64    %fd16398, %fd16398, 0.9999, 0.01;
	// end inline asm
	// begin inline asm
	fma.rn.f32    %f16397, %f16397, 0.9999, 0.01;
	// end inline asm
	// begin inline asm
	fma.rn.f32    %f16398, %f16398, 0.9999, 0.01;
	// end inline asm
	// begin inline asm
	fma.rn.f64    %fd16397, %fd16397, 0.9999, 0.01;
	// end inline asm
	// begin inline asm
	fma.rn.f64    %fd16398, %fd16398, 0.9999, 0.01;
	// end inline asm
	// begin inline asm
	fma.rn.f32    %f16397, %f16397, 0.9999, 0.01;
	// end inline asm
	// begin inline asm
	fma.rn.f32    %f16398, %f16398, 0.9999, 0.01;
	// end inline asm
	// begin inline asm
	fma.rn.f64    %fd16397, %fd16397, 0.9999, 0.01;
	// end inline asm
	// begin inline asm
	fma.rn.f64    %fd16398, %fd16398, 0.9999, 0.01;
	// end inline asm
	// begin inline asm
	fma.rn.f32    %f16397, %f16397, 0.9999, 0.01;
	// end inline asm
	// begin inline asm
	fma.rn.f32    %f16398, %f16398, 0.9999, 0.01;
	// end inline asm
	// begin inline asm
	fma.rn.f64    %fd16397, %fd16397, 0.9999, 0.01;
	// end inline asm
	// begin inline asm
	fma.rn.f64    %fd16398, %fd16398, 0.9999, 0.01;
	// end inline asm
	// begin inline asm
	fma.rn.f32    %f16397, %f16397, 0.9999, 0.01;
	// end inline asm
	// begin inline asm
	fma.rn.f32    %f16398, %f16398, 0.9999, 0.01;
	// end inline asm
	// begin inline asm
	fma.rn.f64    %fd16397, %fd16397, 0.9999, 0.01;
	// end inline asm
	// begin inline asm
	fma.rn.f64    %fd16398, %fd16398, 0.9999, 0.01;
	// end inline asm
	// begin inline asm
	fma.rn.f32    %f16397, %f16397, 0.9999, 0.01;
	// end inline asm
	// begin inline asm
	fma.rn.f32    %f16398, %f16398, 0.9999, 0.01;
	// end inline asm
	// begin inline asm
	fma.rn.f64    %fd16397, %fd16397, 0.9999, 0.01;
	// end inline asm
	// begin inline asm
	fma.rn.f64    %fd16398, %fd16398, 0.9999, 0.01;
	// end inline asm
	// begin inline asm
	fma.rn.f32    %f16397, %f16397, 0.9999, 0.01;
	// end inline asm
	// begin inline asm
	fma.rn.f32    %f16398, %f16398, 0.9999, 0.01;
	// end inline asm
	// begin inline asm
	fma.rn.f64    %fd16397, %fd16397, 0.9999, 0.01;
	// end inline asm
	// begin inline asm
	fma.rn.f64    %fd16398, %fd16398, 0.9999, 0.01;
	// end inline asm
	// begin inline asm
	fma.rn.f32    %f16397, %f16397, 0.9999, 0.01;
	// end inline asm
	// begin inline asm
	fma.rn.f32    %f16398, %f16398, 0.9999, 0.01;
	// end inline asm
	// begin inline asm
	fma.rn.f64    %fd16397, %fd16397, 0.9999, 0.01;
	// end inline asm
	// begin inline asm
	fma.rn.f64    %fd16398, %fd16398, 0.9999, 0.01;
	// end inline asm
	// begin inline asm
	fma.rn.f32    %f16397, %f16397, 0.9999, 0.01;
	// end inline asm
	// begin inline asm
	fma.rn.f32    %f16398, %f16398, 0.9999, 0.01;
	// end inline asm
	// begin inline asm
	fma.rn.f64    %fd16397, %fd16397, 0.9999, 0.01;
	// end inline asm
	// begin inline asm
	fma.rn.f64    %fd16398, %fd16398, 0.9999, 0.01;
	// end inline asm
	// begin inline asm
	fma.rn.f32    %f16397, %f16397, 0.9999, 0.01;
	// end inline asm
	// begin inline asm
	fma.rn.f32    %f16398, %f16398, 0.9999, 0.01;
	// end inline asm
	// begin inline asm
	fma.rn.f64    %fd16397, %fd16397, 0.9999, 0.01;
	// end inline asm
	// begin inline asm
	fma.rn.f64    %fd16398, %fd16398, 0.9999, 0.01;
	// end inline asm
	// begin inline asm
	fma.rn.f32    %f16397, %f16397, 0.9999, 0.01;
	// end inline asm
	// begin inline asm
	fma.rn.f32    %f16398, %f16398, 0.9999, 0.01;
	// end inline asm
	// begin inline asm
	fma.rn.f64    %fd16397, %fd16397, 0.9999, 0.01;
	// end inline asm
	// begin inline asm
	fma.rn.f64    %fd16398, %fd16398, 0.9999, 0.01;
	// end inline asm
	// begin inline asm
	fma.rn.f32    %f16397, %f16397, 0.9999, 0.01;
	// end inline asm
	// begin inline asm
	fma.rn.f32    %f16398, %f16398, 0.9999, 0.01;
	// end inline asm
	// begin inline asm
	fma.rn.f64    %fd16397, %fd16397, 0.9999, 0.01;
	// end inline asm
	// begin inline asm
	fma.rn.f64    %fd16398, %fd16398, 0.9999, 0.01;
	// end inline asm
	// begin inline asm
	fma.rn.f32    %f16397, %f16397, 0.9999, 0.01;
	// end inline asm
	// begin inline asm
	fma.rn.f32    %f16398, %f16398, 0.9999, 0.01;
	// end inline asm
	// begin inline asm
	fma.rn.f64    %fd16397, %fd16397, 0.9999, 0.01;
	// end inline asm
	// begin inline asm
	fma.rn.f64    %fd16398, %fd16398, 0.9999, 0.01;
	// end inline asm
	// begin inline asm
	fma.rn.f32    %f16397, %f16397, 0.9999, 0.01;
	// end inline asm
	// begin inline asm
	fma.rn.f32    %f16398, %f16398, 0.9999, 0.01;
	// end inline asm
	// begin inline asm
	fma.rn.f64    %fd16397, %fd16397, 0.9999, 0.01;
	// end inline asm
	// begin inline asm
	fma.rn.f64    %fd16398, %fd16398, 0.9999, 0.01;
	// end inline asm
	// begin inline asm
	fma.rn.f32    %f16397, %f16397, 0.9999, 0.01;
	// end inline asm
	// begin inline asm
	fma.rn.f32    %f16398, %f16398, 0.9999, 0.01;
	// end inline asm
	// begin inline asm
	fma.rn.f64    %fd16397, %fd16397, 0.9999, 0.01;
	// end inline asm
	// begin inline asm
	fma.rn.f64    %fd16398, %fd16398, 0.9999, 0.01;
	// end inline asm
	// begin inline asm
	fma.rn.f32    %f16397, %f16397, 0.9999, 0.01;
	// end inline asm
	// begin inline asm
	fma.rn.f32    %f16398, %f16398, 0.9999, 0.01;
	// end inline asm
	// begin inline asm
	fma.rn.f64    %fd16397, %fd16397, 0.9999, 0.01;
	// end inline asm
	// begin inline asm
	fma.rn.f64    %fd16398, %fd16398, 0.9999, 0.01;
	// end inline asm
	// begin inline asm
	fma.rn.f32    %f16397, %f16397, 0.9999, 0.01;
	// end inline asm
	// begin inline asm
	fma.rn.f32    %f16398, %f16398, 0.9999, 0.01;
	// end inline asm
	// begin inline asm
	fma.rn.f64    %fd16397, %fd16397, 0.9999, 0.01;
	// end inline asm
	// begin inline asm
	fma.rn.f64    %fd16398, %fd16398, 0.9999, 0.01;
	// end inline asm
	// begin inline asm
	fma.rn.f32    %f16397, %f16397, 0.9999, 0.01;
	// end inline asm
	// begin inline asm
	fma.rn.f32    %f16398, %f16398, 0.9999, 0.01;
	// end inline asm
	// begin inline asm
	fma.rn.f64    %fd16397, %fd16397, 0.9999, 0.01;
	// end inline asm
	// begin inline asm
	fma.rn.f64    %fd16398, %fd16398, 0.9999, 0.01;
	// end inline asm
	// begin inline asm
	fma.rn.f32    %f16397, %f16397, 0.9999, 0.01;
	// end inline asm
	// begin inline asm
	fma.rn.f32    %f16398, %f16398, 0.9999, 0.01;
	// end inline asm
	// begin inline asm
	fma.rn.f64    %fd16397, %fd16397, 0.9999, 0.01;
	// end inline asm
	// begin inline asm
	fma.rn.f64    %fd16398, %fd16398, 0.9999, 0.01;
	// end inline asm
	// begin inline asm
	fma.rn.f32    %f16397, %f16397, 0.9999, 0.01;
	// end inline asm
	// begin inline asm
	fma.rn.f32    %f16398, %f16398, 0.9999, 0.01;
	// end inline asm
	// begin inline asm
	fma.rn.f64    %fd16397, %fd16397, 0.9999, 0.01;
	// end inline asm
	// begin inline asm
	fma.rn.f64    %fd16398, %fd16398, 0.9999, 0.01;
	// end inline asm
	// begin inline asm
	fma.rn.f32    %f16397, %f16397, 0.9999, 0.01;
	// end inline asm
	// begin inline asm
	fma.rn.f32    %f16398, %f16398, 0.9999, 0.01;
	// end inline asm
	// begin inline asm
	fma.rn.f64    %fd16397, %fd16397, 0.9999, 0.01;
	// end inline asm
	// begin inline asm
	fma.rn.f64    %fd16398, %fd16398, 0.9999, 0.01;
	// end inline asm
	// begin inline asm
	fma.rn.f32    %f16397, %f16397, 0.9999, 0.01;
	// end inline asm
	// begin inline asm
	fma.rn.f32    %f16398, %f16398, 0.9999, 0.01;
	// end inline asm
	// begin inline asm
	fma.rn.f64    %fd16397, %fd16397, 0.9999, 0.01;
	// end inline asm
	// begin inline asm
	fma.rn.f64    %fd16398, %fd16398, 0.9999, 0.01;
	// end inline asm
	// begin inline asm
	fma.rn.f32    %f16397, %f16397, 0.9999, 0.01;
	// end inline asm
	// begin inline asm
	fma.rn.f32    %f16398, %f16398, 0.9999, 0.01;
	// end inline asm
	// begin inline asm
	fma.rn.f64    %fd16397, %fd16397, 0.9999, 0.01;
	// end inline asm
	// begin inline asm
	fma.rn.f64    %fd16398, %fd16398, 0.9999, 0.01;
	// end inline asm
	// begin inline asm
	fma.rn.f32    %f16397, %f16397, 0.9999, 0.01;
	// end inline asm
	// begin inline asm
	fma.rn.f32    %f16398, %f16398, 0.9999, 0.01;
	// end inline asm
	// begin inline asm
	fma.rn.f64    %fd16397, %fd16397, 0.9999, 0.01;
	// end inline asm
	// begin inline asm
	fma.rn.f64    %fd16398, %fd16398, 0.9999, 0.01;
	// end inline asm
	// begin inline asm
	fma.rn.f32    %f16397, %f16397, 0.9999, 0.01;
	// end inline asm
	// begin inline asm
	fma.rn.f32    %f16398, %f16398, 0.9999, 0.01;
	// end inline asm
	// begin inline asm
	fma.rn.f64    %fd16397, %fd16397, 0.9999, 0.01;
	// end inline asm
	// begin inline asm
	fma.rn.f64    %fd16398, %fd16398, 0.9999, 0.01;
	// end inline asm
	// begin inline asm
	fma.rn.f32    %f16397, %f16397, 0.9999, 0.01;
	// end inline asm
	// begin inline asm
	fma.rn.f32    %f16398, %f16398, 0.9999, 0.01;
	// end inline asm
	// begin inline asm
	fma.rn.f64    %fd16397, %fd16397, 0.9999, 0.01;
	// end inline asm
	// begin inline asm
	fma.rn.f64    %fd16398, %fd16398, 0.9999, 0.01;
	// end inline asm
	// begin inline asm
	fma.rn.f32    %f16397, %f16397, 0.9999, 0.01;
	// end inline asm
	// begin inline asm
	fma.rn.f32    %f16398, %f16398, 0.9999, 0.01;
	// end inline asm
	// begin inline asm
	fma.rn.f64    %fd16397, %fd16397, 0.9999, 0.01;
	// end inline asm
	// begin inline asm
	fma.rn.f64    %fd16398, %fd16398, 0.9999, 0.01;
	// end inline asm
	// begin inline asm
	fma.rn.f32    %f16397, %f16397, 0.9999, 0.01;
	// end inline asm
	// begin inline asm
	fma.rn.f32    %f16398, %f16398, 0.9999, 0.01;
	// end inline asm
	// begin inline asm
	fma.rn.f64    %fd16397, %fd16397, 0.9999, 0.01;
	// end inline asm
	// begin inline asm
	fma.rn.f64    %fd16398, %fd16398, 0.9999, 0.01;
	// end inline asm
	// begin inline asm
	fma.rn.f32    %f16397, %f16397, 0.9999, 0.01;
	// end inline asm
	// begin inline asm
	fma.rn.f32    %f16398, %f16398, 0.9999, 0.01;
	// end inline asm
	// begin inline asm
	fma.rn.f64    %fd16397, %fd16397, 0.9999, 0.01;
	// end inline asm
	// begin inline asm
	fma.rn.f64    %fd16398, %fd16398, 0.9999, 0.01;
	// end inline asm
	// begin inline asm
	fma.rn.f32    %f16397, %f16397, 0.9999, 0.01;
	// end inline asm
	// begin inline asm
	fma.rn.f32    %f16398, %f16398, 0.9999, 0.01;
	// end inline asm
	// begin inline asm
	fma.rn.f64    %fd16397, %fd16397, 0.9999, 0.01;
	// end inline asm
	// begin inline asm
	fma.rn.f64    %fd16398, %fd16398, 0.9999, 0.01;
	// end inline asm
	// begin inline asm
	fma.rn.f32    %f16397, %f16397, 0.9999, 0.01;
	// end inline asm
	// begin inline asm
	fma.rn.f32    %f16398, %f16398, 0.9999, 0.01;
	// end inline asm
	// begin inline asm
	fma.rn.f64    %fd16397, %fd16397, 0.9999, 0.01;
	// end inline asm
	// begin inline asm
	fma.rn.f64    %fd16398, %fd16398, 0.9999, 0.01;
	// end inline asm
	// begin inline asm
	fma.rn.f32    %f16397, %f16397, 0.9999, 0.01;
	// end inline asm
	// begin inline asm
	fma.rn.f32    %f16398, %f16398, 0.9999, 0.01;
	// end inline asm
	// begin inline asm
	fma.rn.f64    %fd16397, %fd16397, 0.9999, 0.01;
	// end inline asm
	// begin inline asm
	fma.rn.f64    %fd16398, %fd16398, 0.9999, 0.01;
	// end inline asm
	// begin inline asm
	fma.rn.f32    %f16397, %f16397, 0.9999, 0.01;
	// end inline asm
	// begin inline asm
	fma.rn.f32    %f16398, %f16398, 0.9999, 0.01;
	// end inline asm
	// begin inline asm
	fma.rn.f64    %fd16397, %fd16397, 0.9999, 0.01;
	// end inline asm
	// begin inline asm
	fma.rn.f64    %fd16398, %fd16398, 0.9999, 0.01;
	// end inline asm
	// begin inline asm
	fma.rn.f32    %f16397, %f16397, 0.9999, 0.01;
	// end inline asm
	// begin inline asm
	fma.rn.f32    %f16398, %f16398, 0.9999, 0.01;
	// end inline asm
	// begin inline asm
	fma.rn.f64    %fd16397, %fd16397, 0.9999, 0.01;
	// end inline asm
	// begin inline asm
	fma.rn.f64    %fd16398, %fd16398, 0.9999, 0.01;
	// end inline asm
	// begin inline asm
	fma.rn.f32    %f16397, %f16397, 0.9999, 0.01;
	// end inline asm
	// begin inline asm
	fma.rn.f32    %f16398, %f16398, 0.9999, 0.01;
	// end inline asm
	// begin inline asm
	fma.rn.f64    %fd16397, %fd16397, 0.9999, 0.01;
	// end inline asm
	// begin inline asm
	fma.rn.f64    %fd16398, %fd16398, 0.9999, 0.01;
	// end inline asm
	// begin inline asm
	fma.rn.f32    %f16397, %f16397, 0.9999, 0.01;
	// end inline asm
	// begin inline asm
	fma.rn.f32    %f16398, %f16398, 0.9999, 0.01;
	// end inline asm
	// begin inline asm
	fma.rn.f64    %fd16397, %fd16397, 0.9999, 0.01;
	// end inline asm
	// begin inline asm
	fma.rn.f64    %fd16398, %fd16398, 0.9999, 0.01;
	// end inline asm
	// begin inline asm
	fma.rn.f32    %f16397, %f16397, 0.9999, 0.01;
	// end inline asm
	// begin inline asm
	fma.rn.f32    %f16398, %f16398, 0.9999, 0.01;
	// end inline asm
	// begin inline asm
	fma.rn.f64    %fd16397, %fd16397, 0.9999, 0.01;
	// end inline asm
	// begin inline asm
	fma.rn.f64    %fd16398, %fd16398, 0.9999, 0.01;
	// end inline asm
	// begin inline asm
	fma.rn.f32    %f16397, %f16397, 0.9999, 0.01;
	// end inline asm
	// begin inline asm
	fma.rn.f32    %f16398, %f16398, 0.9999, 0.01;
	// end inline asm
	// begin inline asm
	fma.rn.f64    %fd16397, %fd16397, 0.9999, 0.01;
	// end inline asm
	// begin inline asm
	fma.rn.f64    %fd16398, %fd16398, 0.9999, 0.01;
	// end inline asm
	// begin inline asm
	fma.rn.f32    %f16397, %f16397, 0.9999, 0.01;
	// end inline asm
	// begin inline asm
	fma.rn.f32    %f16398, %f16398, 0.9999, 0.01;
	// end inline asm
	// begin inline asm
	fma.rn.f64    %fd16397, %fd16397, 0.9999, 0.01;
	// end inline asm
	// begin inline asm
	fma.rn.f64    %fd16398, %fd16398, 0.9999, 0.01;
	// end inline asm
	// begin inline asm
	fma.rn.f32    %f16397, %f16397, 0.9999, 0.01;
	// end inline asm
	// begin inline asm
	fma.rn.f32    %f16398, %f16398, 0.9999, 0.01;
	// end inline asm
	// begin inline asm
	fma.rn.f64    %fd16397, %fd16397, 0.9999, 0.01;
	// end inline asm
	// begin inline asm
	fma.rn.f64    %fd16398, %fd16398, 0.9999, 0.01;
	// end inline asm
	// begin inline asm
	fma.rn.f32    %f16397, %f16397, 0.9999, 0.01;
	// end inline asm
	// begin inline asm
	fma.rn.f32    %f16398, %f16398, 0.9999, 0.01;
	// end inline asm
	// begin inline asm
	fma.rn.f64    %fd16397, %fd16397, 0.9999, 0.01;
	// end inline asm
	// begin inline asm
	fma.rn.f64    %fd16398, %fd16398, 0.9999, 0.01;
	// end inline asm
	// begin inline asm
	fma.rn.f32    %f16397, %f16397, 0.9999, 0.01;
	// end inline asm
	// begin inline asm
	fma.rn.f32    %f16398, %f16398, 0.9999, 0.01;
	// end inline asm
	// begin inline asm
	fma.rn.f64    %fd16397, %fd16397, 0.9999, 0.01;
	// end inline asm
	// begin inline asm
	fma.rn.f64    %fd16398, %fd16398, 0.9999, 0.01;
	// end inline asm
	// begin inline asm
	fma.rn.f32    %f16397, %f16397, 0.9999, 0.01;
	// end inline asm
	// begin inline asm
	fma.rn.f32    %f16398, %f16398, 0.9999, 0.01;
	// end inline asm
	// begin inline asm
	fma.rn.f64    %fd16397, %fd16397, 0.9999, 0.01;
	// end inline asm
	// begin inline asm
	fma.rn.f64    %fd16398, %fd16398, 0.9999, 0.01;
	// end inline asm
	// begin inline asm
	fma.rn.f32    %f16397, %f16397, 0.9999, 0.01;
	// end inline asm
	// begin inline asm
	fma.rn.f32    %f16398, %f16398, 0.9999, 0.01;
	// end inline asm
	// begin inline asm
	fma.rn.f64    %fd16397, %fd16397, 0.9999, 0.01;
	// end inline asm
	// begin inline asm
	fma.rn.f64    %fd16398, %fd16398, 0.9999, 0.01;
	// end inline asm
	// begin inline asm
	fma.rn.f32    %f16397, %f16397, 0.9999, 0.01;
	// end inline asm
	// begin inline asm
	fma.rn.f32    %f16398, %f16398, 0.9999, 0.01;
	// end inline asm
	// begin inline asm
	fma.rn.f64    %fd16397, %fd16397, 0.9999, 0.01;
	// end inline asm
	// begin inline asm
	fma.rn.f64    %fd16398, %fd16398, 0.9999, 0.01;
	// end inline asm
	// begin inline asm
	fma.rn.f32    %f16397, %f16397, 0.9999, 0.01;
	// end inline asm
	// begin inline asm
	fma.rn.f32    %f16398, %f16398, 0.9999, 0.01;
	// end inline asm
	// begin inline asm
	fma.rn.f64    %fd16397, %fd16397, 0.9999, 0.01;
	// end inline asm
	// begin inline asm
	fma.rn.f64    %fd16398, %fd16398, 0.9999, 0.01;
	// end inline asm
	// begin inline asm
	fma.rn.f32    %f16397, %f16397, 0.9999, 0.01;
	// end inline asm
	// begin inline asm
	fma.rn.f32    %f16398, %f16398, 0.9999, 0.01;
	// end inline asm
	// begin inline asm
	fma.rn.f64    %fd16397, %fd16397, 0.9999, 0.01;
	// end inline asm
	// begin inline asm
	fma.rn.f64    %fd16398, %fd16398, 0.9999, 0.01;
	// end inline asm
	// begin inline asm
	fma.rn.f32    %f16397, %f16397, 0.9999, 0.01;
	// end inline asm
	// begin inline asm
	fma.rn.f32    %f16398, %f16398, 0.9999, 0.01;
	// end inline asm
	// begin inline asm
	fma.rn.f64    %fd16397, %fd16397, 0.9999, 0.01;
	// end inline asm
	// begin inline asm
	fma.rn.f64    %fd16398, %fd16398, 0.9999, 0.01;
	// end inline asm
	// begin inline asm
	fma.rn.f32    %f16397, %f16397, 0.9999, 0.01;
	// end inline asm
	// begin inline asm
	fma.rn.f32    %f16398, %f16398, 0.9999, 0.01;
	// end inline asm
	// begin inline asm
	fma.rn.f64    %fd16397, %fd16397, 0.9999, 0.01;
	// end inline asm
	// begin inline asm
	fma.rn.f64    %fd16398, %fd16398, 0.9999, 0.01;
	// end inline asm
	// begin inline asm
	fma.rn.f32    %f16397, %f16397, 0.9999, 0.01;
	// end inline asm
	// begin inline asm
	fma.rn.f32    %f16398, %f16398, 0.9999, 0.01;
	// end inline asm
	// begin inline asm
	fma.rn.f64    %fd16397, %fd16397, 0.9999, 0.01;
	// end inline asm
	// begin inline asm
	fma.rn.f64    %fd16398, %fd16398, 0.9999, 0.01;
	// end inline asm
	// begin inline asm
	fma.rn.f32    %f16397, %f16397, 0.9999, 0.01;
	// end inline asm
	// begin inline asm
	fma.rn.f32    %f16398, %f16398, 0.9999, 0.01;
	// end inline asm
	// begin inline asm
	fma.rn.f64    %fd16397, %fd16397, 0.9999, 0.01;
	// end inline asm
	// begin inline asm
	fma.rn.f64    %fd16398, %fd16398, 0.9999, 0.01;
	// end inline asm
	// begin inline asm
	fma.rn.f32    %f16397, %f16397, 0.9999, 0.01;
	// end inline asm
	// begin inline asm
	fma.rn.f32    %f16398, %f16398, 0.9999, 0.01;
	// end inline asm
	// begin inline asm
	fma.rn.f64    %fd16397, %fd16397, 0.9999, 0.01;
	// end inline asm
	// begin inline asm
	fma.rn.f64    %fd16398, %fd16398, 0.9999, 0.01;
	// end inline asm
	// begin inline asm
	fma.rn.f32    %f16397, %f16397, 0.9999, 0.01;
	// end inline asm
	// begin inline asm
	fma.rn.f32    %f16398, %f16398, 0.9999, 0.01;
	// end inline asm
	// begin inline asm
	fma.rn.f64    %fd16397, %fd16397, 0.9999, 0.01;
	// end inline asm
	// begin inline asm
	fma.rn.f64    %fd16398, %fd16398, 0.9999, 0.01;
	// end inline asm
	// begin inline asm
	fma.rn.f32    %f16397, %f16397, 0.9999, 0.01;
	// end inline asm
	// begin inline asm
	fma.rn.f32    %f16398, %f16398, 0.9999, 0.01;
	// end inline asm
	// begin inline asm
	fma.rn.f64    %fd16397, %fd16397, 0.9999, 0.01;
	// end inline asm
	// begin inline asm
	fma.rn.f64    %fd16398, %fd16398, 0.9999, 0.01;
	// end inline asm
	// begin inline asm
	fma.rn.f32    %f16397, %f16397, 0.9999, 0.01;
	// end inline asm
	// begin inline asm
	fma.rn.f32    %f16398, %f16398, 0.9999, 0.01;
	// end inline asm
	// begin inline asm
	fma.rn.f64    %fd16397, %fd16397, 0.9999, 0.01;
	// end inline asm
	// begin inline asm
	fma.rn.f64    %fd16398, %fd16398, 0.9999, 0.01;
	// end inline asm
	// begin inline asm
	fma.rn.f32    %f16397, %f16397, 0.9999, 0.01;
	// end inline asm
	// begin inline asm
	fma.rn.f32    %f16398, %f16398, 0.9999, 0.01;
	// end inline asm
	// begin inline asm
	fma.rn.f64    %fd16397, %fd16397, 0.9999, 0.01;
	// end inline asm
	// begin inline asm
	fma.rn.f64    %fd16398, %fd16398, 0.9999, 0.01;
	// end inline asm
	// begin inline asm
	fma.rn.f32    %f16397, %f16397, 0.9999, 0.01;
	// end inline asm
	// begin inline asm
	fma.rn.f32    %f16398, %f16398, 0.9999, 0.01;
	// end inline asm
	// begin inline asm
	fma.rn.f64    %fd16397, %fd16397, 0.9999, 0.01;
	// end inline asm
	// begin inline asm
	fma.rn.f64    %fd16398, %fd16398, 0.9999, 0.01;
	// end inline asm
	// begin inline asm
	fma.rn.f32    %f16397, %f16397, 0.9999, 0.01;
	// end inline asm
	// begin inline asm
	fma.rn.f32    %f16398, %f16398, 0.9999, 0.01;
	// end inline asm
	// begin inline asm
	fma.rn.f64    %fd16397, %fd16397, 0.9999, 0.01;
	// end inline asm
	// begin inline asm
	fma.rn.f64    %fd16398, %fd16398, 0.9999, 0.01;
	// end inline asm
	// begin inline asm
	fma.rn.f32    %f16397, %f16397, 0.9999, 0.01;
	// end inline asm
	// begin inline asm
	fma.rn.f32    %f16398, %f16398, 0.9999, 0.01;
	// end inline asm
	// begin inline asm
	fma.rn.f64    %fd16397, %fd16397, 0.9999, 0.01;
	// end inline asm
	// begin inline asm
	fma.rn.f64    %fd16398, %fd16398, 0.9999, 0.01;
	// end inline asm
	// begin inline asm
	fma.rn.f32    %f16397, %f16397, 0.9999, 0.01;
	// end inline asm
	// begin inline asm
	fma.rn.f32    %f16398, %f16398, 0.9999, 0.01;
	// end inline asm
	// begin inline asm
	fma.rn.f64    %fd16397, %fd16397, 0.9999, 0.01;
	// end inline asm
	// begin inline asm
	fma.rn.f64    %fd16398, %fd16398, 0.9999, 0.01;
	// end inline asm
	// begin inline asm
	fma.rn.f32    %f16397, %f16397, 0.9999, 0.01;
	// end inline asm
	// begin inline asm
	fma.rn.f32    %f16398, %f16398, 0.9999, 0.01;
	// end inline asm
	// begin inline asm
	fma.rn.f64    %fd16397, %fd16397, 0.9999, 0.01;
	// end inline asm
	// begin inline asm
	fma.rn.f64    %fd16398, %fd16398, 0.9999, 0.01;
	// end inline asm
	// begin inline asm
	fma.rn.f32    %f16397, %f16397, 0.9999, 0.01;
	// end inline asm
	// begin inline asm
	fma.rn.f32    %f16398, %f16398, 0.9999, 0.01;
	// end inline asm
	// begin inline asm
	fma.rn.f64    %fd16397, %fd16397, 0.9999, 0.01;
	// end inline asm
	// begin inline asm
	fma.rn.f64    %fd16398, %fd16398, 0.9999, 0.01;
	// end inline asm
	// begin inline asm
	fma.rn.f32    %f16397, %f16397, 0.9999, 0.01;
	// end inline asm
	// begin inline asm
	fma.rn.f32    %f16398, %f16398, 0.9999, 0.01;
	// end inline asm
	// begin inline asm
	fma.rn.f64    %fd16397, %fd16397, 0.9999, 0.01;
	// end inline asm
	// begin inline asm
	fma.rn.f64    %fd16398, %fd16398, 0.9999, 0.01;
	// end inline asm
	// begin inline asm
	fma.rn.f32    %f16397, %f16397, 0.9999, 0.01;
	// end inline asm
	// begin inline asm
	fma.rn.f32    %f16398, %f16398, 0.9999, 0.01;
	// end inline asm
	// begin inline asm
	fma.rn.f64    %fd16397, %fd16397, 0.9999, 0.01;
	// end inline asm
	// begin inline asm
	fma.rn.f64    %fd16398, %fd16398, 0.9999, 0.01;
	// end inline asm
	// begin inline asm
	fma.rn.f32    %f16397, %f16397, 0.9999, 0.01;
	// end inline asm
	// begin inline asm
	fma.rn.f32    %f16398, %f16398, 0.9999, 0.01;
	// end inline asm
	// begin inline asm
	fma.rn.f64    %fd16397, %fd16397, 0.9999, 0.01;
	// end inline asm
	// begin inline asm
	fma.rn.f64    %fd16398, %fd16398, 0.9999, 0.01;
	// end inline asm
	// begin inline asm
	fma.rn.f32    %f16397, %f16397, 0.9999, 0.01;
	// end inline asm
	// begin inline asm
	fma.rn.f32    %f16398, %f16398, 0.9999, 0.01;
	// end inline asm
	// begin inline asm
	fma.rn.f64    %fd16397, %fd16397, 0.9999, 0.01;
	// end inline asm
	// begin inline asm
	fma.rn.f64    %fd16398, %fd16398, 0.9999, 0.01;
	// end inline asm
	// begin inline asm
	fma.rn.f32    %f16397, %f16397, 0.9999, 0.01;
	// end inline asm
	// begin inline asm
	fma.rn.f32    %f16398, %f16398, 0.9999, 0.01;
	// end inline asm
	// begin inline asm
	fma.rn.f64    %fd16397, %fd16397, 0.9999, 0.01;
	// end inline asm
	// begin inline asm
	fma.rn.f64    %fd16398, %fd16398, 0.9999, 0.01;
	// end inline asm
	// begin inline asm
	fma.rn.f32    %f16397, %f16397, 0.9999, 0.01;
	// end inline asm
	// begin inline asm
	fma.rn.f32    %f16398, %f16398, 0.9999, 0.01;
	// end inline asm
	// begin inline asm
	fma.rn.f64    %fd16397, %fd16397, 0.9999, 0.01;
	// end inline asm
	// begin inline asm
	fma.rn.f64    %fd16398, %fd16398, 0.9999, 0.01;
	// end inline asm
	// begin inline asm
	fma.rn.f32    %f16397, %f16397, 0.9999, 0.01;
	// end inline asm
	// begin inline asm
	fma.rn.f32    %f16398, %f16398, 0.9999, 0.01;
	// end inline asm
	// begin inline asm
	fma.rn.f64    %fd16397, %fd16397, 0.9999, 0.01;
	// end inline asm
	// begin inline asm
	fma.rn.f64    %fd16398, %fd16398, 0.9999, 0.01;
	// end inline asm
	// begin inline asm
	fma.rn.f32    %f16397, %f16397, 0.9999, 0.01;
	// end inline asm
	// begin inline asm
	fma.rn.f32    %f16398, %f16398, 0.9999, 0.01;
	// end inline asm
	// begin inline asm
	fma.rn.f64    %fd16397, %fd16397, 0.9999, 0.01;
	// end inline asm
	// begin inline asm
	fma.rn.f64    %fd16398, %fd16398, 0.9999, 0.01;
	// end inline asm
	// begin inline asm
	fma.rn.f32    %f16397, %f16397, 0.9999, 0.01;
	// end inline asm
	// begin inline asm
	fma.rn.f32    %f16398, %f16398, 0.9999, 0.01;
	// end inline asm
	// begin inline asm
	fma.rn.f64    %fd16397, %fd16397, 0.9999, 0.01;
	// end inline asm
	// begin inline asm
	fma.rn.f64    %fd16398, %fd16398, 0.9999, 0.01;
	// end inline asm
	// begin inline asm
	fma.rn.f32    %f16397, %f16397, 0.9999, 0.01;
	// end inline asm
	// begin inline asm
	fma.rn.f32    %f16398, %f16398, 0.9999, 0.01;
	// end inline asm
	// begin inline asm
	fma.rn.f64    %fd16397, %fd16397, 0.9999, 0.01;
	// end inline asm
	// begin inline asm
	fma.rn.f64    %fd16398, %fd16398, 0.9999, 0.01;
	// end inline asm
	// begin inline asm
	fma.rn.f32    %f16397, %f16397, 0.9999, 0.01;
	// end inline asm
	// begin inline asm
	fma.rn.f32    %f16398, %f16398, 0.9999, 0.01;
	// end inline asm
	// begin inline asm
	fma.rn.f64    %fd16397, %fd16397, 0.9999, 0.01;
	// end inline asm
	// begin inline asm
	fma.rn.f64    %fd16398, %fd16398, 0.9999, 0.01;
	// end inline asm
	// begin inline asm
	fma.rn.f32    %f16397, %f16397, 0.9999, 0.01;
	// end inline asm
	// begin inline asm
	fma.rn.f32    %f16398, %f16398, 0.9999, 0.01;
	// end inline asm
	// begin inline asm
	fma.rn.f64    %fd16397, %fd16397, 0.9999, 0.01;
	// end inline asm
	// begin inline asm
	fma.rn.f64    %fd16398, %fd16398, 0.9999, 0.01;
	// end inline asm
	// begin inline asm
	fma.rn.f32    %f16397, %f16397, 0.9999, 0.01;
	// end inline asm
	// begin inline asm
	fma.rn.f32    %f16398, %f16398, 0.9999, 0.01;
	// end inline asm
	// begin inline asm
	fma.rn.f64    %fd16397, %fd16397, 0.9999, 0.01;
	// end inline asm
	// begin inline asm
	fma.rn.f64    %fd16398, %fd16398, 0.9999, 0.01;
	// end inline asm
	// begin inline asm
	fma.rn.f32    %f16397, %f16397, 0.9999, 0.01;
	// end inline asm
	// begin inline asm
	fma.rn.f32    %f16398, %f16398, 0.9999, 0.01;
	// end inline asm
	// begin inline asm
	fma.rn.f64    %fd16397, %fd16397, 0.9999, 0.01;
	// end inline asm
	// begin inline asm
	fma.rn.f64    %fd16398, %fd16398, 0.9999, 0.01;
	// end inline asm
	// begin inline asm
	fma.rn.f32    %f16397, %f16397, 0.9999, 0.01;
	// end inline asm
	// begin inline asm
	fma.rn.f32    %f16398, %f16398, 0.9999, 0.01;
	// end inline asm
	// begin inline asm
	fma.rn.f64    %fd16397, %fd16397, 0.9999, 0.01;
	// end inline asm
	// begin inline asm
	fma.rn.f64    %fd16398, %fd16398, 0.9999, 0.01;
	// end inline asm
	// begin inline asm
	fma.rn.f32    %f16397, %f16397, 0.9999, 0.01;
	// end inline asm
	// begin inline asm
	fma.rn.f32    %f16398, %f16398, 0.9999, 0.01;
	// end inline asm
	// begin inline asm
	fma.rn.f64    %fd16397, %fd16397, 0.9999, 0.01;
	// end inline asm
	// begin inline asm
	fma.rn.f64    %fd16398, %fd16398, 0.9999, 0.01;
	// end inline asm
	// begin inline asm
	fma.rn.f32    %f16397, %f16397, 0.9999, 0.01;
	// end inline asm
	// begin inline asm
	fma.rn.f32    %f16398, %f16398, 0.9999, 0.01;
	// end inline asm
	// begin inline asm
	fma.rn.f64    %fd16397, %fd16397, 0.9999, 0.01;
	// end inline asm
	// begin inline asm
	fma.rn.f64    %fd16398, %fd16398, 0.9999, 0.01;
	// end inline asm
	// begin inline asm
	fma.rn.f32    %f16397, %f16397, 0.9999, 0.01;
	// end inline asm
	// begin inline asm
	fma.rn.f32    %f16398, %f16398, 0.9999, 0.01;
	// end inline asm
	// begin inline asm
	fma.rn.f64    %fd16397, %fd16397, 0.9999, 0.01;
	// end inline asm
	// begin inline asm
	fma.rn.f64    %fd16398, %fd16398, 0.9999, 0.01;
	// end inline asm
	// begin inline asm
	fma.rn.f32    %f16397, %f16397, 0.9999, 0.01;
	// end inline asm
	// begin inline asm
	fma.rn.f32    %f16398, %f16398, 0.9999, 0.01;
	// end inline asm
	// begin inline asm
	fma.rn.f64    %fd16397, %fd16397, 0.9999, 0.01;
	// end inline asm
	// begin inline asm
	fma.rn.f64    %fd16398, %fd16398, 0.9999, 0.01;
	// end inline asm
	// begin inline asm
	fma.rn.f32    %f16397, %f16397, 0.9999, 0.01;
	// end inline asm
	// begin inline asm
	fma.rn.f32    %f16398, %f16398, 0.9999, 0.01;
	// end inline asm
	// begin inline asm
	fma.rn.f64    %fd16397, %fd16397, 0.9999, 0.01;
	// end inline asm
	// begin inline asm
	fma.rn.f64    %fd16398, %fd16398, 0.9999, 0.01;
	// end inline asm
	// begin inline asm
	fma.rn.f32    %f16397, %f16397, 0.9999, 0.01;
	// end inline asm
	// begin inline asm
	fma.rn.f32    %f16398, %f16398, 0.9999, 0.01;
	// end inline asm
	// begin inline asm
	fma.rn.f64    %fd16397, %fd16397, 0.9999, 0.01;
	// end inline asm
	// begin inline asm
	fma.rn.f64    %fd16398, %fd16398, 0.9999, 0.01;
	// end inline asm
	// begin inline asm
	fma.rn.f32    %f16397, %f16397, 0.9999, 0.01;
	// end inline asm
	// begin inline asm
	fma.rn.f32    %f16398, %f16398, 0.9999, 0.01;
	// end inline asm
	// begin inline asm
	fma.rn.f64    %fd16397, %fd16397, 0.9999, 0.01;
	// end inline asm
	// begin inline asm
	fma.rn.f64    %fd16398, %fd16398, 0.9999, 0.01;
	// end inline asm
	// begin inline asm
	fma.rn.f32    %f16397, %f16397, 0.9999, 0.01;
	// end inline asm
	// begin inline asm
	fma.rn.f32    %f16398, %f16398, 0.9999, 0.01;
	// end inline asm
	// begin inline asm
	fma.rn.f64    %fd16397, %fd16397, 0.9999, 0.01;
	// end inline asm
	// begin inline asm
	fma.rn.f64    %fd16398, %fd16398, 0.9999, 0.01;
	// end inline asm
	// begin inline asm
	fma.rn.f32    %f16397, %f16397, 0.9999, 0.01;
	// end inline asm
	// begin inline asm
	fma.rn.f32    %f16398, %f16398, 0.9999, 0.01;
	// end inline asm
	// begin inline asm
	fma.rn.f64    %fd16397, %fd16397, 0.9999, 0.01;
	// end inline asm
	// begin inline asm
	fma.rn.f64    %fd16398, %fd16398, 0.9999, 0.01;
	// end inline asm
	// begin inline asm
	fma.rn.f32    %f16397, %f16397, 0.9999, 0.01;
	// end inline asm
	// begin inline asm
	fma.rn.f32    %f16398, %f16398, 0.9999, 0.01;
	// end inline asm
	// begin inline asm
	fma.rn.f64    %fd16397, %fd16397, 0.9999, 0.01;
	// end inline asm
	// begin inline asm
	fma.rn.f64    %fd16398, %fd16398, 0.9999, 0.01;
	// end inline asm
	// begin inline asm
	fma.rn.f32    %f16397, %f16397, 0.9999, 0.01;
	// end inline asm
	// begin inline asm
	fma.rn.f32    %f16398, %f16398, 0.9999, 0.01;
	// end inline asm
	// begin inline asm
	fma.rn.f64    %fd16397, %fd16397, 0.9999, 0.01;
	// end inline asm
	// begin inline asm
	fma.rn.f64    %fd16398, %fd16398, 0.9999, 0.01;
	// end inline asm
	// begin inline asm
	fma.rn.f32    %f16397, %f16397, 0.9999, 0.01;
	// end inline asm
	// begin inline asm
	fma.rn.f32    %f16398, %f16398, 0.9999, 0.01;
	// end inline asm
	// begin inline asm
	fma.rn.f64    %fd16397, %fd16397, 0.9999, 0.01;
	// end inline asm
	// begin inline asm
	fma.rn.f64    %fd16398, %fd16398, 0.9999, 0.01;
	// end inline asm
	// begin inline asm
	fma.rn.f32    %f16397, %f16397, 0.9999, 0.01;
	// end inline asm
	// begin inline asm
	fma.rn.f32    %f16398, %f16398, 0.9999, 0.01;
	// end inline asm
	// begin inline asm
	fma.rn.f64    %fd16397, %fd16397, 0.9999, 0.01;
	// end inline asm
	// begin inline asm
	fma.rn.f64    %fd16398, %fd16398, 0.9999, 0.01;
	// end inline asm
	// begin inline asm
	fma.rn.f32    %f16397, %f16397, 0.9999, 0.01;
	// end inline asm
	// begin inline asm
	fma.rn.f32    %f16398, %f16398, 0.9999, 0.01;
	// end inline asm
	// begin inline asm
	fma.rn.f64    %fd16397, %fd16397, 0.9999, 0.01;
	// end inline asm
	// begin inline asm
	fma.rn.f64    %fd16398, %fd16398, 0.9999, 0.01;
	// end inline asm
	// begin inline asm
	fma.rn.f32    %f16397, %f16397, 0.9999, 0.01;
	// end inline asm
	// begin inline asm
	fma.rn.f32    %f16398, %f16398, 0.9999, 0.01;
	// end inline asm
	// begin inline asm
	fma.rn.f64    %fd16397, %fd16397, 0.9999, 0.01;
	// end inline asm
	// begin inline asm
	fma.rn.f64    %fd16398, %fd16398, 0.9999, 0.01;
	// end inline asm
	// begin inline asm
	fma.rn.f32    %f16397, %f16397, 0.9999, 0.01;
	// end inline asm
	// begin inline asm
	fma.rn.f32    %f16398, %f16398, 0.9999, 0.01;
	// end inline asm
	// begin inline asm
	fma.rn.f64    %fd16397, %fd16397, 0.9999, 0.01;
	// end inline asm
	// begin inline asm
	fma.rn.f64    %fd16398, %fd16398, 0.9999, 0.01;
	// end inline asm
	// begin inline asm
	fma.rn.f32    %f16397, %f16397, 0.9999, 0.01;
	// end inline asm
	// begin inline asm
	fma.rn.f32    %f16398, %f16398, 0.9999, 0.01;
	// end inline asm
	// begin inline asm
	fma.rn.f64    %fd16397, %fd16397, 0.9999, 0.01;
	// end inline asm
	// begin inline asm
	fma.rn.f64    %fd16398, %fd16398, 0.9999, 0.01;
	// end inline asm
	// begin inline asm
	fma.rn.f32    %f16397, %f16397, 0.9999, 0.01;
	// end inline asm
	// begin inline asm
	fma.rn.f32    %f16398, %f16398, 0.9999, 0.01;
	// end inline asm
	// begin inline asm
	fma.rn.f64    %fd16397, %fd16397, 0.9999, 0.01;
	// end inline asm
	// begin inline asm
	fma.rn.f64    %fd16398, %fd16398, 0.9999, 0.01;
	// end inline asm
	// begin inline asm
	fma.rn.f32    %f16397, %f16397, 0.9999, 0.01;
	// end inline asm
	// begin inline asm
	fma.rn.f32    %f16398, %f16398, 0.9999, 0.01;
	// end inline asm
	// begin inline asm
	fma.rn.f64    %fd16397, %fd16397, 0.9999, 0.01;
	// end inline asm
	// begin inline asm
	fma.rn.f64    %fd16398, %fd16398, 0.9999, 0.01;
	// end inline asm
	// begin inline asm
	fma.rn.f32    %f16397, %f16397, 0.9999, 0.01;
	// end inline asm
	// begin inline asm
	fma.rn.f32    %f16398, %f16398, 0.9999, 0.01;
	// end inline asm
	// begin inline asm
	fma.rn.f64    %fd16397, %fd16397, 0.9999, 0.01;
	// end inline asm
	// begin inline asm
	fma.rn.f64    %fd16398, %fd16398, 0.9999, 0.01;
	// end inline asm
	// begin inline asm
	fma.rn.f32    %f16397, %f16397, 0.9999, 0.01;
	// end inline asm
	// begin inline asm
	fma.rn.f32    %f16398, %f16398, 0.9999, 0.01;
	// end inline asm
	// begin inline asm
	fma.rn.f64    %fd16397, %fd16397, 0.9999, 0.01;
	// end inline asm
	// begin inline asm
	fma.rn.f64    %fd16398, %fd16398, 0.9999, 0.01;
	// end inline asm
	// begin inline asm
	fma.rn.f32    %f16397, %f16397, 0.9999, 0.01;
	// end inline asm
	// begin inline asm
	fma.rn.f32    %f16398, %f16398, 0.9999, 0.01;
	// end inline asm
	// begin inline asm
	fma.rn.f64    %fd16397, %fd16397, 0.9999, 0.01;
	// end inline asm
	// begin inline asm
	fma.rn.f64    %fd16398, %fd16398, 0.9999, 0.01;
	// end inline asm
	// begin inline asm
	fma.rn.f32    %f16397, %f16397, 0.9999, 0.01;
	// end inline asm
	// begin inline asm
	fma.rn.f32    %f16398, %f16398, 0.9999, 0.01;
	// end inline asm
	// begin inline asm
	fma.rn.f64    %fd16397, %fd16397, 0.9999, 0.01;
	// end inline asm
	// begin inline asm
	fma.rn.f64    %fd16398, %fd16398, 0.9999, 0.01;
	// end inline asm
	// begin inline asm
	fma.rn.f32    %f16397, %f16397, 0.9999, 0.01;
	// end inline asm
	// begin inline asm
	fma.rn.f32    %f16398, %f16398, 0.9999, 0.01;
	// end inline asm
	// begin inline asm
	fma.rn.f64    %fd16397, %fd16397, 0.9999, 0.01;
	// end inline asm
	// begin inline asm
	fma.rn.f64    %fd16398, %fd16398, 0.9999, 0.01;
	// end inline asm
	// begin inline asm
	fma.rn.f32    %f16397, %f16397, 0.9999, 0.01;
	// end inline asm
	// begin inline asm
	fma.rn.f32    %f16398, %f16398, 0.9999, 0.01;
	// end inline asm
	// begin inline asm
	fma.rn.f64    %fd16397, %fd16397, 0.9999, 0.01;
	// end inline asm
	// begin inline asm
	fma.rn.f64    %fd16398, %fd16398, 0.9999, 0.01;
	// end inline asm
	// begin inline asm
	fma.rn.f32    %f16397, %f16397, 0.9999, 0.01;
	// end inline asm
	// begin inline asm
	fma.rn.f32    %f16398, %f16398, 0.9999, 0.01;
	// end inline asm
	// begin inline asm
	fma.rn.f64    %fd16397, %fd16397, 0.9999, 0.01;
	// end inline asm
	// begin inline asm
	fma.rn.f64    %fd16398, %fd16398, 0.9999, 0.01;
	// end inline asm
	// begin inline asm
	fma.rn.f32    %f16397, %f16397, 0.9999, 0.01;
	// end inline asm
	// begin inline asm
	fma.rn.f32    %f16398, %f16398, 0.9999, 0.01;
	// end inline asm
	// begin inline asm
	fma.rn.f64    %fd16397, %fd16397, 0.9999, 0.01;
	// end inline asm
	// begin inline asm
	fma.rn.f64    %fd16398, %fd16398, 0.9999, 0.01;
	// end inline asm
	// begin inline asm
	fma.rn.f32    %f16397, %f16397, 0.9999, 0.01;
	// end inline asm
	// begin inline asm
	fma.rn.f32    %f16398, %f16398, 0.9999, 0.01;
	// end inline asm
	// begin inline asm
	fma.rn.f64    %fd16397, %fd16397, 0.9999, 0.01;
	// end inline asm
	// begin inline asm
	fma.rn.f64    %fd16398, %fd16398, 0.9999, 0.01;
	// end inline asm
	// begin inline asm
	fma.rn.f32    %f16397, %f16397, 0.9999, 0.01;
	// end inline asm
	// begin inline asm
	fma.rn.f32    %f16398, %f16398, 0.9999, 0.01;
	// end inline asm
	// begin inline asm
	fma.rn.f64    %fd16397, %fd16397, 0.9999, 0.01;
	// end inline asm
	// begin inline asm
	fma.rn.f64    %fd16398, %fd16398, 0.9999, 0.01;
	// end inline asm
	// begin inline asm
	fma.rn.f32    %f16397, %f16397, 0.9999, 0.01;
	// end inline asm
	// begin inline asm
	fma.rn.f32    %f16398, %f16398, 0.9999, 0.01;
	// end inline asm
	// begin inline asm
	fma.rn.f64    %fd16397, %fd16397, 0.9999, 0.01;
	// end inline asm
	// begin inline asm
	fma.rn.f64    %fd16398, %fd16398, 0.9999, 0.01;
	// end inline asm
	// begin inline asm
	fma.rn.f32    %f16397, %f16397, 0.9999, 0.01;
	// end inline asm
	// begin inline asm
	fma.rn.f32    %f16398, %f16398, 0.9999, 0.01;
	// end inline asm
	// begin inline asm
	fma.rn.f64    %fd16397, %fd16397, 0.9999, 0.01;
	// end inline asm
	// begin inline asm
	fma.rn.f64    %fd16398, %fd16398, 0.9999, 0.01;
	// end inline asm
	// begin inline asm
	fma.rn.f32    %f16397, %f16397, 0.9999, 0.01;
	// end inline asm
	// begin inline asm
	fma.rn.f32    %f16398, %f16398, 0.9999, 0.01;
	// end inline asm
	// begin inline asm
	fma.rn.f64    %fd16397, %fd16397, 0.9999, 0.01;
	// end inline asm
	// begin inline asm
	fma.rn.f64    %fd16398, %fd16398, 0.9999, 0.01;
	// end inline asm
	// begin inline asm
	fma.rn.f32    %f16397, %f16397, 0.9999, 0.01;
	// end inline asm
	// begin inline asm
	fma.rn.f32    %f16398, %f16398, 0.9999, 0.01;
	// end inline asm
	// begin inline asm
	fma.rn.f64    %fd16397, %fd16397, 0.9999, 0.01;
	// end inline asm
	// begin inline asm
	fma.rn.f64    %fd16398, %fd16398, 0.9999, 0.01;
	// end inline asm
	// begin inline asm
	fma.rn.f32    %f16397, %f16397, 0.9999, 0.01;
	// end inline asm
	// begin inline asm
	fma.rn.f32    %f16398, %f16398, 0.9999, 0.01;
	// end inline asm
	// begin inline asm
	fma.rn.f64    %fd16397, %fd16397, 0.9999, 0.01;
	// end inline asm
	// begin inline asm
	fma.rn.f64    %fd16398, %fd16398, 0.9999, 0.01;
	// end inline asm
	// begin inline asm
	fma.rn.f32    %f16397, %f16397, 0.9999, 0.01;
	// end inline asm
	// begin inline asm
	fma.rn.f32    %f16398, %f16398, 0.9999, 0.01;
	// end inline asm
	// begin inline asm
	fma.rn.f64    %fd16397, %fd16397, 0.9999, 0.01;
	// end inline asm
	// begin inline asm
	fma.rn.f64    %fd16398, %fd16398, 0.9999, 0.01;
	// end inline asm
	// begin inline asm
	fma.rn.f32    %f16397, %f16397, 0.9999, 0.01;
	// end inline asm
	// begin inline asm
	fma.rn.f32    %f16398, %f16398, 0.9999, 0.01;
	// end inline asm
	// begin inline asm
	fma.rn.f64    %fd16397, %fd16397, 0.9999, 0.01;
	// end inline asm
	// begin inline asm
	fma.rn.f64    %fd16398, %fd16398, 0.9999, 0.01;
	// end inline asm
	// begin inline asm
	fma.rn.f32    %f16397, %f16397, 0.9999, 0.01;
	// end inline asm
	// begin inline asm
	fma.rn.f32    %f16398, %f16398, 0.9999, 0.01;
	// end inline asm
	// begin inline asm
	fma.rn.f64    %fd16397, %fd16397, 0.9999, 0.01;
	// end inline asm
	// begin inline asm
	fma.rn.f64    %fd16398, %fd16398, 0.9999, 0.01;
	// end inline asm
	// begin inline asm
	fma.rn.f32    %f16397, %f16397, 0.9999, 0.01;
	// end inline asm
	// begin inline asm
	fma.rn.f32    %f16398, %f16398, 0.9999, 0.01;
	// end inline asm
	// begin inline asm
	fma.rn.f64    %fd16397, %fd16397, 0.9999, 0.01;
	// end inline asm
	// begin inline asm
	fma.rn.f64    %fd16398, %fd16398, 0.9999, 0.01;
	// end inline asm
	// begin inline asm
	fma.rn.f32    %f16397, %f16397, 0.9999, 0.01;
	// end inline asm
	// begin inline asm
	fma.rn.f32    %f16398, %f16398, 0.9999, 0.01;
	// end inline asm
	// begin inline asm
	fma.rn.f64    %fd16397, %fd16397, 0.9999, 0.01;
	// end inline asm
	// begin inline asm
	fma.rn.f64    %fd16398, %fd16398, 0.9999, 0.01;
	// end inline asm
	// begin inline asm
	fma.rn.f32    %f16397, %f16397, 0.9999, 0.01;
	// end inline asm
	// begin inline asm
	fma.rn.f32    %f16398, %f16398, 0.9999, 0.01;
	// end inline asm
	// begin inline asm
	fma.rn.f64    %fd16397, %fd16397, 0.9999, 0.01;
	// end inline asm
	// begin inline asm
	fma.rn.f64    %fd16398, %fd16398, 0.9999, 0.01;
	// end inline asm
	// begin inline asm
	fma.rn.f32    %f16397, %f16397, 0.9999, 0.01;
	// end inline asm
	// begin inline asm
	fma.rn.f32    %f16398, %f16398, 0.9999, 0.01;
	// end inline asm
	// begin inline asm
	fma.rn.f64    %fd16397, %fd16397, 0.9999, 0.01;
	// end inline asm
	// begin inline asm
	fma.rn.f64    %fd16398, %fd16398, 0.9999, 0.01;
	// end inline asm
	// begin inline asm
	fma.rn.f32    %f16397, %f16397, 0.9999, 0.01;
	// end inline asm
	// begin inline asm
	fma.rn.f32    %f16398, %f16398, 0.9999, 0.01;
	// end inline asm
	// begin inline asm
	fma.rn.f64    %fd16397, %fd16397, 0.9999, 0.01;
	// end inline asm
	// begin inline asm
	fma.rn.f64    %fd16398, %fd16398, 0.9999, 0.01;
	// end inline asm
	// begin inline asm
	fma.rn.f32    %f16397, %f16397, 0.9999, 0.01;
	// end inline asm
	// begin inline asm
	fma.rn.f32    %f16398, %f16398, 0.9999, 0.01;
	// end inline asm
	// begin inline asm
	fma.rn.f64    %fd16397, %fd16397, 0.9999, 0.01;
	// end inline asm
	// begin inline asm
	fma.rn.f64    %fd16398, %fd16398, 0.9999, 0.01;
	// end inline asm
	// begin inline asm
	fma.rn.f32    %f16397, %f16397, 0.9999, 0.01;
	// end inline asm
	// begin inline asm
	fma.rn.f32    %f16398, %f16398, 0.9999, 0.01;
	// end inline asm
	// begin inline asm
	fma.rn.f64    %fd16397, %fd16397, 0.9999, 0.01;
	// end inline asm
	// begin inline asm
	fma.rn.f64    %fd16398, %fd16398, 0.9999, 0.01;
	// end inline asm
	// begin inline asm
	fma.rn.f32    %f16397, %f16397, 0.9999, 0.01;
	// end inline asm
	// begin inline asm
	fma.rn.f32    %f16398, %f16398, 0.9999, 0.01;
	// end inline asm
	// begin inline asm
	fma.rn.f64    %fd16397, %fd16397, 0.9999, 0.01;
	// end inline asm
	// begin inline asm
	fma.rn.f64    %fd16398, %fd16398, 0.9999, 0.01;
	// end inline asm
	// begin inline asm
	fma.rn.f32    %f16397, %f16397, 0.9999, 0.01;
	// end inline asm
	// begin inline asm
	fma.rn.f32    %f16398, %f16398, 0.9999, 0.01;
	// end inline asm
	// begin inline asm
	fma.rn.f64    %fd16397, %fd16397, 0.9999, 0.01;
	// end inline asm
	// begin inline asm
	fma.rn.f64    %fd16398, %fd16398, 0.9999, 0.01;
	// end inline asm
	// begin inline asm
	fma.rn.f32    %f16397, %f16397, 0.9999, 0.01;
	// end inline asm
	// begin inline asm
	fma.rn.f32    %f16398, %f16398, 0.9999, 0.01;
	// end inline asm
	// begin inline asm
	fma.rn.f64    %fd16397, %fd16397, 0.9999, 0.01;
	// end inline asm
	// begin inline asm
	fma.rn.f64    %fd16398, %fd16398, 0.9999, 0.01;
	// end inline asm
	// begin inline asm
	fma.rn.f32    %f16397, %f16397, 0.9999, 0.01;
	// end inline asm
	// begin inline asm
	fma.rn.f32    %f16398, %f16398, 0.9999, 0.01;
	// end inline asm
	// begin inline asm
	fma.rn.f64    %fd16397, %fd16397, 0.9999, 0.01;
	// end inline asm
	// begin inline asm
	fma.rn.f64    %fd16398, %fd16398, 0.9999, 0.01;
	// end inline asm
	// begin inline asm
	fma.rn.f32    %f16397, %f16397, 0.9999, 0.01;
	// end inline asm
	// begin inline asm
	fma.rn.f32    %f16398, %f16398, 0.9999, 0.01;
	// end inline asm
	// begin inline asm
	fma.rn.f64    %fd16397, %fd16397, 0.9999, 0.01;
	// end inline asm
	// begin inline asm
	fma.rn.f64    %fd16398, %fd16398, 0.9999, 0.01;
	// end inline asm
	// begin inline asm
	fma.rn.f32    %f16397, %f16397, 0.9999, 0.01;
	// end inline asm
	// begin inline asm
	fma.rn.f32    %f16398, %f16398, 0.9999, 0.01;
	// end inline asm
	// begin inline asm
	fma.rn.f64    %fd16397, %fd16397, 0.9999, 0.01;
	// end inline asm
	// begin inline asm
	fma.rn.f64    %fd16398, %fd16398, 0.9999, 0.01;
	// end inline asm
	// begin inline asm
	fma.rn.f32    %f16397, %f16397, 0.9999, 0.01;
	// end inline asm
	// begin inline asm
	fma.rn.f32    %f16398, %f16398, 0.9999, 0.01;
	// end inline asm
	// begin inline asm
	fma.rn.f64    %fd16397, %fd16397, 0.9999, 0.01;
	// end inline asm
	// begin inline asm
	fma.rn.f64    %fd16398, %fd16398, 0.9999, 0.01;
	// end inline asm
	// begin inline asm
	fma.rn.f32    %f16397, %f16397, 0.9999, 0.01;
	// end inline asm
	// begin inline asm
	fma.rn.f32    %f16398, %f16398, 0.9999, 0.01;
	// end inline asm
	// begin inline asm
	fma.rn.f64    %fd16397, %fd16397, 0.9999, 0.01;
	// end inline asm
	// begin inline asm
	fma.rn.f64    %fd16398, %fd16398, 0.9999, 0.01;
	// end inline asm
	// begin inline asm
	fma.rn.f32    %f16397, %f16397, 0.9999, 0.01;
	// end inline asm
	// begin inline asm
	fma.rn.f32    %f16398, %f16398, 0.9999, 0.01;
	// end inline asm
	// begin inline asm
	fma.rn.f64    %fd16397, %fd16397, 0.9999, 0.01;
	// end inline asm
	// begin inline asm
	fma.rn.f64    %fd16398, %fd16398, 0.9999, 0.01;
	// end inline asm
	// begin inline asm
	fma.rn.f32    %f16397, %f16397, 0.9999, 0.01;
	// end inline asm
	// begin inline asm
	fma.rn.f32    %f16398, %f16398, 0.9999, 0.01;
	// end inline asm
	// begin inline asm
	fma.rn.f64    %fd16397, %fd16397, 0.9999, 0.01;
	// end inline asm
	// begin inline asm
	fma.rn.f64    %fd16398, %fd16398, 0.9999, 0.01;
	// end inline asm
	// begin inline asm
	fma.rn.f32    %f16397, %f16397, 0.9999, 0.01;
	// end inline asm
	// begin inline asm
	fma.rn.f32    %f16398, %f16398, 0.9999, 0.01;
	// end inline asm
	// begin inline asm
	fma.rn.f64    %fd16397, %fd16397, 0.9999, 0.01;
	// end inline asm
	// begin inline asm
	fma.rn.f64    %fd16398, %fd16398, 0.9999, 0.01;
	// end inline asm
	// begin inline asm
	fma.rn.f32    %f16397, %f16397, 0.9999, 0.01;
	// end inline asm
	// begin inline asm
	fma.rn.f32    %f16398, %f16398, 0.9999, 0.01;
	// end inline asm
	// begin inline asm
	fma.rn.f64    %fd16397, %fd16397, 0.9999, 0.01;
	// end inline asm
	// begin inline asm
	fma.rn.f64    %fd16398, %fd16398, 0.9999, 0.01;
	// end inline asm
	// begin inline asm
	fma.rn.f32    %f16397, %f16397, 0.9999, 0.01;
	// end inline asm
	// begin inline asm
	fma.rn.f32    %f16398, %f16398, 0.9999, 0.01;
	// end inline asm
	// begin inline asm
	fma.rn.f64    %fd16397, %fd16397, 0.9999, 0.01;
	// end inline asm
	// begin inline asm
	fma.rn.f64    %fd16398, %fd16398, 0.9999, 0.01;
	// end inline asm
	// begin inline asm
	fma.rn.f32    %f16397, %f16397, 0.9999, 0.01;
	// end inline asm
	// begin inline asm
	fma.rn.f32    %f16398, %f16398, 0.9999, 0.01;
	// end inline asm
	// begin inline asm
	fma.rn.f64    %fd16397, %fd16397, 0.9999, 0.01;
	// end inline asm
	// begin inline asm
	fma.rn.f64    %fd16398, %fd16398, 0.9999, 0.01;
	// end inline asm
	// begin inline asm
	fma.rn.f32    %f16397, %f16397, 0.9999, 0.01;
	// end inline asm
	// begin inline asm
	fma.rn.f32    %f16398, %f16398, 0.9999, 0.01;
	// end inline asm
	// begin inline asm
	fma.rn.f64    %fd16397, %fd16397, 0.9999, 0.01;
	// end inline asm
	// begin inline asm
	fma.rn.f64    %fd16398, %fd16398, 0.9999, 0.01;
	// end inline asm
	// begin inline asm
	fma.rn.f32    %f16397, %f16397, 0.9999, 0.01;
	// end inline asm
	// begin inline asm
	fma.rn.f32    %f16398, %f16398, 0.9999, 0.01;
	// end inline asm
	// begin inline asm
	fma.rn.f64    %fd16397, %fd16397, 0.9999, 0.01;
	// end inline asm
	// begin inline asm
	fma.rn.f64    %fd16398, %fd16398, 0.9999, 0.01;
	// end inline asm
	// begin inline asm
	fma.rn.f32    %f16397, %f16397, 0.9999, 0.01;
	// end inline asm
	// begin inline asm
	fma.rn.f32    %f16398, %f16398, 0.9999, 0.01;
	// end inline asm
	// begin inline asm
	fma.rn.f64    %fd16397, %fd16397, 0.9999, 0.01;
	// end inline asm
	// begin inline asm
	fma.rn.f64    %fd16398, %fd16398, 0.9999, 0.01;
	// end inline asm
	// begin inline asm
	fma.rn.f32    %f16397, %f16397, 0.9999, 0.01;
	// end inline asm
	// begin inline asm
	fma.rn.f32    %f16398, %f16398, 0.9999, 0.01;
	// end inline asm
	// begin inline asm
	fma.rn.f64    %fd16397, %fd16397, 0.9999, 0.01;
	// end inline asm
	// begin inline asm
	fma.rn.f64    %fd16398, %fd16398, 0.9999, 0.01;
	// end inline asm
	// begin inline asm
	fma.rn.f32    %f16397, %f16397, 0.9999, 0.01;
	// end inline asm
	// begin inline asm
	fma.rn.f32    %f16398, %f16398, 0.9999, 0.01;
	// end inline asm
	// begin inline asm
	fma.rn.f64    %fd16397, %fd16397, 0.9999, 0.01;
	// end inline asm
	// begin inline asm
	fma.rn.f64    %fd16398, %fd16398, 0.9999, 0.01;
	// end inline asm
	// begin inline asm
	fma.rn.f32    %f16397, %f16397, 0.9999, 0.01;
	// end inline asm
	// begin inline asm
	fma.rn.f32    %f16398, %f16398, 0.9999, 0.01;
	// end inline asm
	// begin inline asm
	fma.rn.f64    %fd16397, %fd16397, 0.9999, 0.01;
	// end inline asm
	// begin inline asm
	fma.rn.f64    %fd16398, %fd16398, 0.9999, 0.01;
	// end inline asm
	// begin inline asm
	fma.rn.f32    %f16397, %f16397, 0.9999, 0.01;
	// end inline asm
	// begin inline asm
	fma.rn.f32    %f16398, %f16398, 0.9999, 0.01;
	// end inline asm
	// begin inline asm
	fma.rn.f64    %fd16397, %fd16397, 0.9999, 0.01;
	// end inline asm
	// begin inline asm
	fma.rn.f64    %fd16398, %fd16398, 0.9999, 0.01;
	// end inline asm
	// begin inline asm
	fma.rn.f32    %f16397, %f16397, 0.9999, 0.01;
	// end inline asm
	// begin inline asm
	fma.rn.f32    %f16398, %f16398, 0.9999, 0.01;
	// end inline asm
	// begin inline asm
	fma.rn.f64    %fd16397, %fd16397, 0.9999, 0.01;
	// end inline asm
	// begin inline asm
	fma.rn.f64    %fd16398, %fd16398, 0.9999, 0.01;
	// end inline asm
	// begin inline asm
	fma.rn.f32    %f16397, %f16397, 0.9999, 0.01;
	// end inline asm
	// begin inline asm
	fma.rn.f32    %f16398, %f16398, 0.9999, 0.01;
	// end inline asm
	// begin inline asm
	fma.rn.f64    %fd16397, %fd16397, 0.9999, 0.01;
	// end inline asm
	// begin inline asm
	fma.rn.f64    %fd16398, %fd16398, 0.9999, 0.01;
	// end inline asm
	// begin inline asm
	fma.rn.f32    %f16397, %f16397, 0.9999, 0.01;
	// end inline asm
	// begin inline asm
	fma.rn.f32    %f16398, %f16398, 0.9999, 0.01;
	// end inline asm
	// begin inline asm
	fma.rn.f64    %fd16397, %fd16397, 0.9999, 0.01;
	// end inline asm
	// begin inline asm
	fma.rn.f64    %fd16398, %fd16398, 0.9999, 0.01;
	// end inline asm
	// begin inline asm
	fma.rn.f32    %f16397, %f16397, 0.9999, 0.01;
	// end inline asm
	// begin inline asm
	fma.rn.f32    %f16398, %f16398, 0.9999, 0.01;
	// end inline asm
	// begin inline asm
	fma.rn.f64    %fd16397, %fd16397, 0.9999, 0.01;
	// end inline asm
	// begin inline asm
	fma.rn.f64    %fd16398, %fd16398, 0.9999, 0.01;
	// end inline asm
	// begin inline asm
	fma.rn.f32    %f16397, %f16397, 0.9999, 0.01;
	// end inline asm
	// begin inline asm
	fma.rn.f32    %f16398, %f16398, 0.9999, 0.01;
	// end inline asm
	// begin inline asm
	fma.rn.f64    %fd16397, %fd16397, 0.9999, 0.01;
	// end inline asm
	// begin inline asm
	fma.rn.f64    %fd16398, %fd16398, 0.9999, 0.01;
	// end inline asm
	// begin inline asm
	fma.rn.f32    %f16397, %f16397, 0.9999, 0.01;
	// end inline asm
	// begin inline asm
	fma.rn.f32    %f16398, %f16398, 0.9999, 0.01;
	// end inline asm
	// begin inline asm
	fma.rn.f64    %fd16397, %fd16397, 0.9999, 0.01;
	// end inline asm
	// begin inline asm
	fma.rn.f64    %fd16398, %fd16398, 0.9999, 0.01;
	// end inline asm
	// begin inline asm
	fma.rn.f32    %f16397, %f16397, 0.9999, 0.01;
	// end inline asm
	// begin inline asm
	fma.rn.f32    %f16398, %f16398, 0.9999, 0.01;
	// end inline asm
	// begin inline asm
	fma.rn.f64    %fd16397, %fd16397, 0.9999, 0.01;
	// end inline asm
	// begin inline asm
	fma.rn.f64    %fd16398, %fd16398, 0.9999, 0.01;
	// end inline asm
	// begin inline asm
	fma.rn.f32    %f16397, %f16397, 0.9999, 0.01;
	// end inline asm
	// begin inline asm
	fma.rn.f32    %f16398, %f16398, 0.9999, 0.01;
	// end inline asm
	// begin inline asm
	fma.rn.f64    %fd16397, %fd16397, 0.9999, 0.01;
	// end inline asm
	// begin inline asm
	fma.rn.f64    %fd16398, %fd16398, 0.9999, 0.01;
	// end inline asm
	// begin inline asm
	fma.rn.f32    %f16397, %f16397, 0.9999, 0.01;
	// end inline asm
	// begin inline asm
	fma.rn.f32    %f16398, %f16398, 0.9999, 0.01;
	// end inline asm
	// begin inline asm
	fma.rn.f64    %fd16397, %fd16397, 0.9999, 0.01;
	// end inline asm
	// begin inline asm
	fma.rn.f64    %fd16398, %fd16398, 0.9999, 0.01;
	// end inline asm
	// begin inline asm
	fma.rn.f32    %f16397, %f16397, 0.9999, 0.01;
	// end inline asm
	// begin inline asm
	fma.rn.f32    %f16398, %f16398, 0.9999, 0.01;
	// end inline asm
	// begin inline asm
	fma.rn.f64    %fd16397, %fd16397, 0.9999, 0.01;
	// end inline asm
	// begin inline asm
	fma.rn.f64    %fd16398, %fd16398, 0.9999, 0.01;
	// end inline asm
	// begin inline asm
	fma.rn.f32    %f16397, %f16397, 0.9999, 0.01;
	// end inline asm
	// begin inline asm
	fma.rn.f32    %f16398, %f16398, 0.9999, 0.01;
	// end inline asm
	// begin inline asm
	fma.rn.f64    %fd16397, %fd16397, 0.9999, 0.01;
	// end inline asm
	// begin inline asm
	fma.rn.f64    %fd16398, %fd16398, 0.9999, 0.01;
	// end inline asm
	// begin inline asm
	fma.rn.f32    %f16397, %f16397, 0.9999, 0.01;
	// end inline asm
	// begin inline asm
	fma.rn.f32    %f16398, %f16398, 0.9999, 0.01;
	// end inline asm
	// begin inline asm
	fma.rn.f64    %fd16397, %fd16397, 0.9999, 0.01;
	// end inline asm
	// begin inline asm
	fma.rn.f64    %fd16398, %fd16398, 0.9999, 0.01;
	// end inline asm
	// begin inline asm
	fma.rn.f32    %f16397, %f16397, 0.9999, 0.01;
	// end inline asm
	// begin inline asm
	fma.rn.f32    %f16398, %f16398, 0.9999, 0.01;
	// end inline asm
	// begin inline asm
	fma.rn.f64    %fd16397, %fd16397, 0.9999, 0.01;
	// end inline asm
	// begin inline asm
	fma.rn.f64    %fd16398, %fd16398, 0.9999, 0.01;
	// end inline asm
	// begin inline asm
	fma.rn.f32    %f16397, %f16397, 0.9999, 0.01;
	// end inline asm
	// begin inline asm
	fma.rn.f32    %f16398, %f16398, 0.9999, 0.01;
	// end inline asm
	// begin inline asm
	fma.rn.f64    %fd16397, %fd16397, 0.9999, 0.01;
	// end inline asm
	// begin inline asm
	fma.rn.f64    %fd16398, %fd16398, 0.9999, 0.01;
	// end inline asm
	// begin inline asm
	fma.rn.f32    %f16397, %f16397, 0.9999, 0.01;
	// end inline asm
	// begin inline asm
	fma.rn.f32    %f16398, %f16398, 0.9999, 0.01;
	// end inline asm
	// begin inline asm
	fma.rn.f64    %fd16397, %fd16397, 0.9999, 0.01;
	// end inline asm
	// begin inline asm
	fma.rn.f64    %fd16398, %fd16398, 0.9999, 0.01;
	// end inline asm
	// begin inline asm
	fma.rn.f32    %f16397, %f16397, 0.9999, 0.01;
	// end inline asm
	// begin inline asm
	fma.rn.f32    %f16398, %f16398, 0.9999, 0.01;
	// end inline asm
	// begin inline asm
	fma.rn.f64    %fd16397, %fd16397, 0.9999, 0.01;
	// end inline asm
	// begin inline asm
	fma.rn.f64    %fd16398, %fd16398, 0.9999, 0.01;
	// end inline asm
	// begin inline asm
	fma.rn.f32    %f16397, %f16397, 0.9999, 0.01;
	// end inline asm
	// begin inline asm
	fma.rn.f32    %f16398, %f16398, 0.9999, 0.01;
	// end inline asm
	// begin inline asm
	fma.rn.f64    %fd16397, %fd16397, 0.9999, 0.01;
	// end inline asm
	// begin inline asm
	fma.rn.f64    %fd16398, %fd16398, 0.9999, 0.01;
	// end inline asm
	// begin inline asm
	fma.rn.f32    %f16397, %f16397, 0.9999, 0.01;
	// end inline asm
	// begin inline asm
	fma.rn.f32    %f16398, %f16398, 0.9999, 0.01;
	// end inline asm
	// begin inline asm
	fma.rn.f64    %fd16397, %fd16397, 0.9999, 0.01;
	// end inline asm
	// begin inline asm
	fma.rn.f64    %fd16398, %fd16398, 0.9999, 0.01;
	// end inline asm
	// begin inline asm
	fma.rn.f32    %f16397, %f16397, 0.9999, 0.01;
	// end inline asm
	// begin inline asm
	fma.rn.f32    %f16398, %f16398, 0.9999, 0.01;
	// end inline asm
	// begin inline asm
	fma.rn.f64    %fd16397, %fd16397, 0.9999, 0.01;
	// end inline asm
	// begin inline asm
	fma.rn.f64    %fd16398, %fd16398, 0.9999, 0.01;
	// end inline asm
	// begin inline asm
	fma.rn.f32    %f16397, %f16397, 0.9999, 0.01;
	// end inline asm
	// begin inline asm
	fma.rn.f32    %f16398, %f16398, 0.9999, 0.01;
	// end inline asm
	// begin inline asm
	fma.rn.f64    %fd16397, %fd16397, 0.9999, 0.01;
	// end inline asm
	// begin inline asm
	fma.rn.f64    %fd16398, %fd16398, 0.9999, 0.01;
	// end inline asm
	// begin inline asm
	fma.rn.f32    %f16397, %f16397, 0.9999, 0.01;
	// end inline asm
	// begin inline asm
	fma.rn.f32    %f16398, %f16398, 0.9999, 0.01;
	// end inline asm
	// begin inline asm
	fma.rn.f64    %fd16397, %fd16397, 0.9999, 0.01;
	// end inline asm
	// begin inline asm
	fma.rn.f64    %fd16398, %fd16398, 0.9999, 0.01;
	// end inline asm
	// begin inline asm
	fma.rn.f32    %f16397, %f16397, 0.9999, 0.01;
	// end inline asm
	// begin inline asm
	fma.rn.f32    %f16398, %f16398, 0.9999, 0.01;
	// end inline asm
	// begin inline asm
	fma.rn.f64    %fd16397, %fd16397, 0.9999, 0.01;
	// end inline asm
	// begin inline asm
	fma.rn.f64    %fd16398, %fd16398, 0.9999, 0.01;
	// end inline asm
	// begin inline asm
	fma.rn.f32    %f16397, %f16397, 0.9999, 0.01;
	// end inline asm
	// begin inline asm
	fma.rn.f32    %f16398, %f16398, 0.9999, 0.01;
	// end inline asm
	// begin inline asm
	fma.rn.f64    %fd16397, %fd16397, 0.9999, 0.01;
	// end inline asm
	// begin inline asm
	fma.rn.f64    %fd16398, %fd16398, 0.9999, 0.01;
	// end inline asm
	// begin inline asm
	fma.rn.f32    %f16397, %f16397, 0.9999, 0.01;
	// end inline asm
	// begin inline asm
	fma.rn.f32    %f16398, %f16398, 0.9999, 0.01;
	// end inline asm
	// begin inline asm
	fma.rn.f64    %fd16397, %fd16397, 0.9999, 0.01;
	// end inline asm
	// begin inline asm
	fma.rn.f64    %fd16398, %fd16398, 0.9999, 0.01;
	// end inline asm
	// begin inline asm
	fma.rn.f32    %f16397, %f16397, 0.9999, 0.01;
	// end inline asm
	// begin inline asm
	fma.rn.f32    %f16398, %f16398, 0.9999, 0.01;
	// end inline asm
	// begin inline asm
	fma.rn.f64    %fd16397, %fd16397, 0.9999, 0.01;
	// end inline asm
	// begin inline asm
	fma.rn.f64    %fd16398, %fd16398, 0.9999, 0.01;
	// end inline asm
	// begin inline asm
	fma.rn.f32    %f16397, %f16397, 0.9999, 0.01;
	// end inline asm
	// begin inline asm
	fma.rn.f32    %f16398, %f16398, 0.9999, 0.01;
	// end inline asm
	// begin inline asm
	fma.rn.f64    %fd16397, %fd16397, 0.9999, 0.01;
	// end inline asm
	// begin inline asm
	fma.rn.f64    %fd16398, %fd16398, 0.9999, 0.01;
	// end inline asm
	// begin inline asm
	fma.rn.f32    %f16397, %f16397, 0.9999, 0.01;
	// end inline asm
	// begin inline asm
	fma.rn.f32    %f16398, %f16398, 0.9999, 0.01;
	// end inline asm
	// begin inline asm
	fma.rn.f64    %fd16397, %fd16397, 0.9999, 0.01;
	// end inline asm
	// begin inline asm
	fma.rn.f64    %fd16398, %fd16398, 0.9999, 0.01;
	// end inline asm
	// begin inline asm
	fma.rn.f32    %f16397, %f16397, 0.9999, 0.01;
	// end inline asm
	// begin inline asm
	fma.rn.f32    %f16398, %f16398, 0.9999, 0.01;
	// end inline asm
	// begin inline asm
	fma.rn.f64    %fd16397, %fd16397, 0.9999, 0.01;
	// end inline asm
	// begin inline asm
	fma.rn.f64    %fd16398, %fd16398, 0.9999, 0.01;
	// end inline asm
	// begin inline asm
	fma.rn.f32    %f16397, %f16397, 0.9999, 0.01;
	// end inline asm
	// begin inline asm
	fma.rn.f32    %f16398, %f16398, 0.9999, 0.01;
	// end inline asm
	// begin inline asm
	fma.rn.f64    %fd16397, %fd16397, 0.9999, 0.01;
	// end inline asm
	// begin inline asm
	fma.rn.f64    %fd16398, %fd16398, 0.9999, 0.01;
	// end inline asm
	// begin inline asm
	fma.rn.f32    %f16397, %f16397, 0.9999, 0.01;
	// end inline asm
	// begin inline asm
	fma.rn.f32    %f16398, %f16398, 0.9999, 0.01;
	// end inline asm
	// begin inline asm
	fma.rn.f64    %fd16397, %fd16397, 0.9999, 0.01;
	// end inline asm
	// begin inline asm
	fma.rn.f64    %fd16398, %fd16398, 0.9999, 0.01;
	// end inline asm
	// begin inline asm
	fma.rn.f32    %f16397, %f16397, 0.9999, 0.01;
	// end inline asm
	// begin inline asm
	fma.rn.f32    %f16398, %f16398, 0.9999, 0.01;
	// end inline asm
	// begin inline asm
	fma.rn.f64    %fd16397, %fd16397, 0.9999, 0.01;
	// end inline asm
	// begin inline asm
	fma.rn.f64    %fd16398, %fd16398, 0.9999, 0.01;
	// end inline asm
	// begin inline asm
	fma.rn.f32    %f16397, %f16397, 0.9999, 0.01;
	// end inline asm
	// begin inline asm
	fma.rn.f32    %f16398, %f16398, 0.9999, 0.01;
	// end inline asm
	// begin inline asm
	fma.rn.f64    %fd16397, %fd16397, 0.9999, 0.01;
	// end inline asm
	// begin inline asm
	fma.rn.f64    %fd16398, %fd16398, 0.9999, 0.01;
	// end inline asm
	// begin inline asm
	fma.rn.f32    %f16397, %f16397, 0.9999, 0.01;
	// end inline asm
	// begin inline asm
	fma.rn.f32    %f16398, %f16398, 0.9999, 0.01;
	// end inline asm
	// begin inline asm
	fma.rn.f64    %fd16397, %fd16397, 0.9999, 0.01;
	// end inline asm
	// begin inline asm
	fma.rn.f64    %fd16398, %fd16398, 0.9999, 0.01;
	// end inline asm
	// begin inline asm
	fma.rn.f32    %f16397, %f16397, 0.9999, 0.01;
	// end inline asm
	// begin inline asm
	fma.rn.f32    %f16398, %f16398, 0.9999, 0.01;
	// end inline asm
	// begin inline asm
	fma.rn.f64    %fd16397, %fd16397, 0.9999, 0.01;
	// end inline asm
	// begin inline asm
	fma.rn.f64    %fd16398, %fd16398, 0.9999, 0.01;
	// end inline asm
	// begin inline asm
	fma.rn.f32    %f16397, %f16397, 0.9999, 0.01;
	// end inline asm
	// begin inline asm
	fma.rn.f32    %f16398, %f16398, 0.9999, 0.01;
	// end inline asm
	// begin inline asm
	fma.rn.f64    %fd16397, %fd16397, 0.9999, 0.01;
	// end inline asm
	// begin inline asm
	fma.rn.f64    %fd16398, %fd16398, 0.9999, 0.01;
	// end inline asm
	// begin inline asm
	fma.rn.f32    %f16397, %f16397, 0.9999, 0.01;
	// end inline asm
	// begin inline asm
	fma.rn.f32    %f16398, %f16398, 0.9999, 0.01;
	// end inline asm
	// begin inline asm
	fma.rn.f64    %fd16397, %fd16397, 0.9999, 0.01;
	// end inline asm
	// begin inline asm
	fma.rn.f64    %fd16398, %fd16398, 0.9999, 0.01;
	// end inline asm
	// begin inline asm
	fma.rn.f32    %f16397, %f16397, 0.9999, 0.01;
	// end inline asm
	// begin inline asm
	fma.rn.f32    %f16398, %f16398, 0.9999, 0.01;
	// end inline asm
	// begin inline asm
	fma.rn.f64    %fd16397, %fd16397, 0.9999, 0.01;
	// end inline asm
	// begin inline asm
	fma.rn.f64    %fd16398, %fd16398, 0.9999, 0.01;
	// end inline asm
	// begin inline asm
	fma.rn.f32    %f16397, %f16397, 0.9999, 0.01;
	// end inline asm
	// begin inline asm
	fma.rn.f32    %f16398, %f16398, 0.9999, 0.01;
	// end inline asm
	// begin inline asm
	fma.rn.f64    %fd16397, %fd16397, 0.9999, 0.01;
	// end inline asm
	// begin inline asm
	fma.rn.f64    %fd16398, %fd16398, 0.9999, 0.01;
	// end inline asm
	// begin inline asm
	fma.rn.f32    %f16397, %f16397, 0.9999, 0.01;
	// end inline asm
	// begin inline asm
	fma.rn.f32    %f16398, %f16398, 0.9999, 0.01;
	// end inline asm
	// begin inline asm
	fma.rn.f64    %fd16397, %fd16397, 0.9999, 0.01;
	// end inline asm
	// begin inline asm
	fma.rn.f64    %fd16398, %fd16398, 0.9999, 0.01;
	// end inline asm
	// begin inline asm
	fma.rn.f32    %f16397, %f16397, 0.9999, 0.01;
	// end inline asm
	// begin inline asm
	fma.rn.f32    %f16398, %f16398, 0.9999, 0.01;
	// end inline asm
	// begin inline asm
	fma.rn.f64    %fd16397, %fd16397, 0.9999, 0.01;
	// end inline asm
	// begin inline asm
	fma.rn.f64    %fd16398, %fd16398, 0.9999, 0.01;
	// end inline asm
	// begin inline asm
	fma.rn.f32    %f16397, %f16397, 0.9999, 0.01;
	// end inline asm
	// begin inline asm
	fma.rn.f32    %f16398, %f16398, 0.9999, 0.01;
	// end inline asm
	// begin inline asm
	fma.rn.f64    %fd16397, %fd16397, 0.9999, 0.01;
	// end inline asm
	// begin inline asm
	fma.rn.f64    %fd16398, %fd16398, 0.9999, 0.01;
	// end inline asm
	// begin inline asm
	fma.rn.f32    %f16397, %f16397, 0.9999, 0.01;
	// end inline asm
	// begin inline asm
	fma.rn.f32    %f16398, %f16398, 0.9999, 0.01;
	// end inline asm
	// begin inline asm
	fma.rn.f64    %fd16397, %fd16397, 0.9999, 0.01;
	// end inline asm
	// begin inline asm
	fma.rn.f64    %fd16398, %fd16398, 0.9999, 0.01;
	// end inline asm
	// begin inline asm
	fma.rn.f32    %f16397, %f16397, 0.9999, 0.01;
	// end inline asm
	// begin inline asm
	fma.rn.f32    %f16398, %f16398, 0.9999, 0.01;
	// end inline asm
	// begin inline asm
	fma.rn.f64    %fd16397, %fd16397, 0.9999, 0.01;
	// end inline asm
	// begin inline asm
	fma.rn.f64    %fd16398, %fd16398, 0.9999, 0.01;
	// end inline asm
	// begin inline asm
	fma.rn.f32    %f16397, %f16397, 0.9999, 0.01;
	// end inline asm
	// begin inline asm
	fma.rn.f32    %f16398, %f16398, 0.9999, 0.01;
	// end inline asm
	// begin inline asm
	fma.rn.f64    %fd16397, %fd16397, 0.9999, 0.01;
	// end inline asm
	// begin inline asm
	fma.rn.f64    %fd16398, %fd16398, 0.9999, 0.01;
	// end inline asm
	// begin inline asm
	fma.rn.f32    %f16397, %f16397, 0.9999, 0.01;
	// end inline asm
	// begin inline asm
	fma.rn.f32    %f16398, %f16398, 0.9999, 0.01;
	// end inline asm
	// begin inline asm
	fma.rn.f64    %fd16397, %fd16397, 0.9999, 0.01;
	// end inline asm
	// begin inline asm
	fma.rn.f64    %fd16398, %fd16398, 0.9999, 0.01;
	// end inline asm
	// begin inline asm
	fma.rn.f32    %f16397, %f16397, 0.9999, 0.01;
	// end inline asm
	// begin inline asm
	fma.rn.f32    %f16398, %f16398, 0.9999, 0.01;
	// end inline asm
	// begin inline asm
	fma.rn.f64    %fd16397, %fd16397, 0.9999, 0.01;
	// end inline asm
	// begin inline asm
	fma.rn.f64    %fd16398, %fd16398, 0.9999, 0.01;
	// end inline asm
	// begin inline asm
	fma.rn.f32    %f16397, %f16397, 0.9999, 0.01;
	// end inline asm
	// begin inline asm
	fma.rn.f32    %f16398, %f16398, 0.9999, 0.01;
	// end inline asm
	// begin inline asm
	fma.rn.f64    %fd16397, %fd16397, 0.9999, 0.01;
	// end inline asm
	// begin inline asm
	fma.rn.f64    %fd16398, %fd16398, 0.9999, 0.01;
	// end inline asm
	// begin inline asm
	fma.rn.f32    %f16397, %f16397, 0.9999, 0.01;
	// end inline asm
	// begin inline asm
	fma.rn.f32    %f16398, %f16398, 0.9999, 0.01;
	// end inline asm
	// begin inline asm
	fma.rn.f64    %fd16397, %fd16397, 0.9999, 0.01;
	// end inline asm
	// begin inline asm
	fma.rn.f64    %fd16398, %fd16398, 0.9999, 0.01;
	// end inline asm
	// begin inline asm
	fma.rn.f32    %f16397, %f16397, 0.9999, 0.01;
	// end inline asm
	// begin inline asm
	fma.rn.f32    %f16398, %f16398, 0.9999, 0.01;
	// end inline asm
	// begin inline asm
	fma.rn.f64    %fd16397, %fd16397, 0.9999, 0.01;
	// end inline asm
	// begin inline asm
	fma.rn.f64    %fd16398, %fd16398, 0.9999, 0.01;
	// end inline asm
	// begin inline asm
	fma.rn.f32    %f16397, %f16397, 0.9999, 0.01;
	// end inline asm
	// begin inline asm
	fma.rn.f32    %f16398, %f16398, 0.9999, 0.01;
	// end inline asm
	// begin inline asm
	fma.rn.f64    %fd16397, %fd16397, 0.9999, 0.01;
	// end inline asm
	// begin inline asm
	fma.rn.f64    %fd16398, %fd16398, 0.9999, 0.01;
	// end inline asm
	// begin inline asm
	fma.rn.f32    %f16397, %f16397, 0.9999, 0.01;
	// end inline asm
	// begin inline asm
	fma.rn.f32    %f16398, %f16398, 0.9999, 0.01;
	// end inline asm
	// begin inline asm
	fma.rn.f64    %fd16397, %fd16397, 0.9999, 0.01;
	// end inline asm
	// begin inline asm
	fma.rn.f64    %fd16398, %fd16398, 0.9999, 0.01;
	// end inline asm
	// begin inline asm
	fma.rn.f32    %f16397, %f16397, 0.9999, 0.01;
	// end inline asm
	// begin inline asm
	fma.rn.f32    %f16398, %f16398, 0.9999, 0.01;
	// end inline asm
	// begin inline asm
	fma.rn.f64    %fd16397, %fd16397, 0.9999, 0.01;
	// end inline asm
	// begin inline asm
	fma.rn.f64    %fd16398, %fd16398, 0.9999, 0.01;
	// end inline asm
	// begin inline asm
	fma.rn.f32    %f16397, %f16397, 0.9999, 0.01;
	// end inline asm
	// begin inline asm
	fma.rn.f32    %f16398, %f16398, 0.9999, 0.01;
	// end inline asm
	// begin inline asm
	fma.rn.f64    %fd16397, %fd16397, 0.9999, 0.01;
	// end inline asm
	// begin inline asm
	fma.rn.f64    %fd16398, %fd16398, 0.9999, 0.01;
	// end inline asm
	// begin inline asm
	fma.rn.f32    %f16397, %f16397, 0.9999, 0.01;
	// end inline asm
	// begin inline asm
	fma.rn.f32    %f16398, %f16398, 0.9999, 0.01;
	// end inline asm
	// begin inline asm
	fma.rn.f64    %fd16397, %fd16397, 0.9999, 0.01;
	// end inline asm
	// begin inline asm
	fma.rn.f64    %fd16398, %fd16398, 0.9999, 0.01;
	// end inline asm
	// begin inline asm
	fma.rn.f32    %f16397, %f16397, 0.9999, 0.01;
	// end inline asm
	// begin inline asm
	fma.rn.f32    %f16398, %f16398, 0.9999, 0.01;
	// end inline asm
	// begin inline asm
	fma.rn.f64    %fd16397, %fd16397, 0.9999, 0.01;
	// end inline asm
	// begin inline asm
	fma.rn.f64    %fd16398, %fd16398, 0.9999, 0.01;
	// end inline asm
	// begin inline asm
	fma.rn.f32    %f16397, %f16397, 0.9999, 0.01;
	// end inline asm
	// begin inline asm
	fma.rn.f32    %f16398, %f16398, 0.9999, 0.01;
	// end inline asm
	// begin inline asm
	fma.rn.f64    %fd16397, %fd16397, 0.9999, 0.01;
	// end inline asm
	// begin inline asm
	fma.rn.f64    %fd16398, %fd16398, 0.9999, 0.01;
	// end inline asm
	// begin inline asm
	fma.rn.f32    %f16397, %f16397, 0.9999, 0.01;
	// end inline asm
	// begin inline asm
	fma.rn.f32    %f16398, %f16398, 0.9999, 0.01;
	// end inline asm
	// begin inline asm
	fma.rn.f64    %fd16397, %fd16397, 0.9999, 0.01;
	// end inline asm
	// begin inline asm
	fma.rn.f64    %fd16398, %fd16398, 0.9999, 0.01;
	// end inline asm
	// begin inline asm
	fma.rn.f32    %f16397, %f16397, 0.9999, 0.01;
	// end inline asm
	// begin inline asm
	fma.rn.f32    %f16398, %f16398, 0.9999, 0.01;
	// end inline asm
	// begin inline asm
	fma.rn.f64    %fd16397, %fd16397, 0.9999, 0.01;
	// end inline asm
	// begin inline asm
	fma.rn.f64    %fd16398, %fd16398, 0.9999, 0.01;
	// end inline asm
	// begin inline asm
	fma.rn.f32    %f16397, %f16397, 0.9999, 0.01;
	// end inline asm
	// begin inline asm
	fma.rn.f32    %f16398, %f16398, 0.9999, 0.01;
	// end inline asm
	// begin inline asm
	fma.rn.f64    %fd16397, %fd16397, 0.9999, 0.01;
	// end inline asm
	// begin inline asm
	fma.rn.f64    %fd16398, %fd16398, 0.9999, 0.01;
	// end inline asm
	// begin inline asm
	fma.rn.f32    %f16397, %f16397, 0.9999, 0.01;
	// end inline asm
	// begin inline asm
	fma.rn.f32    %f16398, %f16398, 0.9999, 0.01;
	// end inline asm
	// begin inline asm
	fma.rn.f64    %fd16397, %fd16397, 0.9999, 0.01;
	// end inline asm
	// begin inline asm
	fma.rn.f64    %fd16398, %fd16398, 0.9999, 0.01;
	// end inline asm
	// begin inline asm
	fma.rn.f32    %f16397, %f16397, 0.9999, 0.01;
	// end inline asm
	// begin inline asm
	fma.rn.f32    %f16398, %f16398, 0.9999, 0.01;
	// end inline asm
	// begin inline asm
	fma.rn.f64    %fd16397, %fd16397, 0.9999, 0.01;
	// end inline asm
	// begin inline asm
	fma.rn.f64    %fd16398, %fd16398, 0.9999, 0.01;
	// end inline asm
	// begin inline asm
	fma.rn.f32    %f16397, %f16397, 0.9999, 0.01;
	// end inline asm
	// begin inline asm
	fma.rn.f32    %f16398, %f16398, 0.9999, 0.01;
	// end inline asm
	// begin inline asm
	fma.rn.f64    %fd16397, %fd16397, 0.9999, 0.01;
	// end inline asm
	// begin inline asm
	fma.rn.f64    %fd16398, %fd16398, 0.9999, 0.01;
	// end inline asm
	// begin inline asm
	fma.rn.f32    %f16397, %f16397, 0.9999, 0.01;
	// end inline asm
	// begin inline asm
	fma.rn.f32    %f16398, %f16398, 0.9999, 0.01;
	// end inline asm
	// begin inline asm
	fma.rn.f64    %fd16397, %fd16397, 0.9999, 0.01;
	// end inline asm
	// begin inline asm
	fma.rn.f64    %fd16398, %fd16398, 0.9999, 0.01;
	// end inline asm
	// begin inline asm
	fma.rn.f32    %f16397, %f16397, 0.9999, 0.01;
	// end inline asm
	// begin inline asm
	fma.rn.f32    %f16398, %f16398, 0.9999, 0.01;
	// end inline asm
	// begin inline asm
	fma.rn.f64    %fd16397, %fd16397, 0.9999, 0.01;
	// end inline asm
	// begin inline asm
	fma.rn.f64    %fd16398, %fd16398, 0.9999, 0.01;
	// end inline asm
	// begin inline asm
	fma.rn.f32    %f16397, %f16397, 0.9999, 0.01;
	// end inline asm
	// begin inline asm
	fma.rn.f32    %f16398, %f16398, 0.9999, 0.01;
	// end inline asm
	// begin inline asm
	fma.rn.f64    %fd16397, %fd16397, 0.9999, 0.01;
	// end inline asm
	// begin inline asm
	fma.rn.f64    %fd16398, %fd16398, 0.9999, 0.01;
	// end inline asm
	// begin inline asm
	fma.rn.f32    %f16397, %f16397, 0.9999, 0.01;
	// end inline asm
	// begin inline asm
	fma.rn.f32    %f16398, %f16398, 0.9999, 0.01;
	// end inline asm
	// begin inline asm
	fma.rn.f64    %fd16397, %fd16397, 0.9999, 0.01;
	// end inline asm
	// begin inline asm
	fma.rn.f64    %fd16398, %fd16398, 0.9999, 0.01;
	// end inline asm
	// begin inline asm
	fma.rn.f32    %f16397, %f16397, 0.9999, 0.01;
	// end inline asm
	// begin inline asm
	fma.rn.f32    %f16398, %f16398, 0.9999, 0.01;
	// end inline asm
	// begin inline asm
	fma.rn.f64    %fd16397, %fd16397, 0.9999, 0.01;
	// end inline asm
	// begin inline asm
	fma.rn.f64    %fd16398, %fd16398, 0.9999, 0.01;
	// end inline asm
	// begin inline asm
	fma.rn.f32    %f16397, %f16397, 0.9999, 0.01;
	// end inline asm
	// begin inline asm
	fma.rn.f32    %f16398, %f16398, 0.9999, 0.01;
	// end inline asm
	// begin inline asm
	fma.rn.f64    %fd16397, %fd16397, 0.9999, 0.01;
	// end inline asm
	// begin inline asm
	fma.rn.f64    %fd16398, %fd16398, 0.9999, 0.01;
	// end inline asm
	// begin inline asm
	fma.rn.f32    %f16397, %f16397, 0.9999, 0.01;
	// end inline asm
	// begin inline asm
	fma.rn.f32    %f16398, %f16398, 0.9999, 0.01;
	// end inline asm
	// begin inline asm
	fma.rn.f64    %fd16397, %fd16397, 0.9999, 0.01;
	// end inline asm
	// begin inline asm
	fma.rn.f64    %fd16398, %fd16398, 0.9999, 0.01;
	// end inline asm
	// begin inline asm
	fma.rn.f32    %f16397, %f16397, 0.9999, 0.01;
	// end inline asm
	// begin inline asm
	fma.rn.f32    %f16398, %f16398, 0.9999, 0.01;
	// end inline asm
	// begin inline asm
	fma.rn.f64    %fd16397, %fd16397, 0.9999, 0.01;
	// end inline asm
	// begin inline asm
	fma.rn.f64    %fd16398, %fd16398, 0.9999, 0.01;
	// end inline asm
	// begin inline asm
	fma.rn.f32    %f16397, %f16397, 0.9999, 0.01;
	// end inline asm
	// begin inline asm
	fma.rn.f32    %f16398, %f16398, 0.9999, 0.01;
	// end inline asm
	// begin inline asm
	fma.rn.f64    %fd16397, %fd16397, 0.9999, 0.01;
	// end inline asm
	// begin inline asm
	fma.rn.f64    %fd16398, %fd16398, 0.9999, 0.01;
	// end inline asm
	// begin inline asm
	fma.rn.f32    %f16397, %f16397, 0.9999, 0.01;
	// end inline asm
	// begin inline asm
	fma.rn.f32    %f16398, %f16398, 0.9999, 0.01;
	// end inline asm
	// begin inline asm
	fma.rn.f64    %fd16397, %fd16397, 0.9999, 0.01;
	// end inline asm
	// begin inline asm
	fma.rn.f64    %fd16398, %fd16398, 0.9999, 0.01;
	// end inline asm
	// begin inline asm
	fma.rn.f32    %f16397, %f16397, 0.9999, 0.01;
	// end inline asm
	// begin inline asm
	fma.rn.f32    %f16398, %f16398, 0.9999, 0.01;
	// end inline asm
	// begin inline asm
	fma.rn.f64    %fd16397, %fd16397, 0.9999, 0.01;
	// end inline asm
	// begin inline asm
	fma.rn.f64    %fd16398, %fd16398, 0.9999, 0.01;
	// end inline asm
	// begin inline asm
	fma.rn.f32    %f16397, %f16397, 0.9999, 0.01;
	// end inline asm
	// begin inline asm
	fma.rn.f32    %f16398, %f16398, 0.9999, 0.01;
	// end inline asm
	// begin inline asm
	fma.rn.f64    %fd16397, %fd16397, 0.9999, 0.01;
	// end inline asm
	// begin inline asm
	fma.rn.f64    %fd16398, %fd16398, 0.9999, 0.01;
	// end inline asm
	// begin inline asm
	fma.rn.f32    %f16397, %f16397, 0.9999, 0.01;
	// end inline asm
	// begin inline asm
	fma.rn.f32    %f16398, %f16398, 0.9999, 0.01;
	// end inline asm
	// begin inline asm
	fma.rn.f64    %fd16397, %fd16397, 0.9999, 0.01;
	// end inline asm
	// begin inline asm
	fma.rn.f64    %fd16398, %fd16398, 0.9999, 0.01;
	// end inline asm
	// begin inline asm
	fma.rn.f32    %f16397, %f16397, 0.9999, 0.01;
	// end inline asm
	// begin inline asm
	fma.rn.f32    %f16398, %f16398, 0.9999, 0.01;
	// end inline asm
	// begin inline asm
	fma.rn.f64    %fd16397, %fd16397, 0.9999, 0.01;
	// end inline asm
	// begin inline asm
	fma.rn.f64    %fd16398, %fd16398, 0.9999, 0.01;
	// end inline asm
	// begin inline asm
	fma.rn.f32    %f16397, %f16397, 0.9999, 0.01;
	// end inline asm
	// begin inline asm
	fma.rn.f32    %f16398, %f16398, 0.9999, 0.01;
	// end inline asm
	// begin inline asm
	fma.rn.f64    %fd16397, %fd16397, 0.9999, 0.01;
	// end inline asm
	// begin inline asm
	fma.rn.f64    %fd16398, %fd16398, 0.9999, 0.01;
	// end inline asm
	// begin inline asm
	fma.rn.f32    %f16397, %f16397, 0.9999, 0.01;
	// end inline asm
	// begin inline asm
	fma.rn.f32    %f16398, %f16398, 0.9999, 0.01;
	// end inline asm
	// begin inline asm
	fma.rn.f64    %fd16397, %fd16397, 0.9999, 0.01;
	// end inline asm
	// begin inline asm
	fma.rn.f64    %fd16398, %fd16398, 0.9999, 0.01;
	// end inline asm
	// begin inline asm
	fma.rn.f32    %f16397, %f16397, 0.9999, 0.01;
	// end inline asm
	// begin inline asm
	fma.rn.f32    %f16398, %f16398, 0.9999, 0.01;
	// end inline asm
	// begin inline asm
	fma.rn.f64    %fd16397, %fd16397, 0.9999, 0.01;
	// end inline asm
	// begin inline asm
	fma.rn.f64    %fd16398, %fd16398, 0.9999, 0.01;
	// end inline asm
	// begin inline asm
	fma.rn.f32    %f16397, %f16397, 0.9999, 0.01;
	// end inline asm
	// begin inline asm
	fma.rn.f32    %f16398, %f16398, 0.9999, 0.01;
	// end inline asm
	// begin inline asm
	fma.rn.f64    %fd16397, %fd16397, 0.9999, 0.01;
	// end inline asm
	// begin inline asm
	fma.rn.f64    %fd16398, %fd16398, 0.9999, 0.01;
	// end inline asm
	// begin inline asm
	fma.rn.f32    %f16397, %f16397, 0.9999, 0.01;
	// end inline asm
	// begin inline asm
	fma.rn.f32    %f16398, %f16398, 0.9999, 0.01;
	// end inline asm
	// begin inline asm
	fma.rn.f64    %fd16397, %fd16397, 0.9999, 0.01;
	// end inline asm
	// begin inline asm
	fma.rn.f64    %fd16398, %fd16398, 0.9999, 0.01;
	// end inline asm
	// begin inline asm
	fma.rn.f32    %f16397, %f16397, 0.9999, 0.01;
	// end inline asm
	// begin inline asm
	fma.rn.f32    %f16398, %f16398, 0.9999, 0.01;
	// end inline asm
	// begin inline asm
	fma.rn.f64    %fd16397, %fd16397, 0.9999, 0.01;
	// end inline asm
	// begin inline asm
	fma.rn.f64    %fd16398, %fd16398, 0.9999, 0.01;
	// end inline asm
	// begin inline asm
	fma.rn.f32    %f16397, %f16397, 0.9999, 0.01;
	// end inline asm
	// begin inline asm
	fma.rn.f32    %f16398, %f16398, 0.9999, 0.01;
	// end inline asm
	// begin inline asm
	fma.rn.f64    %fd16397, %fd16397, 0.9999, 0.01;
	// end inline asm
	// begin inline asm
	fma.rn.f64    %fd16398, %fd16398, 0.9999, 0.01;
	// end inline asm
	// begin inline asm
	fma.rn.f32    %f16397, %f16397, 0.9999, 0.01;
	// end inline asm
	// begin inline asm
	fma.rn.f32    %f16398, %f16398, 0.9999, 0.01;
	// end inline asm
	// begin inline asm
	fma.rn.f64    %fd16397, %fd16397, 0.9999, 0.01;
	// end inline asm
	// begin inline asm
	fma.rn.f64    %fd16398, %fd16398, 0.9999, 0.01;
	// end inline asm
	// begin inline asm
	fma.rn.f32    %f16397, %f16397, 0.9999, 0.01;
	// end inline asm
	// begin inline asm
	fma.rn.f32    %f16398, %f16398, 0.9999, 0.01;
	// end inline asm
	// begin inline asm
	fma.rn.f64    %fd16397, %fd16397, 0.9999, 0.01;
	// end inline asm
	// begin inline asm
	fma.rn.f64    %fd16398, %fd16398, 0.9999, 0.01;
	// end inline asm
	// begin inline asm
	fma.rn.f32    %f16397, %f16397, 0.9999, 0.01;
	// end inline asm
	// begin inline asm
	fma.rn.f32    %f16398, %f16398, 0.9999, 0.01;
	// end inline asm
	// begin inline asm
	fma.rn.f64    %fd16397, %fd16397, 0.9999, 0.01;
	// end inline asm
	// begin inline asm
	fma.rn.f64    %fd16398, %fd16398, 0.9999, 0.01;
	// end inline asm
	// begin inline asm
	fma.rn.f32    %f16397, %f16397, 0.9999, 0.01;
	// end inline asm
	// begin inline asm
	fma.rn.f32    %f16398, %f16398, 0.9999, 0.01;
	// end inline asm
	// begin inline asm
	fma.rn.f64    %fd16397, %fd16397, 0.9999, 0.01;
	// end inline asm
	// begin inline asm
	fma.rn.f64    %fd16398, %fd16398, 0.9999, 0.01;
	// end inline asm
	// begin inline asm
	fma.rn.f32    %f16397, %f16397, 0.9999, 0.01;
	// end inline asm
	// begin inline asm
	fma.rn.f32    %f16398, %f16398, 0.9999, 0.01;
	// end inline asm
	// begin inline asm
	fma.rn.f64    %fd16397, %fd16397, 0.9999, 0.01;
	// end inline asm
	// begin inline asm
	fma.rn.f64    %fd16398, %fd16398, 0.9999, 0.01;
	// end inline asm
	// begin inline asm
	fma.rn.f32    %f16397, %f16397, 0.9999, 0.01;
	// end inline asm
	// begin inline asm
	fma.rn.f32    %f16398, %f16398, 0.9999, 0.01;
	// end inline asm
	// begin inline asm
	fma.rn.f64    %fd16397, %fd16397, 0.9999, 0.01;
	// end inline asm
	// begin inline asm
	fma.rn.f64    %fd16398, %fd16398, 0.9999, 0.01;
	// end inline asm
	// begin inline asm
	fma.rn.f32    %f16397, %f16397, 0.9999, 0.01;
	// end inline asm
	// begin inline asm
	fma.rn.f32    %f16398, %f16398, 0.9999, 0.01;
	// end inline asm
	// begin inline asm
	fma.rn.f64    %fd16397, %fd16397, 0.9999, 0.01;
	// end inline asm
	// begin inline asm
	fma.rn.f64    %fd16398, %fd16398, 0.9999, 0.01;
	// end inline asm
	// begin inline asm
	fma.rn.f32    %f16397, %f16397, 0.9999, 0.01;
	// end inline asm
	// begin inline asm
	fma.rn.f32    %f16398, %f16398, 0.9999, 0.01;
	// end inline asm
	// begin inline asm
	fma.rn.f64    %fd16397, %fd16397, 0.9999, 0.01;
	// end inline asm
	// begin inline asm
	fma.rn.f64    %fd16398, %fd16398, 0.9999, 0.01;
	// end inline asm
	// begin inline asm
	fma.rn.f32    %f16397, %f16397, 0.9999, 0.01;
	// end inline asm
	// begin inline asm
	fma.rn.f32    %f16398, %f16398, 0.9999, 0.01;
	// end inline asm
	// begin inline asm
	fma.rn.f64    %fd16397, %fd16397, 0.9999, 0.01;
	// end inline asm
	// begin inline asm
	fma.rn.f64    %fd16398, %fd16398, 0.9999, 0.01;
	// end inline asm
	// begin inline asm
	fma.rn.f32    %f16397, %f16397, 0.9999, 0.01;
	// end inline asm
	// begin inline asm
	fma.rn.f32    %f16398, %f16398, 0.9999, 0.01;
	// end inline asm
	// begin inline asm
	fma.rn.f64    %fd16397, %fd16397, 0.9999, 0.01;
	// end inline asm
	// begin inline asm
	fma.rn.f64    %fd16398, %fd16398, 0.9999, 0.01;
	// end inline asm
	// begin inline asm
	fma.rn.f32    %f16397, %f16397, 0.9999, 0.01;
	// end inline asm
	// begin inline asm
	fma.rn.f32    %f16398, %f16398, 0.9999, 0.01;
	// end inline asm
	// begin inline asm
	fma.rn.f64    %fd16397, %fd16397, 0.9999, 0.01;
	// end inline asm
	// begin inline asm
	fma.rn.f64    %fd16398, %fd16398, 0.9999, 0.01;
	// end inline asm
	// begin inline asm
	fma.rn.f32    %f16397, %f16397, 0.9999, 0.01;
	// end inline asm
	// begin inline asm
	fma.rn.f32    %f16398, %f16398, 0.9999, 0.01;
	// end inline asm
	// begin inline asm
	fma.rn.f64    %fd16397, %fd16397, 0.9999, 0.01;
	// end inline asm
	// begin inline asm
	fma.rn.f64    %fd16398, %fd16398, 0.9999, 0.01;
	// end inline asm
	// begin inline asm
	fma.rn.f32    %f16397, %f16397, 0.9999, 0.01;
	// end inline asm
	// begin inline asm
	fma.rn.f32    %f16398, %f16398, 0.9999, 0.01;
	// end inline asm
	// begin inline asm
	fma.rn.f64    %fd16397, %fd16397, 0.9999, 0.01;
	// end inline asm
	// begin inline asm
	fma.rn.f64    %fd16398, %fd16398, 0.9999, 0.01;
	// end inline asm
	// begin inline asm
	fma.rn.f32    %f16397, %f16397, 0.9999, 0.01;
	// end inline asm
	// begin inline asm
	fma.rn.f32    %f16398, %f16398, 0.9999, 0.01;
	// end inline asm
	// begin inline asm
	fma.rn.f64    %fd16397, %fd16397, 0.9999, 0.01;
	// end inline asm
	// begin inline asm
	fma.rn.f64    %fd16398, %fd16398, 0.9999, 0.01;
	// end inline asm
	// begin inline asm
	fma.rn.f32    %f16397, %f16397, 0.9999, 0.01;
	// end inline asm
	// begin inline asm
	fma.rn.f32    %f16398, %f16398, 0.9999, 0.01;
	// end inline asm
	// begin inline asm
	fma.rn.f64    %fd16397, %fd16397, 0.9999, 0.01;
	// end inline asm
	// begin inline asm
	fma.rn.f64    %fd16398, %fd16398, 0.9999, 0.01;
	// end inline asm
	// begin inline asm
	fma.rn.f32    %f16397, %f16397, 0.9999, 0.01;
	// end inline asm
	// begin inline asm
	fma.rn.f32    %f16398, %f16398, 0.9999, 0.01;
	// end inline asm
	// begin inline asm
	fma.rn.f64    %fd16397, %fd16397, 0.9999, 0.01;
	// end inline asm
	// begin inline asm
	fma.rn.f64    %fd16398, %fd16398, 0.9999, 0.01;
	// end inline asm
	// begin inline asm
	fma.rn.f32    %f16397, %f16397, 0.9999, 0.01;
	// end inline asm
	// begin inline asm
	fma.rn.f32    %f16398, %f16398, 0.9999, 0.01;
	// end inline asm
	// begin inline asm
	fma.rn.f64    %fd16397, %fd16397, 0.9999, 0.01;
	// end inline asm
	// begin inline asm
	fma.rn.f64    %fd16398, %fd16398, 0.9999, 0.01;
	// end inline asm
	// begin inline asm
	fma.rn.f32    %f16397, %f16397, 0.9999, 0.01;
	// end inline asm
	// begin inline asm
	fma.rn.f32    %f16398, %f16398, 0.9999, 0.01;
	// end inline asm
	// begin inline asm
	fma.rn.f64    %fd16397, %fd16397, 0.9999, 0.01;
	// end inline asm
	// begin inline asm
	fma.rn.f64    %fd16398, %fd16398, 0.9999, 0.01;
	// end inline asm
	// begin inline asm
	fma.rn.f32    %f16397, %f16397, 0.9999, 0.01;
	// end inline asm
	// begin inline asm
	fma.rn.f32    %f16398, %f16398, 0.9999, 0.01;
	// end inline asm
	// begin inline asm
	fma.rn.f64    %fd16397, %fd16397, 0.9999, 0.01;
	// end inline asm
	// begin inline asm
	fma.rn.f64    %fd16398, %fd16398, 0.9999, 0.01;
	// end inline asm
	// begin inline asm
	fma.rn.f32    %f16397, %f16397, 0.9999, 0.01;
	// end inline asm
	// begin inline asm
	fma.rn.f32    %f16398, %f16398, 0.9999, 0.01;
	// end inline asm
	// begin inline asm
	fma.rn.f64    %fd16397, %fd16397, 0.9999, 0.01;
	// end inline asm
	// begin inline asm
	fma.rn.f64    %fd16398, %fd16398, 0.9999, 0.01;
	// end inline asm
	// begin inline asm
	fma.rn.f32    %f16397, %f16397, 0.9999, 0.01;
	// end inline asm
	// begin inline asm
	fma.rn.f32    %f16398, %f16398, 0.9999, 0.01;
	// end inline asm
	// begin inline asm
	fma.rn.f64    %fd16397, %fd16397, 0.9999, 0.01;
	// end inline asm
	// begin inline asm
	fma.rn.f64    %fd16398, %fd16398, 0.9999, 0.01;
	// end inline asm
	// begin inline asm
	fma.rn.f32    %f16397, %f16397, 0.9999, 0.01;
	// end inline asm
	// begin inline asm
	fma.rn.f32    %f16398, %f16398, 0.9999, 0.01;
	// end inline asm
	// begin inline asm
	fma.rn.f64    %fd16397, %fd16397, 0.9999, 0.01;
	// end inline asm
	// begin inline asm
	fma.rn.f64    %fd16398, %fd16398, 0.9999, 0.01;
	// end inline asm
	// begin inline asm
	fma.rn.f32    %f16397, %f16397, 0.9999, 0.01;
	// end inline asm
	// begin inline asm
	fma.rn.f32    %f16398, %f16398, 0.9999, 0.01;
	// end inline asm
	// begin inline asm
	fma.rn.f64    %fd16397, %fd16397, 0.9999, 0.01;
	// end inline asm
	// begin inline asm
	fma.rn.f64    %fd16398, %fd16398, 0.9999, 0.01;
	// end inline asm
	// begin inline asm
	fma.rn.f32    %f16397, %f16397, 0.9999, 0.01;
	// end inline asm
	// begin inline asm
	fma.rn.f32    %f16398, %f16398, 0.9999, 0.01;
	// end inline asm
	// begin inline asm
	fma.rn.f64    %fd16397, %fd16397, 0.9999, 0.01;
	// end inline asm
	// begin inline asm
	fma.rn.f64    %fd16398, %fd16398, 0.9999, 0.01;
	// end inline asm
	// begin inline asm
	fma.rn.f32    %f16397, %f16397, 0.9999, 0.01;
	// end inline asm
	// begin inline asm
	fma.rn.f32    %f16398, %f16398, 0.9999, 0.01;
	// end inline asm
	// begin inline asm
	fma.rn.f64    %fd16397, %fd16397, 0.9999, 0.01;
	// end inline asm
	// begin inline asm
	fma.rn.f64    %fd16398, %fd16398, 0.9999, 0.01;
	// end inline asm
	// begin inline asm
	fma.rn.f32    %f16397, %f16397, 0.9999, 0.01;
	// end inline asm
	// begin inline asm
	fma.rn.f32    %f16398, %f16398, 0.9999, 0.01;
	// end inline asm
	// begin inline asm
	fma.rn.f64    %fd16397, %fd16397, 0.9999, 0.01;
	// end inline asm
	// begin inline asm
	fma.rn.f64    %fd16398, %fd16398, 0.9999, 0.01;
	// end inline asm
	// begin inline asm
	fma.rn.f32    %f16397, %f16397, 0.9999, 0.01;
	// end inline asm
	// begin inline asm
	fma.rn.f32    %f16398, %f16398, 0.9999, 0.01;
	// end inline asm
	// begin inline asm
	fma.rn.f64    %fd16397, %fd16397, 0.9999, 0.01;
	// end inline asm
	// begin inline asm
	fma.rn.f64    %fd16398, %fd16398, 0.9999, 0.01;
	// end inline asm
	// begin inline asm
	fma.rn.f32    %f16397, %f16397, 0.9999, 0.01;
	// end inline asm
	// begin inline asm
	fma.rn.f32    %f16398, %f16398, 0.9999, 0.01;
	// end inline asm
	// begin inline asm
	fma.rn.f64    %fd16397, %fd16397, 0.9999, 0.01;
	// end inline asm
	// begin inline asm
	fma.rn.f64    %fd16398, %fd16398, 0.9999, 0.01;
	// end inline asm
	// begin inline asm
	fma.rn.f32    %f16397, %f16397, 0.9999, 0.01;
	// end inline asm
	// begin inline asm
	fma.rn.f32    %f16398, %f16398, 0.9999, 0.01;
	// end inline asm
	// begin inline asm
	fma.rn.f64    %fd16397, %fd16397, 0.9999, 0.01;
	// end inline asm
	// begin inline asm
	fma.rn.f64    %fd16398, %fd16398, 0.9999, 0.01;
	// end inline asm
	// begin inline asm
	fma.rn.f32    %f16397, %f16397, 0.9999, 0.01;
	// end inline asm
	// begin inline asm
	fma.rn.f32    %f16398, %f16398, 0.9999, 0.01;
	// end inline asm
	// begin inline asm
	fma.rn.f64    %fd16397, %fd16397, 0.9999, 0.01;
	// end inline asm
	// begin inline asm
	fma.rn.f64    %fd16398, %fd16398, 0.9999, 0.01;
	// end inline asm
	// begin inline asm
	fma.rn.f32    %f16397, %f16397, 0.9999, 0.01;
	// end inline asm
	// begin inline asm
	fma.rn.f32    %f16398, %f16398, 0.9999, 0.01;
	// end inline asm
	// begin inline asm
	fma.rn.f64    %fd16397, %fd16397, 0.9999, 0.01;
	// end inline asm
	// begin inline asm
	fma.rn.f64    %fd16398, %fd16398, 0.9999, 0.01;
	// end inline asm
	// begin inline asm
	fma.rn.f32    %f16397, %f16397, 0.9999, 0.01;
	// end inline asm
	// begin inline asm
	fma.rn.f32    %f16398, %f16398, 0.9999, 0.01;
	// end inline asm
	// begin inline asm
	fma.rn.f64    %fd16397, %fd16397, 0.9999, 0.01;
	// end inline asm
	// begin inline asm
	fma.rn.f64    %fd16398, %fd16398, 0.9999, 0.01;
	// end inline asm
	// begin inline asm
	fma.rn.f32    %f16397, %f16397, 0.9999, 0.01;
	// end inline asm
	// begin inline asm
	fma.rn.f32    %f16398, %f16398, 0.9999, 0.01;
	// end inline asm
	// begin inline asm
	fma.rn.f64    %fd16397, %fd16397, 0.9999, 0.01;
	// end inline asm
	// begin inline asm
	fma.rn.f64    %fd16398, %fd16398, 0.9999, 0.01;
	// end inline asm
	// begin inline asm
	fma.rn.f32    %f16397, %f16397, 0.9999, 0.01;
	// end inline asm
	// begin inline asm
	fma.rn.f32    %f16398, %f16398, 0.9999, 0.01;
	// end inline asm
	// begin inline asm
	fma.rn.f64    %fd16397, %fd16397, 0.9999, 0.01;
	// end inline asm
	// begin inline asm
	fma.rn.f64    %fd16398, %fd16398, 0.9999, 0.01;
	// end inline asm
	// begin inline asm
	fma.rn.f32    %f16397, %f16397, 0.9999, 0.01;
	// end inline asm
	// begin inline asm
	fma.rn.f32    %f16398, %f16398, 0.9999, 0.01;
	// end inline asm
	// begin inline asm
	fma.rn.f64    %fd16397, %fd16397, 0.9999, 0.01;
	// end inline asm
	// begin inline asm
	fma.rn.f64    %fd16398, %fd16398, 0.9999, 0.01;
	// end inline asm
	// begin inline asm
	fma.rn.f32    %f16397, %f16397, 0.9999, 0.01;
	// end inline asm
	// begin inline asm
	fma.rn.f32    %f16398, %f16398, 0.9999, 0.01;
	// end inline asm
	// begin inline asm
	fma.rn.f64    %fd16397, %fd16397, 0.9999, 0.01;
	// end inline asm
	// begin inline asm
	fma.rn.f64    %fd16398, %fd16398, 0.9999, 0.01;
	// end inline asm
	// begin inline asm
	fma.rn.f32    %f16397, %f16397, 0.9999, 0.01;
	// end inline asm
	// begin inline asm
	fma.rn.f32    %f16398, %f16398, 0.9999, 0.01;
	// end inline asm
	// begin inline asm
	fma.rn.f64    %fd16397, %fd16397, 0.9999, 0.01;
	// end inline asm
	// begin inline asm
	fma.rn.f64    %fd16398, %fd16398, 0.9999, 0.01;
	// end inline asm
	// begin inline asm
	fma.rn.f32    %f16397, %f16397, 0.9999, 0.01;
	// end inline asm
	// begin inline asm
	fma.rn.f32    %f16398, %f16398, 0.9999, 0.01;
	// end inline asm
	// begin inline asm
	fma.rn.f64    %fd16397, %fd16397, 0.9999, 0.01;
	// end inline asm
	// begin inline asm
	fma.rn.f64    %fd16398, %fd16398, 0.9999, 0.01;
	// end inline asm
	// begin inline asm
	fma.rn.f32    %f16397, %f16397, 0.9999, 0.01;
	// end inline asm
	// begin inline asm
	fma.rn.f32    %f16398, %f16398, 0.9999, 0.01;
	// end inline asm
	// begin inline asm
	fma.rn.f64    %fd16397, %fd16397, 0.9999, 0.01;
	// end inline asm
	// begin inline asm
	fma.rn.f64    %fd16398, %fd16398, 0.9999, 0.01;
	// end inline asm
	// begin inline asm
	fma.rn.f32    %f16397, %f16397, 0.9999, 0.01;
	// end inline asm
	// begin inline asm
	fma.rn.f32    %f16398, %f16398, 0.9999, 0.01;
	// end inline asm
	// begin inline asm
	fma.rn.f64    %fd16397, %fd16397, 0.9999, 0.01;
	// end inline asm
	// begin inline asm
	fma.rn.f64    %fd16398, %fd16398, 0.9999, 0.01;
	// end inline asm
	// begin inline asm
	fma.rn.f32    %f16397, %f16397, 0.9999, 0.01;
	// end inline asm
	// begin inline asm
	fma.rn.f32    %f16398, %f16398, 0.9999, 0.01;
	// end inline asm
	// begin inline asm
	fma.rn.f64    %fd16397, %fd16397, 0.9999, 0.01;
	// end inline asm
	// begin inline asm
	fma.rn.f64    %fd16398, %fd16398, 0.9999, 0.01;
	// end inline asm
	// begin inline asm
	fma.rn.f32    %f16397, %f16397, 0.9999, 0.01;
	// end inline asm
	// begin inline asm
	fma.rn.f32    %f16398, %f16398, 0.9999, 0.01;
	// end inline asm
	// begin inline asm
	fma.rn.f64    %fd16397, %fd16397, 0.9999, 0.01;
	// end inline asm
	// begin inline asm
	fma.rn.f64    %fd16398, %fd16398, 0.9999, 0.01;
	// end inline asm
	// begin inline asm
	fma.rn.f32    %f16397, %f16397, 0.9999, 0.01;
	// end inline asm
	// begin inline asm
	fma.rn.f32    %f16398, %f16398, 0.9999, 0.01;
	// end inline asm
	// begin inline asm
	fma.rn.f64    %fd16397, %fd16397, 0.9999, 0.01;
	// end inline asm
	// begin inline asm
	fma.rn.f64    %fd16398, %fd16398, 0.9999, 0.01;
	// end inline asm
	// begin inline asm
	fma.rn.f32    %f16397, %f16397, 0.9999, 0.01;
	// end inline asm
	// begin inline asm
	fma.rn.f32    %f16398, %f16398, 0.9999, 0.01;
	// end inline asm
	// begin inline asm
	fma.rn.f64    %fd16397, %fd16397, 0.9999, 0.01;
	// end inline asm
	// begin inline asm
	fma.rn.f64    %fd16398, %fd16398, 0.9999, 0.01;
	// end inline asm
	// begin inline asm
	fma.rn.f32    %f16397, %f16397, 0.9999, 0.01;
	// end inline asm
	// begin inline asm
	fma.rn.f32    %f16398, %f16398, 0.9999, 0.01;
	// end inline asm
	// begin inline asm
	fma.rn.f64    %fd16397, %fd16397, 0.9999, 0.01;
	// end inline asm
	// begin inline asm
	fma.rn.f64    %fd16398, %fd16398, 0.9999, 0.01;
	// end inline asm
	// begin inline asm
	fma.rn.f32    %f16397, %f16397, 0.9999, 0.01;
	// end inline asm
	// begin inline asm
	fma.rn.f32    %f16398, %f16398, 0.9999, 0.01;
	// end inline asm
	// begin inline asm
	fma.rn.f64    %fd16397, %fd16397, 0.9999, 0.01;
	// end inline asm
	// begin inline asm
	fma.rn.f64    %fd16398, %fd16398, 0.9999, 0.01;
	// end inline asm
	// begin inline asm
	fma.rn.f32    %f16397, %f16397, 0.9999, 0.01;
	// end inline asm
	// begin inline asm
	fma.rn.f32    %f16398, %f16398, 0.9999, 0.01;
	// end inline asm
	// begin inline asm
	fma.rn.f64    %fd16397, %fd16397, 0.9999, 0.01;
	// end inline asm
	// begin inline asm
	fma.rn.f64    %fd16398, %fd16398, 0.9999, 0.01;
	// end inline asm
	// begin inline asm
	fma.rn.f32    %f16397, %f16397, 0.9999, 0.01;
	// end inline asm
	// begin inline asm
	fma.rn.f32    %f16398, %f16398, 0.9999, 0.01;
	// end inline asm
	// begin inline asm
	fma.rn.f64    %fd16397, %fd16397, 0.9999, 0.01;
	// end inline asm
	// begin inline asm
	fma.rn.f64    %fd16398, %fd16398, 0.9999, 0.01;
	// end inline asm
	// begin inline asm
	fma.rn.f32    %f16397, %f16397, 0.9999, 0.01;
	// end inline asm
	// begin inline asm
	fma.rn.f32    %f16398, %f16398, 0.9999, 0.01;
	// end inline asm
	// begin inline asm
	fma.rn.f64    %fd16397, %fd16397, 0.9999, 0.01;
	// end inline asm
	// begin inline asm
	fma.rn.f64    %fd16398, %fd16398, 0.9999, 0.01;
	// end inline asm
	// begin inline asm
	fma.rn.f32    %f16397, %f16397, 0.9999, 0.01;
	// end inline asm
	// begin inline asm
	fma.rn.f32    %f16398, %f16398, 0.9999, 0.01;
	// end inline asm
	// begin inline asm
	fma.rn.f64    %fd16397, %fd16397, 0.9999, 0.01;
	// end inline asm
	// begin inline asm
	fma.rn.f64    %fd16398, %fd16398, 0.9999, 0.01;
	// end inline asm
	// begin inline asm
	fma.rn.f32    %f16397, %f16397, 0.9999, 0.01;
	// end inline asm
	// begin inline asm
	fma.rn.f32    %f16398, %f16398, 0.9999, 0.01;
	// end inline asm
	// begin inline asm
	fma.rn.f64    %fd16397, %fd16397, 0.9999, 0.01;
	// end inline asm
	// begin inline asm
	fma.rn.f64    %fd16398, %fd16398, 0.9999, 0.01;
	// end inline asm
	// begin inline asm
	fma.rn.f32    %f16397, %f16397, 0.9999, 0.01;
	// end inline asm
	// begin inline asm
	fma.rn.f32    %f16398, %f16398, 0.9999, 0.01;
	// end inline asm
	// begin inline asm
	fma.rn.f64    %fd16397, %fd16397, 0.9999, 0.01;
	// end inline asm
	// begin inline asm
	fma.rn.f64    %fd16398, %fd16398, 0.9999, 0.01;
	// end inline asm
	// begin inline asm
	fma.rn.f32    %f16397, %f16397, 0.9999, 0.01;
	// end inline asm
	// begin inline asm
	fma.rn.f32    %f16398, %f16398, 0.9999, 0.01;
	// end inline asm
	// begin inline asm
	fma.rn.f64    %fd16397, %fd16397, 0.9999, 0.01;
	// end inline asm
	// begin inline asm
	fma.rn.f64    %fd16398, %fd16398, 0.9999, 0.01;
	// end inline asm
	// begin inline asm
	fma.rn.f32    %f16397, %f16397, 0.9999, 0.01;
	// end inline asm
	// begin inline asm
	fma.rn.f32    %f16398, %f16398, 0.9999, 0.01;
	// end inline asm
	// begin inline asm
	fma.rn.f64    %fd16397, %fd16397, 0.9999, 0.01;
	// end inline asm
	// begin inline asm
	fma.rn.f64    %fd16398, %fd16398, 0.9999, 0.01;
	// end inline asm
	// begin inline asm
	fma.rn.f32    %f16397, %f16397, 0.9999, 0.01;
	// end inline asm
	// begin inline asm
	fma.rn.f32    %f16398, %f16398, 0.9999, 0.01;
	// end inline asm
	// begin inline asm
	fma.rn.f64    %fd16397, %fd16397, 0.9999, 0.01;
	// end inline asm
	// begin inline asm
	fma.rn.f64    %fd16398, %fd16398, 0.9999, 0.01;
	// end inline asm
	// begin inline asm
	fma.rn.f32    %f16397, %f16397, 0.9999, 0.01;
	// end inline asm
	// begin inline asm
	fma.rn.f32    %f16398, %f16398, 0.9999, 0.01;
	// end inline asm
	// begin inline asm
	fma.rn.f64    %fd16397, %fd16397, 0.9999, 0.01;
	// end inline asm
	// begin inline asm
	fma.rn.f64    %fd16398, %fd16398, 0.9999, 0.01;
	// end inline asm
	// begin inline asm
	fma.rn.f32    %f16397, %f16397, 0.9999, 0.01;
	// end inline asm
	// begin inline asm
	fma.rn.f32    %f16398, %f16398, 0.9999, 0.01;
	// end inline asm
	// begin inline asm
	fma.rn.f64    %fd16397, %fd16397, 0.9999, 0.01;
	// end inline asm
	// begin inline asm
	fma.rn.f64    %fd16398, %fd16398, 0.9999, 0.01;
	// end inline asm
	// begin inline asm
	fma.rn.f32    %f16397, %f16397, 0.9999, 0.01;
	// end inline asm
	// begin inline asm
	fma.rn.f32    %f16398, %f16398, 0.9999, 0.01;
	// end inline asm
	// begin inline asm
	fma.rn.f64    %fd16397, %fd16397, 0.9999, 0.01;
	// end inline asm
	// begin inline asm
	fma.rn.f64    %fd16398, %fd16398, 0.9999, 0.01;
	// end inline asm
	// begin inline asm
	fma.rn.f32    %f16397, %f16397, 0.9999, 0.01;
	// end inline asm
	// begin inline asm
	fma.rn.f32    %f16398, %f16398, 0.9999, 0.01;
	// end inline asm
	// begin inline asm
	fma.rn.f64    %fd16397, %fd16397, 0.9999, 0.01;
	// end inline asm
	// begin inline asm
	fma.rn.f64    %fd16398, %fd16398, 0.9999, 0.01;
	// end inline asm
	// begin inline asm
	fma.rn.f32    %f16397, %f16397, 0.9999, 0.01;
	// end inline asm
	// begin inline asm
	fma.rn.f32    %f16398, %f16398, 0.9999, 0.01;
	// end inline asm
	// begin inline asm
	fma.rn.f64    %fd16397, %fd16397, 0.9999, 0.01;
	// end inline asm
	// begin inline asm
	fma.rn.f64    %fd16398, %fd16398, 0.9999, 0.01;
	// end inline asm
	// begin inline asm
	fma.rn.f32    %f16397, %f16397, 0.9999, 0.01;
	// end inline asm
	// begin inline asm
	fma.rn.f32    %f16398, %f16398, 0.9999, 0.01;
	// end inline asm
	// begin inline asm
	fma.rn.f64    %fd16397, %fd16397, 0.9999, 0.01;
	// end inline asm
	// begin inline asm
	fma.rn.f64    %fd16398, %fd16398, 0.9999, 0.01;
	// end inline asm
	// begin inline asm
	fma.rn.f32    %f16397, %f16397, 0.9999, 0.01;
	// end inline asm
	// begin inline asm
	fma.rn.f32    %f16398, %f16398, 0.9999, 0.01;
	// end inline asm
	// begin inline asm
	fma.rn.f64    %fd16397, %fd16397, 0.9999, 0.01;
	// end inline asm
	// begin inline asm
	fma.rn.f64    %fd16398, %fd16398, 0.9999, 0.01;
	// end inline asm
	// begin inline asm
	fma.rn.f32    %f16397, %f16397, 0.9999, 0.01;
	// end inline asm
	// begin inline asm
	fma.rn.f32    %f16398, %f16398, 0.9999, 0.01;
	// end inline asm
	// begin inline asm
	fma.rn.f64    %fd16397, %fd16397, 0.9999, 0.01;
	// end inline asm
	// begin inline asm
	fma.rn.f64    %fd16398, %fd16398, 0.9999, 0.01;
	// end inline asm
	// begin inline asm
	fma.rn.f32    %f16397, %f16397, 0.9999, 0.01;
	// end inline asm
	// begin inline asm
	fma.rn.f32    %f16398, %f16398, 0.9999, 0.01;
	// end inline asm
	// begin inline asm
	fma.rn.f64    %fd16397, %fd16397, 0.9999, 0.01;
	// end inline asm
	// begin inline asm
	fma.rn.f64    %fd16398, %fd16398, 0.9999, 0.01;
	// end inline asm
	// begin inline asm
	fma.rn.f32    %f16397, %f16397, 0.9999, 0.01;
	// end inline asm
	// begin inline asm
	fma.rn.f32    %f16398, %f16398, 0.9999, 0.01;
	// end inline asm
	// begin inline asm
	fma.rn.f64    %fd16397, %fd16397, 0.9999, 0.01;
	// end inline asm
	// begin inline asm
	fma.rn.f64    %fd16398, %fd16398, 0.9999, 0.01;
	// end inline asm
	// begin inline asm
	fma.rn.f32    %f16397, %f16397, 0.9999, 0.01;
	// end inline asm
	// begin inline asm
	fma.rn.f32    %f16398, %f16398, 0.9999, 0.01;
	// end inline asm
	// begin inline asm
	fma.rn.f64    %fd16397, %fd16397, 0.9999, 0.01;
	// end inline asm
	// begin inline asm
	fma.rn.f64    %fd16398, %fd16398, 0.9999, 0.01;
	// end inline asm
	// begin inline asm
	fma.rn.f32    %f16397, %f16397, 0.9999, 0.01;
	// end inline asm
	// begin inline asm
	fma.rn.f32    %f16398, %f16398, 0.9999, 0.01;
	// end inline asm
	// begin inline asm
	fma.rn.f64    %fd16397, %fd16397, 0.9999, 0.01;
	// end inline asm
	// begin inline asm
	fma.rn.f64    %fd16398, %fd16398, 0.9999, 0.01;
	// end inline asm
	// begin inline asm
	fma.rn.f32    %f16397, %f16397, 0.9999, 0.01;
	// end inline asm
	// begin inline asm
	fma.rn.f32    %f16398, %f16398, 0.9999, 0.01;
	// end inline asm
	// begin inline asm
	fma.rn.f64    %fd16397, %fd16397, 0.9999, 0.01;
	// end inline asm
	// begin inline asm
	fma.rn.f64    %fd16398, %fd16398, 0.9999, 0.01;
	// end inline asm
	// begin inline asm
	fma.rn.f32    %f16397, %f16397, 0.9999, 0.01;
	// end inline asm
	// begin inline asm
	fma.rn.f32    %f16398, %f16398, 0.9999, 0.01;
	// end inline asm
	// begin inline asm
	fma.rn.f64    %fd16397, %fd16397, 0.9999, 0.01;
	// end inline asm
	// begin inline asm
	fma.rn.f64    %fd16398, %fd16398, 0.9999, 0.01;
	// end inline asm
	// begin inline asm
	fma.rn.f32    %f16397, %f16397, 0.9999, 0.01;
	// end inline asm
	// begin inline asm
	fma.rn.f32    %f16398, %f16398, 0.9999, 0.01;
	// end inline asm
	// begin inline asm
	fma.rn.f64    %fd16397, %fd16397, 0.9999, 0.01;
	// end inline asm
	// begin inline asm
	fma.rn.f64    %fd16398, %fd16398, 0.9999, 0.01;
	// end inline asm
	// begin inline asm
	fma.rn.f32    %f16397, %f16397, 0.9999, 0.01;
	// end inline asm
	// begin inline asm
	fma.rn.f32    %f16398, %f16398, 0.9999, 0.01;
	// end inline asm
	// begin inline asm
	fma.rn.f64    %fd16397, %fd16397, 0.9999, 0.01;
	// end inline asm
	// begin inline asm
	fma.rn.f64    %fd16398, %fd16398, 0.9999, 0.01;
	// end inline asm
	// begin inline asm
	fma.rn.f32    %f16397, %f16397, 0.9999, 0.01;
	// end inline asm
	// begin inline asm
	fma.rn.f32    %f16398, %f16398, 0.9999, 0.01;
	// end inline asm
	// begin inline asm
	fma.rn.f64    %fd16397, %fd16397, 0.9999, 0.01;
	// end inline asm
	// begin inline asm
	fma.rn.f64    %fd16398, %fd16398, 0.9999, 0.01;
	// end inline asm
	// begin inline asm
	fma.rn.f32    %f16397, %f16397, 0.9999, 0.01;
	// end inline asm
	// begin inline asm
	fma.rn.f32    %f16398, %f16398, 0.9999, 0.01;
	// end inline asm
	// begin inline asm
	fma.rn.f64    %fd16397, %fd16397, 0.9999, 0.01;
	// end inline asm
	// begin inline asm
	fma.rn.f64    %fd16398, %fd16398, 0.9999, 0.01;
	// end inline asm
	// begin inline asm
	fma.rn.f32    %f16397, %f16397, 0.9999, 0.01;
	// end inline asm
	// begin inline asm
	fma.rn.f32    %f16398, %f16398, 0.9999, 0.01;
	// end inline asm
	// begin inline asm
	fma.rn.f64    %fd16397, %fd16397, 0.9999, 0.01;
	// end inline asm
	// begin inline asm
	fma.rn.f64    %fd16398, %fd16398, 0.9999, 0.01;
	// end inline asm
	// begin inline asm
	fma.rn.f32    %f16397, %f16397, 0.9999, 0.01;
	// end inline asm
	// begin inline asm
	fma.rn.f32    %f16398, %f16398, 0.9999, 0.01;
	// end inline asm
	// begin inline asm
	fma.rn.f64    %fd16397, %fd16397, 0.9999, 0.01;
	// end inline asm
	// begin inline asm
	fma.rn.f64    %fd16398, %fd16398, 0.9999, 0.01;
	// end inline asm
	// begin inline asm
	fma.rn.f32    %f16397, %f16397, 0.9999, 0.01;
	// end inline asm
	// begin inline asm
	fma.rn.f32    %f16398, %f16398, 0.9999, 0.01;
	// end inline asm
	// begin inline asm
	fma.rn.f64    %fd16397, %fd16397, 0.9999, 0.01;
	// end inline asm
	// begin inline asm
	fma.rn.f64    %fd16398, %fd16398, 0.9999, 0.01;
	// end inline asm
	// begin inline asm
	fma.rn.f32    %f16397, %f16397, 0.9999, 0.01;
	// end inline asm
	// begin inline asm
	fma.rn.f32    %f16398, %f16398, 0.9999, 0.01;
	// end inline asm
	// begin inline asm
	fma.rn.f64    %fd16397, %fd16397, 0.9999, 0.01;
	// end inline asm
	// begin inline asm
	fma.rn.f64    %fd16398, %fd16398, 0.9999, 0.01;
	// end inline asm
	// begin inline asm
	fma.rn.f32    %f16397, %f16397, 0.9999, 0.01;
	// end inline asm
	// begin inline asm
	fma.rn.f32    %f16398, %f16398, 0.9999, 0.01;
	// end inline asm
	// begin inline asm
	fma.rn.f64    %fd16397, %fd16397, 0.9999, 0.01;
	// end inline asm
	// begin inline asm
	fma.rn.f64    %fd16398, %fd16398, 0.9999, 0.01;
	// end inline asm
	// begin inline asm
	fma.rn.f32    %f16397, %f16397, 0.9999, 0.01;
	// end inline asm
	// begin inline asm
	fma.rn.f32    %f16398, %f16398, 0.9999, 0.01;
	// end inline asm
	// begin inline asm
	fma.rn.f64    %fd16397, %fd16397, 0.9999, 0.01;
	// end inline asm
	// begin inline asm
	fma.rn.f64    %fd16398, %fd16398, 0.9999, 0.01;
	// end inline asm
	// begin inline asm
	fma.rn.f32    %f16397, %f16397, 0.9999, 0.01;
	// end inline asm
	// begin inline asm
	fma.rn.f32    %f16398, %f16398, 0.9999, 0.01;
	// end inline asm
	// begin inline asm
	fma.rn.f64    %fd16397, %fd16397, 0.9999, 0.01;
	// end inline asm
	// begin inline asm
	fma.rn.f64    %fd16398, %fd16398, 0.9999, 0.01;
	// end inline asm
	// begin inline asm
	fma.rn.f32    %f16397, %f16397, 0.9999, 0.01;
	// end inline asm
	// begin inline asm
	fma.rn.f32    %f16398, %f16398, 0.9999, 0.01;
	// end inline asm
	// begin inline asm
	fma.rn.f64    %fd16397, %fd16397, 0.9999, 0.01;
	// end inline asm
	// begin inline asm
	fma.rn.f64    %fd16398, %fd16398, 0.9999, 0.01;
	// end inline asm
	// begin inline asm
	fma.rn.f32    %f16397, %f16397, 0.9999, 0.01;
	// end inline asm
	// begin inline asm
	fma.rn.f32    %f16398, %f16398, 0.9999, 0.01;
	// end inline asm
	// begin inline asm
	fma.rn.f64    %fd16397, %fd16397, 0.9999, 0.01;
	// end inline asm
	// begin inline asm
	fma.rn.f64    %fd16398, %fd16398, 0.9999, 0.01;
	// end inline asm
	// begin inline asm
	fma.rn.f32    %f16397, %f16397, 0.9999, 0.01;
	// end inline asm
	// begin inline asm
	fma.rn.f32    %f16398, %f16398, 0.9999, 0.01;
	// end inline asm
	// begin inline asm
	fma.rn.f64    %fd16397, %fd16397, 0.9999, 0.01;
	// end inline asm
	// begin inline asm
	fma.rn.f64    %fd16398, %fd16398, 0.9999, 0.01;
	// end inline asm
	// begin inline asm
	fma.rn.f32    %f16397, %f16397, 0.9999, 0.01;
	// end inline asm
	// begin inline asm
	fma.rn.f32    %f16398, %f16398, 0.9999, 0.01;
	// end inline asm
	// begin inline asm
	fma.rn.f64    %fd16397, %fd16397, 0.9999, 0.01;
	// end inline asm
	// begin inline asm
	fma.rn.f64    %fd16398, %fd16398, 0.9999, 0.01;
	// end inline asm
	// begin inline asm
	fma.rn.f32    %f16397, %f16397, 0.9999, 0.01;
	// end inline asm
	// begin inline asm
	fma.rn.f32    %f16398, %f16398, 0.9999, 0.01;
	// end inline asm
	// begin inline asm
	fma.rn.f64    %fd16397, %fd16397, 0.9999, 0.01;
	// end inline asm
	// begin inline asm
	fma.rn.f64    %fd16398, %fd16398, 0.9999, 0.01;
	// end inline asm
	// begin inline asm
	fma.rn.f32    %f16397, %f16397, 0.9999, 0.01;
	// end inline asm
	// begin inline asm
	fma.rn.f32    %f16398, %f16398, 0.9999, 0.01;
	// end inline asm
	// begin inline asm
	fma.rn.f64    %fd16397, %fd16397, 0.9999, 0.01;
	// end inline asm
	// begin inline asm
	fma.rn.f64    %fd16398, %fd16398, 0.9999, 0.01;
	// end inline asm
	// begin inline asm
	fma.rn.f32    %f16397, %f16397, 0.9999, 0.01;
	// end inline asm
	// begin inline asm
	fma.rn.f32    %f16398, %f16398, 0.9999, 0.01;
	// end inline asm
	// begin inline asm
	fma.rn.f64    %fd16397, %fd16397, 0.9999, 0.01;
	// end inline asm
	// begin inline asm
	fma.rn.f64    %fd16398, %fd16398, 0.9999, 0.01;
	// end inline asm
	// begin inline asm
	fma.rn.f32    %f16397, %f16397, 0.9999, 0.01;
	// end inline asm
	// begin inline asm
	fma.rn.f32    %f16398, %f16398, 0.9999, 0.01;
	// end inline asm
	// begin inline asm
	fma.rn.f64    %fd16397, %fd16397, 0.9999, 0.01;
	// end inline asm
	// begin inline asm
	fma.rn.f64    %fd16398, %fd16398, 0.9999, 0.01;
	// end inline asm
	// begin inline asm
	fma.rn.f32    %f16397, %f16397, 0.9999, 0.01;
	// end inline asm
	// begin inline asm
	fma.rn.f32    %f16398, %f16398, 0.9999, 0.01;
	// end inline asm
	mov.f64 	%fd9618, %fd16397;
	// begin inline asm
	fma.rn.f64    %fd9618, %fd9618, 0.9999, 0.01;
	// end inline asm
	mov.f64 	%fd9620, %fd16398;
	// begin inline asm
	fma.rn.f64    %fd9620, %fd9620, 0.9999, 0.01;
	// end inline asm
	mov.f32 	%f9618, %f16397;
	// begin inline asm
	fma.rn.f32    %f9618, %f9618, 0.9999, 0.01;
	// end inline asm
	mov.f32 	%f9620, %f16398;
	// begin inline asm
	fma.rn.f32    %f9620, %f9620, 0.9999, 0.01;
	// end inline asm
	// begin inline asm
	fma.rn.f64    %fd9618, %fd9618, 0.9999, 0.01;
	// end inline asm
	// begin inline asm
	fma.rn.f64    %fd9620, %fd9620, 0.9999, 0.01;
	// end inline asm
	// begin inline asm
	fma.rn.f32    %f9618, %f9618, 0.9999, 0.01;
	// end inline asm
	// begin inline asm
	fma.rn.f32    %f9620, %f9620, 0.9999, 0.01;
	// end inline asm
	// begin inline asm
	fma.rn.f64    %fd9618, %fd9618, 0.9999, 0.01;
	// end inline asm
	// begin inline asm
	fma.rn.f64    %fd9620, %fd9620, 0.9999, 0.01;
	// end inline asm
	// begin inline asm
	fma.rn.f32    %f9618, %f9618, 0.9999, 0.01;
	// end inline asm
	// begin inline asm
	fma.rn.f32    %f9620, %f9620, 0.9999, 0.01;
	// end inline asm
	// begin inline asm
	fma.rn.f64    %fd9618, %fd9618, 0.9999, 0.01;
	// end inline asm
	// begin inline asm
	fma.rn.f64    %fd9620, %fd9620, 0.9999, 0.01;
	// end inline asm
	// begin inline asm
	fma.rn.f32    %f9618, %f9618, 0.9999, 0.01;
	// end inline asm
	// begin inline asm
	fma.rn.f32    %f9620, %f9620, 0.9999, 0.01;
	// end inline asm
	// begin inline asm
	fma.rn.f64    %fd9618, %fd9618, 0.9999, 0.01;
	// end inline asm
	// begin inline asm
	fma.rn.f64    %fd9620, %fd9620, 0.9999, 0.01;
	// end inline asm
	// begin inline asm
	fma.rn.f32    %f9618, %f9618, 0.9999, 0.01;
	// end inline asm
	// begin inline asm
	fma.rn.f32    %f9620, %f9620, 0.9999, 0.01;
	// end inline asm
	// begin inline asm
	fma.rn.f64    %fd9618, %fd9618, 0.9999, 0.01;
	// end inline asm
	// begin inline asm
	fma.rn.f64    %fd9620, %fd9620, 0.9999, 0.01;
	// end inline asm
	// begin inline asm
	fma.rn.f32    %f9618, %f9618, 0.9999, 0.01;
	// end inline asm
	// begin inline asm
	fma.rn.f32    %f9620, %f9620, 0.9999, 0.01;
	// end inline asm
	// begin inline asm
	fma.rn.f64    %fd9618, %fd9618, 0.9999, 0.01;
	// end inline asm
	// begin inline asm
	fma.rn.f64    %fd9620, %fd9620, 0.9999, 0.01;
	// end inline asm
	// begin inline asm
	fma.rn.f32    %f9618, %f9618, 0.9999, 0.01;
	// end inline asm
	// begin inline asm
	fma.rn.f32    %f9620, %f9620, 0.9999, 0.01;
	// end inline asm
	// begin inline asm
	fma.rn.f64    %fd9618, %fd9618, 0.9999, 0.01;
	// end inline asm
	// begin inline asm
	fma.rn.f64    %fd9620, %fd9620, 0.9999, 0.01;
	// end inline asm
	// begin inline asm
	fma.rn.f32    %f9618, %f9618, 0.9999, 0.01;
	// end inline asm
	// begin inline asm
	fma.rn.f32    %f9620, %f9620, 0.9999, 0.01;
	// end inline asm
	// begin inline asm
	fma.rn.f64    %fd9618, %fd9618, 0.9999, 0.01;
	// end inline asm
	// begin inline asm
	fma.rn.f64    %fd9620, %fd9620, 0.9999, 0.01;
	// end inline asm
	// begin inline asm
	fma.rn.f32    %f9618, %f9618, 0.9999, 0.01;
	// end inline asm
	// begin inline asm
	fma.rn.f32    %f9620, %f9620, 0.9999, 0.01;
	// end inline asm
	// begin inline asm
	fma.rn.f64    %fd9618, %fd9618, 0.9999, 0.01;
	// end inline asm
	// begin inline asm
	fma.rn.f64    %fd9620, %fd9620, 0.9999, 0.01;
	// end inline asm
	// begin inline asm
	fma.rn.f32    %f9618, %f9618, 0.9999, 0.01;
	// end inline asm
	// begin inline asm
	fma.rn.f32    %f9620, %f9620, 0.9999, 0.01;
	// end inline asm
	// begin inline asm
	fma.rn.f64    %fd9618, %fd9618, 0.9999, 0.01;
	// end inline asm
	// begin inline asm
	fma.rn.f64    %fd9620, %fd9620, 0.9999, 0.01;
	// end inline asm
	// begin inline asm
	fma.rn.f32    %f9618, %f9618, 0.9999, 0.01;
	// end inline asm
	// begin inline asm
	fma.rn.f32    %f9620, %f9620, 0.9999, 0.01;
	// end inline asm
	// begin inline asm
	fma.rn.f64    %fd9618, %fd9618, 0.9999, 0.01;
	// end inline asm
	// begin inline asm
	fma.rn.f64    %fd9620, %fd9620, 0.9999, 0.01;
	// end inline asm
	// begin inline asm
	fma.rn.f32    %f9618, %f9618, 0.9999, 0.01;
	// end inline asm
	// begin inline asm
	fma.rn.f32    %f9620, %f9620, 0.9999, 0.01;
	// end inline asm
	// begin inline asm
	fma.rn.f64    %fd9618, %fd9618, 0.9999, 0.01;
	// end inline asm
	// begin inline asm
	fma.rn.f64    %fd9620, %fd9620, 0.9999, 0.01;
	// end inline asm
	// begin inline asm
	fma.rn.f32    %f9618, %f9618, 0.9999, 0.01;
	// end inline asm
	// begin inline asm
	fma.rn.f32    %f9620, %f9620, 0.9999, 0.01;
	// end inline asm
	// begin inline asm
	fma.rn.f64    %fd9618, %fd9618, 0.9999, 0.01;
	// end inline asm
	// begin inline asm
	fma.rn.f64    %fd9620, %fd9620, 0.9999, 0.01;
	// end inline asm
	// begin inline asm
	fma.rn.f32    %f9618, %f9618, 0.9999, 0.01;
	// end inline asm
	// begin inline asm
	fma.rn.f32    %f9620, %f9620, 0.9999, 0.01;
	// end inline asm
	// begin inline asm
	fma.rn.f64    %fd9618, %fd9618, 0.9999, 0.01;
	// end inline asm
	// begin inline asm
	fma.rn.f64    %fd9620, %fd9620, 0.9999, 0.01;
	// end inline asm
	// begin inline asm
	fma.rn.f32    %f9618, %f9618, 0.9999, 0.01;
	// end inline asm
	// begin inline asm
	fma.rn.f32    %f9620, %f9620, 0.9999, 0.01;
	// end inline asm
	// begin inline asm
	fma.rn.f64    %fd9618, %fd9618, 0.9999, 0.01;
	// end inline asm
	// begin inline asm
	fma.rn.f64    %fd9620, %fd9620, 0.9999, 0.01;
	// end inline asm
	// begin inline asm
	fma.rn.f32    %f9618, %f9618, 0.9999, 0.01;
	// end inline asm
	// begin inline asm
	fma.rn.f32    %f9620, %f9620, 0.9999, 0.01;
	// end inline asm
	// begin inline asm
	fma.rn.f64    %fd9618, %fd9618, 0.9999, 0.01;
	// end inline asm
	// begin inline asm
	fma.rn.f64    %fd9620, %fd9620, 0.9999, 0.01;
	// end inline asm
	// begin inline asm
	fma.rn.f32    %f9618, %f9618, 0.9999, 0.01;
	// end inline asm
	// begin inline asm
	fma.rn.f32    %f9620, %f9620, 0.9999, 0.01;
	// end inline asm
	// begin inline asm
	fma.rn.f64    %fd9618, %fd9618, 0.9999, 0.01;
	// end inline asm
	// begin inline asm
	fma.rn.f64    %fd9620, %fd9620, 0.9999, 0.01;
	// end inline asm
	// begin inline asm
	fma.rn.f32    %f9618, %f9618, 0.9999, 0.01;
	// end inline asm
	// begin inline asm
	fma.rn.f32    %f9620, %f9620, 0.9999, 0.01;
	// end inline asm
	// begin inline asm
	fma.rn.f64    %fd9618, %fd9618, 0.9999, 0.01;
	// end inline asm
	// begin inline asm
	fma.rn.f64    %fd9620, %fd9620, 0.9999, 0.01;
	// end inline asm
	// begin inline asm
	fma.rn.f32    %f9618, %f9618, 0.9999, 0.01;
	// end inline asm
	// begin inline asm
	fma.rn.f32    %f9620, %f9620, 0.9999, 0.01;
	// end inline asm
	// begin inline asm
	fma.rn.f64    %fd9618, %fd9618, 0.9999, 0.01;
	// end inline asm
	// begin inline asm
	fma.rn.f64    %fd9620, %fd9620, 0.9999, 0.01;
	// end inline asm
	// begin inline asm
	fma.rn.f32    %f9618, %f9618, 0.9999, 0.01;
	// end inline asm
	// begin inline asm
	fma.rn.f32    %f9620, %f9620, 0.9999, 0.01;
	// end inline asm
	// begin inline asm
	fma.rn.f64    %fd9618, %fd9618, 0.9999, 0.01;
	// end inline asm
	// begin inline asm
	fma.rn.f64    %fd9620, %fd9620, 0.9999, 0.01;
	// end inline asm
	// begin inline asm
	fma.rn.f32    %f9618, %f9618, 0.9999, 0.01;
	// end inline asm
	// begin inline asm
	fma.rn.f32    %f9620, %f9620, 0.9999, 0.01;
	// end inline asm
	// begin inline asm
	fma.rn.f64    %fd9618, %fd9618, 0.9999, 0.01;
	// end inline asm
	// begin inline asm
	fma.rn.f64    %fd9620, %fd9620, 0.9999, 0.01;
	// end inline asm
	// begin inline asm
	fma.rn.f32    %f9618, %f9618, 0.9999, 0.01;
	// end inline asm
	// begin inline asm
	fma.rn.f32    %f9620, %f9620, 0.9999, 0.01;
	// end inline asm
	// begin inline asm
	fma.rn.f64    %fd9618, %fd9618, 0.9999, 0.01;
	// end inline asm
	// begin inline asm
	fma.rn.f64    %fd9620, %fd9620, 0.9999, 0.01;
	// end inline asm
	// begin inline asm
	fma.rn.f32    %f9618, %f9618, 0.9999, 0.01;
	// end inline asm
	// begin inline asm
	fma.rn.f32    %f9620, %f9620, 0.9999, 0.01;
	// end inline asm
	// begin inline asm
	fma.rn.f64    %fd9618, %fd9618, 0.9999, 0.01;
	// end inline asm
	// begin inline asm
	fma.rn.f64    %fd9620, %fd9620, 0.9999, 0.01;
	// end inline asm
	// begin inline asm
	fma.rn.f32    %f9618, %f9618, 0.9999, 0.01;
	// end inline asm
	// begin inline asm
	fma.rn.f32    %f9620, %f9620, 0.9999, 0.01;
	// end inline asm
	// begin inline asm
	fma.rn.f64    %fd9618, %fd9618, 0.9999, 0.01;
	// end inline asm
	// begin inline asm
	fma.rn.f64    %fd9620, %fd9620, 0.9999, 0.01;
	// end inline asm
	// begin inline asm
	fma.rn.f32    %f9618, %f9618, 0.9999, 0.01;
	// end inline asm
	// begin inline asm
	fma.rn.f32    %f9620, %f9620, 0.9999, 0.01;
	// end inline asm
	// begin inline asm
	fma.rn.f64    %fd9618, %fd9618, 0.9999, 0.01;
	// end inline asm
	// begin inline asm
	fma.rn.f64    %fd9620, %fd9620, 0.9999, 0.01;
	// end inline asm
	// begin inline asm
	fma.rn.f32    %f9618, %f9618, 0.9999, 0.01;
	// end inline asm
	// begin inline asm
	fma.rn.f32    %f9620, %f9620, 0.9999, 0.01;
	// end inline asm
	// begin inline asm
	fma.rn.f64    %fd9618, %fd9618, 0.9999, 0.01;
	// end inline asm
	// begin inline asm
	fma.rn.f64    %fd9620, %fd9620, 0.9999, 0.01;
	// end inline asm
	// begin inline asm
	fma.rn.f32    %f9618, %f9618, 0.9999, 0.01;
	// end inline asm
	// begin inline asm
	fma.rn.f32    %f9620, %f9620, 0.9999, 0.01;
	// end inline asm
	// begin inline asm
	fma.rn.f64    %fd9618, %fd9618, 0.9999, 0.01;
	// end inline asm
	// begin inline asm
	fma.rn.f64    %fd9620, %fd9620, 0.9999, 0.01;
	// end inline asm
	// begin inline asm
	fma.rn.f32    %f9618, %f9618, 0.9999, 0.01;
	// end inline asm
	// begin inline asm
	fma.rn.f32    %f9620, %f9620, 0.9999, 0.01;
	// end inline asm
	// begin inline asm
	fma.rn.f64    %fd9618, %fd9618, 0.9999, 0.01;
	// end inline asm
	// begin inline asm
	fma.rn.f64    %fd9620, %fd9620, 0.9999, 0.01;
	// end inline asm
	// begin inline asm
	fma.rn.f32    %f9618, %f9618, 0.9999, 0.01;
	// end inline asm
	// begin inline asm
	fma.rn.f32    %f9620, %f9620, 0.9999, 0.01;
	// end inline asm
	// begin inline asm
	fma.rn.f64    %fd9618, %fd9618, 0.9999, 0.01;
	// end inline asm
	// begin inline asm
	fma.rn.f64    %fd9620, %fd9620, 0.9999, 0.01;
	// end inline asm
	// begin inline asm
	fma.rn.f32    %f9618, %f9618, 0.9999, 0.01;
	// end inline asm
	// begin inline asm
	fma.rn.f32    %f9620, %f9620, 0.9999, 0.01;
	// end inline asm
	// begin inline asm
	fma.rn.f64    %fd9618, %fd9618, 0.9999, 0.01;
	// end inline asm
	// begin inline asm
	fma.rn.f64    %fd9620, %fd9620, 0.9999, 0.01;
	// end inline asm
	// begin inline asm
	fma.rn.f32    %f9618, %f9618, 0.9999, 0.01;
	// end inline asm
	// begin inline asm
	fma.rn.f32    %f9620, %f9620, 0.9999, 0.01;
	// end inline asm
	// begin inline asm
	fma.rn.f64    %fd9618, %fd9618, 0.9999, 0.01;
	// end inline asm
	// begin inline asm
	fma.rn.f64    %fd9620, %fd9620, 0.9999, 0.01;
	// end inline asm
	// begin inline asm
	fma.rn.f32    %f9618, %f9618, 0.9999, 0.01;
	// end inline asm
	// begin inline asm
	fma.rn.f32    %f9620, %f9620, 0.9999, 0.01;
	// end inline asm
	// begin inline asm
	fma.rn.f64    %fd9618, %fd9618, 0.9999, 0.01;
	// end inline asm
	// begin inline asm
	fma.rn.f64    %fd9620, %fd9620, 0.9999, 0.01;
	// end inline asm
	// begin inline asm
	fma.rn.f32    %f9618, %f9618, 0.9999, 0.01;
	// end inline asm
	// begin inline asm
	fma.rn.f32    %f9620, %f9620, 0.9999, 0.01;
	// end inline asm
	// begin inline asm
	fma.rn.f64    %fd9618, %fd9618, 0.9999, 0.01;
	// end inline asm
	// begin inline asm
	fma.rn.f64    %fd9620, %fd9620, 0.9999, 0.01;
	// end inline asm
	// begin inline asm
	fma.rn.f32    %f9618, %f9618, 0.9999, 0.01;
	// end inline asm
	// begin inline asm
	fma.rn.f32    %f9620, %f9620, 0.9999, 0.01;
	// end inline asm
	// begin inline asm
	fma.rn.f64    %fd9618, %fd9618, 0.9999, 0.01;
	// end inline asm
	// begin inline asm
	fma.rn.f64    %fd9620, %fd9620, 0.9999, 0.01;
	// end inline asm
	// begin inline asm
	fma.rn.f32    %f9618, %f9618, 0.9999, 0.01;
	// end inline asm
	// begin inline asm
	fma.rn.f32    %f9620, %f9620, 0.9999, 0.01;
	// end inline asm
	// begin inline asm
	fma.rn.f64    %fd9618, %fd9618, 0.9999, 0.01;
	// end inline asm
	// begin inline asm
	fma.rn.f64    %fd9620, %fd9620, 0.9999, 0.01;
	// end inline asm
	// begin inline asm
	fma.rn.f32    %f9618, %f9618, 0.9999, 0.01;
	// end inline asm
	// begin inline asm
	fma.rn.f32    %f9620, %f9620, 0.9999, 0.01;
	// end inline asm
	// begin inline asm
	fma.rn.f64    %fd9618, %fd9618, 0.9999, 0.01;
	// end inline asm
	// begin inline asm
	fma.rn.f64    %fd9620, %fd9620, 0.9999, 0.01;
	// end inline asm
	// begin inline asm
	fma.rn.f32    %f9618, %f9618, 0.9999, 0.01;
	// end inline asm
	// begin inline asm
	fma.rn.f32    %f9620, %f9620, 0.9999, 0.01;
	// end inline asm
	// begin inline asm
	fma.rn.f64    %fd9618, %fd9618, 0.9999, 0.01;
	// end inline asm
	// begin inline asm
	fma.rn.f64    %fd9620, %fd9620, 0.9999, 0.01;
	// end inline asm
	// begin inline asm
	fma.rn.f32    %f9618, %f9618, 0.9999, 0.01;
	// end inline asm
	// begin inline asm
	fma.rn.f32    %f9620, %f9620, 0.9999, 0.01;
	// end inline asm
	// begin inline asm
	fma.rn.f64    %fd9618, %fd9618, 0.9999, 0.01;
	// end inline asm
	// begin inline asm
	fma.rn.f64    %fd9620, %fd9620, 0.9999, 0.01;
	// end inline asm
	// begin inline asm
	fma.rn.f32    %f9618, %f9618, 0.9999, 0.01;
	// end inline asm
	// begin inline asm
	fma.rn.f32    %f9620, %f9620, 0.9999, 0.01;
	// end inline asm
	// begin inline asm
	fma.rn.f64    %fd9618, %fd9618, 0.9999, 0.01;
	// end inline asm
	// begin inline asm
	fma.rn.f64    %fd9620, %fd9620, 0.9999, 0.01;
	// end inline asm
	// begin inline asm
	fma.rn.f32    %f9618, %f9618, 0.9999, 0.01;
	// end inline asm
	// begin inline asm
	fma.rn.f32    %f9620, %f9620, 0.9999, 0.01;
	// end inline asm
	// begin inline asm
	fma.rn.f64    %fd9618, %fd9618, 0.9999, 0.01;
	// end inline asm
	// begin inline asm
	fma.rn.f64    %fd9620, %fd9620, 0.9999, 0.01;
	// end inline asm
	// begin inline asm
	fma.rn.f32    %f9618, %f9618, 0.9999, 0.01;
	// end inline asm
	// begin inline asm
	fma.rn.f32    %f9620, %f9620, 0.9999, 0.01;
	// end inline asm
	// begin inline asm
	fma.rn.f64    %fd9618, %fd9618, 0.9999, 0.01;
	// end inline asm
	// begin inline asm
	fma.rn.f64    %fd9620, %fd9620, 0.9999, 0.01;
	// end inline asm
	// begin inline asm
	fma.rn.f32    %f9618, %f9618, 0.9999, 0.01;
	// end inline asm
	// begin inline asm
	fma.rn.f32    %f9620, %f9620, 0.9999, 0.01;
	// end inline asm
	// begin inline asm
	fma.rn.f64    %fd9618, %fd9618, 0.9999, 0.01;
	// end inline asm
	// begin inline asm
	fma.rn.f64    %fd9620, %fd9620, 0.9999, 0.01;
	// end inline asm
	// begin inline asm
	fma.rn.f32    %f9618, %f9618, 0.9999, 0.01;
	// end inline asm
	// begin inline asm
	fma.rn.f32    %f9620, %f9620, 0.9999, 0.01;
	// end inline asm
	// begin inline asm
	fma.rn.f64    %fd9618, %fd9618, 0.9999, 0.01;
	// end inline asm
	// begin inline asm
	fma.rn.f64    %fd9620, %fd9620, 0.9999, 0.01;
	// end inline asm
	// begin inline asm
	fma.rn.f32    %f9618, %f9618, 0.9999, 0.01;
	// end inline asm
	// begin inline asm
	fma.rn.f32    %f9620, %f9620, 0.9999, 0.01;
	// end inline asm
	// begin inline asm
	fma.rn.f64    %fd9618, %fd9618, 0.9999, 0.01;
	// end inline asm
	// begin inline asm
	fma.rn.f64    %fd9620, %fd9620, 0.9999, 0.01;
	// end inline asm
	// begin inline asm
	fma.rn.f32    %f9618, %f9618, 0.9999, 0.01;
	// end inline asm
	// begin inline asm
	fma.rn.f32    %f9620, %f9620, 0.9999, 0.01;
	// end inline asm
	// begin inline asm
	fma.rn.f64    %fd9618, %fd9618, 0.9999, 0.01;
	// end inline asm
	// begin inline asm
	fma.rn.f64    %fd9620, %fd9620, 0.9999, 0.01;
	// end inline asm
	// begin inline asm
	fma.rn.f32    %f9618, %f9618, 0.9999, 0.01;
	// end inline asm
	// begin inline asm
	fma.rn.f32    %f9620, %f9620, 0.9999, 0.01;
	// end inline asm
	// begin inline asm
	fma.rn.f64    %fd9618, %fd9618, 0.9999, 0.01;
	// end inline asm
	// begin inline asm
	fma.rn.f64    %fd9620, %fd9620, 0.9999, 0.01;
	// end inline asm
	// begin inline asm
	fma.rn.f32    %f9618, %f9618, 0.9999, 0.01;
	// end inline asm
	// begin inline asm
	fma.rn.f32    %f9620, %f9620, 0.9999, 0.01;
	// end inline asm
	// begin inline asm
	fma.rn.f64    %fd9618, %fd9618, 0.9999, 0.01;
	// end inline asm
	// begin inline asm
	fma.rn.f64    %fd9620, %fd9620, 0.9999, 0.01;
	// end inline asm
	// begin inline asm
	fma.rn.f32    %f9618, %f9618, 0.9999, 0.01;
	// end inline asm
	// begin inline asm
	fma.rn.f32    %f9620, %f9620, 0.9999, 0.01;
	// end inline asm
	// begin inline asm
	fma.rn.f64    %fd9618, %fd9618, 0.9999, 0.01;
	// end inline asm
	// begin inline asm
	fma.rn.f64    %fd9620, %fd9620, 0.9999, 0.01;
	// end inline asm
	// begin inline asm
	fma.rn.f32    %f9618, %f9618, 0.9999, 0.01;
	// end inline asm
	// begin inline asm
	fma.rn.f32    %f9620, %f9620, 0.9999, 0.01;
	// end inline asm
	// begin inline asm
	fma.rn.f64    %fd9618, %fd9618, 0.9999, 0.01;
	// end inline asm
	// begin inline asm
	fma.rn.f64    %fd9620, %fd9620, 0.9999, 0.01;
	// end inline asm
	// begin inline asm
	fma.rn.f32    %f9618, %f9618, 0.9999, 0.01;
	// end inline asm
	// begin inline asm
	fma.rn.f32    %f9620, %f9620, 0.9999, 0.01;
	// end inline asm
	// begin inline asm
	fma.rn.f64    %fd9618, %fd9618, 0.9999, 0.01;
	// end inline asm
	// begin inline asm
	fma.rn.f64    %fd9620, %fd9620, 0.9999, 0.01;
	// end inline asm
	// begin inline asm
	fma.rn.f32    %f9618, %f9618, 0.9999, 0.01;
	// end inline asm
	// begin inline asm
	fma.rn.f32    %f9620, %f9620, 0.9999, 0.01;
	// end inline asm
	// begin inline asm
	fma.rn.f64    %fd9618, %fd9618, 0.9999, 0.01;
	// end inline asm
	// begin inline asm
	fma.rn.f64    %fd9620, %fd9620, 0.9999, 0.01;
	// end inline asm
	// begin inline asm
	fma.rn.f32    %f9618, %f9618, 0.9999, 0.01;
	// end inline asm
	// begin inline asm
	fma.rn.f32    %f9620, %f9620, 0.9999, 0.01;
	// end inline asm
	// begin inline asm
	fma.rn.f64    %fd9618, %fd9618, 0.9999, 0.01;
	// end inline asm
	// begin inline asm
	fma.rn.f64    %fd9620, %fd9620, 0.9999, 0.01;
	// end inline asm
	// begin inline asm
	fma.rn.f32    %f9618, %f9618, 0.9999, 0.01;
	// end inline asm
	// begin inline asm
	fma.rn.f32    %f9620, %f9620, 0.9999, 0.01;
	// end inline asm
	// begin inline asm
	fma.rn.f64    %fd9618, %fd9618, 0.9999, 0.01;
	// end inline asm
	// begin inline asm
	fma.rn.f64    %fd9620, %fd9620, 0.9999, 0.01;
	// end inline asm
	// begin inline asm
	fma.rn.f32    %f9618, %f9618, 0.9999, 0.01;
	// end inline asm
	// begin inline asm
	fma.rn.f32    %f9620, %f9620, 0.9999, 0.01;
	// end inline asm
	// begin inline asm
	fma.rn.f64    %fd9618, %fd9618, 0.9999, 0.01;
	// end inline asm
	// begin inline asm
	fma.rn.f64    %fd9620, %fd9620, 0.9999, 0.01;
	// end inline asm
	// begin inline asm
	fma.rn.f32    %f9618, %f9618, 0.9999, 0.01;
	// end inline asm
	// begin inline asm
	fma.rn.f32    %f9620, %f9620, 0.9999, 0.01;
	// end inline asm
	// begin inline asm
	fma.rn.f64    %fd9618, %fd9618, 0.9999, 0.01;
	// end inline asm
	// begin inline asm
	fma.rn.f64    %fd9620, %fd9620, 0.9999, 0.01;
	// end inline asm
	// begin inline asm
	fma.rn.f32    %f9618, %f9618, 0.9999, 0.01;
	// end inline asm
	// begin inline asm
	fma.rn.f32    %f9620, %f9620, 0.9999, 0.01;
	// end inline asm
	// begin inline asm
	fma.rn.f64    %fd9618, %fd9618, 0.9999, 0.01;
	// end inline asm
	// begin inline asm
	fma.rn.f64    %fd9620, %fd9620, 0.9999, 0.01;
	// end inline asm
	// begin inline asm
	fma.rn.f32    %f9618, %f9618, 0.9999, 0.01;
	// end inline asm
	// begin inline asm
	fma.rn.f32    %f9620, %f9620, 0.9999, 0.01;
	// end inline asm
	// begin inline asm
	fma.rn.f64    %fd9618, %fd9618, 0.9999, 0.01;
	// end inline asm
	// begin inline asm
	fma.rn.f64    %fd9620, %fd9620, 0.9999, 0.01;
	// end inline asm
	// begin inline asm
	fma.rn.f32    %f9618, %f9618, 0.9999, 0.01;
	// end inline asm
	// begin inline asm
	fma.rn.f32    %f9620, %f9620, 0.9999, 0.01;
	// end inline asm
	// begin inline asm
	fma.rn.f64    %fd9618, %fd9618, 0.9999, 0.01;
	// end inline asm
	// begin inline asm
	fma.rn.f64    %fd9620, %fd9620, 0.9999, 0.01;
	// end inline asm
	// begin inline asm
	fma.rn.f32    %f9618, %f9618, 0.9999, 0.01;
	// end inline asm
	// begin inline asm
	fma.rn.f32    %f9620, %f9620, 0.9999, 0.01;
	// end inline asm
	// begin inline asm
	fma.rn.f64    %fd9618, %fd9618, 0.9999, 0.01;
	// end inline asm
	// begin inline asm
	fma.rn.f64    %fd9620, %fd9620, 0.9999, 0.01;
	// end inline asm
	// begin inline asm
	fma.rn.f32    %f9618, %f9618, 0.9999, 0.01;
	// end inline asm
	// begin inline asm
	fma.rn.f32    %f9620, %f9620, 0.9999, 0.01;
	// end inline asm
	// begin inline asm
	fma.rn.f64    %fd9618, %fd9618, 0.9999, 0.01;
	// end inline asm
	// begin inline asm
	fma.rn.f64    %fd9620, %fd9620, 0.9999, 0.01;
	// end inline asm
	// begin inline asm
	fma.rn.f32    %f9618, %f9618, 0.9999, 0.01;
	// end inline asm
	// begin inline asm
	fma.rn.f32    %f9620, %f9620, 0.9999, 0.01;
	// end inline asm
	// begin inline asm
	fma.rn.f64    %fd9618, %fd9618, 0.9999, 0.01;
	// end inline asm
	// begin inline asm
	fma.rn.f64    %fd9620, %fd9620, 0.9999, 0.01;
	// end inline asm
	// begin inline asm
	fma.rn.f32    %f9618, %f9618, 0.9999, 0.01;
	// end inline asm
	// begin inline asm
	fma.rn.f32    %f9620, %f9620, 0.9999, 0.01;
	// end inline asm
	// begin inline asm
	fma.rn.f64    %fd9618, %fd9618, 0.9999, 0.01;
	// end inline asm
	// begin inline asm
	fma.rn.f64    %fd9620, %fd9620, 0.9999, 0.01;
	// end inline asm
	// begin inline asm
	fma.rn.f32    %f9618, %f9618, 0.9999, 0.01;
	// end inline asm
	// begin inline asm
	fma.rn.f32    %f9620, %f9620, 0.9999, 0.01;
	// end inline asm
	// begin inline asm
	fma.rn.f64    %fd9618, %fd9618, 0.9999, 0.01;
	// end inline asm
	// begin inline asm
	fma.rn.f64    %fd9620, %fd9620, 0.9999, 0.01;
	// end inline asm
	// begin inline asm
	fma.rn.f32    %f9618, %f9618, 0.9999, 0.01;
	// end inline asm
	// begin inline asm
	fma.rn.f32    %f9620, %f9620, 0.9999, 0.01;
	// end inline asm
	// begin inline asm
	fma.rn.f64    %fd9618, %fd9618, 0.9999, 0.01;
	// end inline asm
	// begin inline asm
	fma.rn.f64    %fd9620, %fd9620, 0.9999, 0.01;
	// end inline asm
	// begin inline asm
	fma.rn.f32    %f9618, %f9618, 0.9999, 0.01;
	// end inline asm
	// begin inline asm
	fma.rn.f32    %f9620, %f9620, 0.9999, 0.01;
	// end inline asm
	// begin inline asm
	fma.rn.f64    %fd9618, %fd9618, 0.9999, 0.01;
	// end inline asm
	// begin inline asm
	fma.rn.f64    %fd9620, %fd9620, 0.9999, 0.01;
	// end inline asm
	// begin inline asm
	fma.rn.f32    %f9618, %f9618, 0.9999, 0.01;
	// end inline asm
	// begin inline asm
	fma.rn.f32    %f9620, %f9620, 0.9999, 0.01;
	// end inline asm
	// begin inline asm
	fma.rn.f64    %fd9618, %fd9618, 0.9999, 0.01;
	// end inline asm
	// begin inline asm
	fma.rn.f64    %fd9620, %fd9620, 0.9999, 0.01;
	// end inline asm
	// begin inline asm
	fma.rn.f32    %f9618, %f9618, 0.9999, 0.01;
	// end inline asm
	// begin inline asm
	fma.rn.f32    %f9620, %f9620, 0.9999, 0.01;
	// end inline asm
	// begin inline asm
	fma.rn.f64    %fd9618, %fd9618, 0.9999, 0.01;
	// end inline asm
	// begin inline asm
	fma.rn.f64    %fd9620, %fd9620, 0.9999, 0.01;
	// end inline asm
	// begin inline asm
	fma.rn.f32    %f9618, %f9618, 0.9999, 0.01;
	// end inline asm
	// begin inline asm
	fma.rn.f32    %f9620, %f9620, 0.9999, 0.01;
	// end inline asm
	// begin inline asm
	fma.rn.f64    %fd9618, %fd9618, 0.9999, 0.01;
	// end inline asm
	// begin inline asm
	fma.rn.f64    %fd9620, %fd9620, 0.9999, 0.01;
	// end inline asm
	// begin inline asm
	fma.rn.f32    %f9618, %f9618, 0.9999, 0.01;
	// end inline asm
	// begin inline asm
	fma.rn.f32    %f9620, %f9620, 0.9999, 0.01;
	// end inline asm
	// begin inline asm
	fma.rn.f64    %fd9618, %fd9618, 0.9999, 0.01;
	// end inline asm
	// begin inline asm
	fma.rn.f64    %fd9620, %fd9620, 0.9999, 0.01;
	// end inline asm
	// begin inline asm
	fma.rn.f32    %f9618, %f9618, 0.9999, 0.01;
	// end inline asm
	// begin inline asm
	fma.rn.f32    %f9620, %f9620, 0.9999, 0.01;
	// end inline asm
	// begin inline asm
	fma.rn.f64    %fd9618, %fd9618, 0.9999, 0.01;
	// end inline asm
	// begin inline asm
	fma.rn.f64    %fd9620, %fd9620, 0.9999, 0.01;
	// end inline asm
	// begin inline asm
	fma.rn.f32    %f9618, %f9618, 0.9999, 0.01;
	// end inline asm
	// begin inline asm
	fma.rn.f32    %f9620, %f9620, 0.9999, 0.01;
	// end inline asm
	// begin inline asm
	fma.rn.f64    %fd9618, %fd9618, 0.9999, 0.01;
	// end inline asm
	// begin inline asm
	fma.rn.f64    %fd9620, %fd9620, 0.9999, 0.01;
	// end inline asm
	// begin inline asm
	fma.rn.f32    %f9618, %f9618, 0.9999, 0.01;
	// end inline asm
	// begin inline asm
	fma.rn.f32    %f9620, %f9620, 0.9999, 0.01;
	// end inline asm
	// begin inline asm
	fma.rn.f64    %fd9618, %fd9618, 0.9999, 0.01;
	// end inline asm
	// begin inline asm
	fma.rn.f64    %fd9620, %fd9620, 0.9999, 0.01;
	// end inline asm
	// begin inline asm
	fma.rn.f32    %f9618, %f9618, 0.9999, 0.01;
	// end inline asm
	// begin inline asm
	fma.rn.f32    %f9620, %f9620, 0.9999, 0.01;
	// end inline asm
	// begin inline asm
	fma.rn.f64    %fd9618, %fd9618, 0.9999, 0.01;
	// end inline asm
	// begin inline asm
	fma.rn.f64    %fd9620, %fd9620, 0.9999, 0.01;
	// end inline asm
	// begin inline asm
	fma.rn.f32    %f9618, %f9618, 0.9999, 0.01;
	// end inline asm
	// begin inline asm
	fma.rn.f32    %f9620, %f9620, 0.9999, 0.01;
	// end inline asm
	// begin inline asm
	fma.rn.f64    %fd9618, %fd9618, 0.9999, 0.01;
	// end inline asm
	// begin inline asm
	fma.rn.f64    %fd9620, %fd9620, 0.9999, 0.01;
	// end inline asm
	// begin inline asm
	fma.rn.f32    %f9618, %f9618, 0.9999, 0.01;
	// end inline asm
	// begin inline asm
	fma.rn.f32    %f9620, %f9620, 0.9999, 0.01;
	// end inline asm
	// begin inline asm
	fma.rn.f64    %fd9618, %fd9618, 0.9999, 0.01;
	// end inline asm
	// begin inline asm
	fma.rn.f64    %fd9620, %fd9620, 0.9999, 0.01;
	// end inline asm
	// begin inline asm
	fma.rn.f32    %f9618, %f9618, 0.9999, 0.01;
	// end inline asm
	// begin inline asm
	fma.rn.f32    %f9620, %f9620, 0.9999, 0.01;
	// end inline asm
	// begin inline asm
	fma.rn.f64    %fd9618, %fd9618, 0.9999, 0.01;
	// end inline asm
	// begin inline asm
	fma.rn.f64    %fd9620, %fd9620, 0.9999, 0.01;
	// end inline asm
	// begin inline asm
	fma.rn.f32    %f9618, %f9618, 0.9999, 0.01;
	// end inline asm
	// begin inline asm
	fma.rn.f32    %f9620, %f9620, 0.9999, 0.01;
	// end inline asm
	// begin inline asm
	fma.rn.f64    %fd9618, %fd9618, 0.9999, 0.01;
	// end inline asm
	// begin inline asm
	fma.rn.f64    %fd9620, %fd9620, 0.9999, 0.01;
	// end inline asm
	// begin inline asm
	fma.rn.f32    %f9618, %f9618, 0.9999, 0.01;
	// end inline asm
	// begin inline asm
	fma.rn.f32    %f9620, %f9620, 0.9999, 0.01;
	// end inline asm
	// begin inline asm
	fma.rn.f64    %fd9618, %fd9618, 0.9999, 0.01;
	// end inline asm
	// begin inline asm
	fma.rn.f64    %fd9620, %fd9620, 0.9999, 0.01;
	// end inline asm
	// begin inline asm
	fma.rn.f32    %f9618, %f9618, 0.9999, 0.01;
	// end inline asm
	// begin inline asm
	fma.rn.f32    %f9620, %f9620, 0.9999, 0.01;
	// end inline asm
	// begin inline asm
	fma.rn.f64    %fd9618, %fd9618, 0.9999, 0.01;
	// end inline asm
	// begin inline asm
	fma.rn.f64    %fd9620, %fd9620, 0.9999, 0.01;
	// end inline asm
	// begin inline asm
	fma.rn.f32    %f9618, %f9618, 0.9999, 0.01;
	// end inline asm
	// begin inline asm
	fma.rn.f32    %f9620, %f9620, 0.9999, 0.01;
	// end inline asm
	// begin inline asm
	fma.rn.f64    %fd9618, %fd9618, 0.9999, 0.01;
	// end inline asm
	// begin inline asm
	fma.rn.f64    %fd9620, %fd9620, 0.9999, 0.01;
	// end inline asm
	// begin inline asm
	fma.rn.f32    %f9618, %f9618, 0.9999, 0.01;
	// end inline asm
	// begin inline asm
	fma.rn.f32    %f9620, %f9620, 0.9999, 0.01;
	// end inline asm
	// begin inline asm
	fma.rn.f64    %fd9618, %fd9618, 0.9999, 0.01;
	// end inline asm
	// begin inline asm
	fma.rn.f64    %fd9620, %fd9620, 0.9999, 0.01;
	// end inline asm
	// begin inline asm
	fma.rn.f32    %f9618, %f9618, 0.9999, 0.01;
	// end inline asm
	// begin inline asm
	fma.rn.f32    %f9620, %f9620, 0.9999, 0.01;
	// end inline asm
	// begin inline asm
	fma.rn.f64    %fd9618, %fd9618, 0.9999, 0.01;
	// end inline asm
	// begin inline asm
	fma.rn.f64    %fd9620, %fd9620, 0.9999, 0.01;
	// end inline asm
	// begin inline asm
	fma.rn.f32    %f9618, %f9618, 0.9999, 0.01;
	// end inline asm
	// begin inline asm
	fma.rn.f32    %f9620, %f9620, 0.9999, 0.01;
	// end inline asm
	// begin inline asm
	fma.rn.f64    %fd9618, %fd9618, 0.9999, 0.01;
	// end inline asm
	// begin inline asm
	fma.rn.f64    %fd9620, %fd9620, 0.9999, 0.01;
	// end inline asm
	// begin inline asm
	fma.rn.f32    %f9618, %f9618, 0.9999, 0.01;
	// end inline asm
	// begin inline asm
	fma.rn.f32    %f9620, %f9620, 0.9999, 0.01;
	// end inline asm
	// begin inline asm
	fma.rn.f64    %fd9618, %fd9618, 0.9999, 0.01;
	// end inline asm
	// begin inline asm
	fma.rn.f64    %fd9620, %fd9620, 0.9999, 0.01;
	// end inline asm
	// begin inline asm
	fma.rn.f32    %f9618, %f9618, 0.9999, 0.01;
	// end inline asm
	// begin inline asm
	fma.rn.f32    %f9620, %f9620, 0.9999, 0.01;
	// end inline asm
	// begin inline asm
	fma.rn.f64    %fd9618, %fd9618, 0.9999, 0.01;
	// end inline asm
	// begin inline asm
	fma.rn.f64    %fd9620, %fd9620, 0.9999, 0.01;
	// end inline asm
	// begin inline asm
	fma.rn.f32    %f9618, %f9618, 0.9999, 0.01;
	// end inline asm
	// begin inline asm
	fma.rn.f32    %f9620, %f9620, 0.9999, 0.01;
	// end inline asm
	// begin inline asm
	fma.rn.f64    %fd9618, %fd9618, 0.9999, 0.01;
	// end inline asm
	// begin inline asm
	fma.rn.f64    %fd9620, %fd9620, 0.9999, 0.01;
	// end inline asm
	// begin inline asm
	fma.rn.f32    %f9618, %f9618, 0.9999, 0.01;
	// end inline asm
	// begin inline asm
	fma.rn.f32    %f9620, %f9620, 0.9999, 0.01;
	// end inline asm
	// begin inline asm
	fma.rn.f64    %fd9618, %fd9618, 0.9999, 0.01;
	// end inline asm
	// begin inline asm
	fma.rn.f64    %fd9620, %fd9620, 0.9999, 0.01;
	// end inline asm
	// begin inline asm
	fma.rn.f32    %f9618, %f9618, 0.9999, 0.01;
	// end inline asm
	// begin inline asm
	fma.rn.f32    %f9620, %f9620, 0.9999, 0.01;
	// end inline asm
	// begin inline asm
	fma.rn.f64    %fd9618, %fd9618, 0.9999, 0.01;
	// end inline asm
	// begin inline asm
	fma.rn.f64    %fd9620, %fd9620, 0.9999, 0.01;
	// end inline asm
	// begin inline asm
	fma.rn.f32    %f9618, %f9618, 0.9999, 0.01;
	// end inline asm
	// begin inline asm
	fma.rn.f32    %f9620, %f9620, 0.9999, 0.01;
	// end inline asm
	// begin inline asm
	fma.rn.f64    %fd9618, %fd9618, 0.9999, 0.01;
	// end inline asm
	// begin inline asm
	fma.rn.f64    %fd9620, %fd9620, 0.9999, 0.01;
	// end inline asm
	// begin inline asm
	fma.rn.f32    %f9618, %f9618, 0.9999, 0.01;
	// end inline asm
	// begin inline asm
	fma.rn.f32    %f9620, %f9620, 0.9999, 0.01;
	// end inline asm
	// begin inline asm
	fma.rn.f64    %fd9618, %fd9618, 0.9999, 0.01;
	// end inline asm
	// begin inline asm
	fma.rn.f64    %fd9620, %fd9620, 0.9999, 0.01;
	// end inline asm
	// begin inline asm
	fma.rn.f32    %f9618, %f9618, 0.9999, 0.01;
	// end inline asm
	// begin inline asm
	fma.rn.f32    %f9620, %f9620, 0.9999, 0.01;
	// end inline asm
	// begin inline asm
	fma.rn.f64    %fd9618, %fd9618, 0.9999, 0.01;
	// end inline asm
	// begin inline asm
	fma.rn.f64    %fd9620, %fd9620, 0.9999, 0.01;
	// end inline asm
	// begin inline asm
	fma.rn.f32    %f9618, %f9618, 0.9999, 0.01;
	// end inline asm
	// begin inline asm
	fma.rn.f32    %f9620, %f9620, 0.9999, 0.01;
	// end inline asm
	// begin inline asm
	fma.rn.f64    %fd9618, %fd9618, 0.9999, 0.01;
	// end inline asm
	// begin inline asm
	fma.rn.f64    %fd9620, %fd9620, 0.9999, 0.01;
	// end inline asm
	// begin inline asm
	fma.rn.f32    %f9618, %f9618, 0.9999, 0.01;
	// end inline asm
	// begin inline asm
	fma.rn.f32    %f9620, %f9620, 0.9999, 0.01;
	// end inline asm
	// begin inline asm
	fma.rn.f64    %fd9618, %fd9618, 0.9999, 0.01;
	// end inline asm
	// begin inline asm
	fma.rn.f64    %fd9620, %fd9620, 0.9999, 0.01;
	// end inline asm
	// begin inline asm
	fma.rn.f32    %f9618, %f9618, 0.9999, 0.01;
	// end inline asm
	// begin inline asm
	fma.rn.f32    %f9620, %f9620, 0.9999, 0.01;
	// end inline asm
	// begin inline asm
	fma.rn.f64    %fd9618, %fd9618, 0.9999, 0.01;
	// end inline asm
	// begin inline asm
	fma.rn.f64    %fd9620, %fd9620, 0.9999, 0.01;
	// end inline asm
	// begin inline asm
	fma.rn.f32    %f9618, %f9618, 0.9999, 0.01;
	// end inline asm
	// begin inline asm
	fma.rn.f32    %f9620, %f9620, 0.9999, 0.01;
	// end inline asm
	// begin inline asm
	fma.rn.f64    %fd9618, %fd9618, 0.9999, 0.01;
	// end inline asm
	// begin inline asm
	fma.rn.f64    %fd9620, %fd9620, 0.9999, 0.01;
	// end inline asm
	// begin inline asm
	fma.rn.f32    %f9618, %f9618, 0.9999, 0.01;
	// end inline asm
	// begin inline asm
	fma.rn.f32    %f9620, %f9620, 0.9999, 0.01;
	// end inline asm
	// begin inline asm
	fma.rn.f64    %fd9618, %fd9618, 0.9999, 0.01;
	// end inline asm
	// begin inline asm
	fma.rn.f64    %fd9620, %fd9620, 0.9999, 0.01;
	// end inline asm
	// begin inline asm
	fma.rn.f32    %f9618, %f9618, 0.9999, 0.01;
	// end inline asm
	// begin inline asm
	fma.rn.f32    %f9620, %f9620, 0.9999, 0.01;
	// end inline asm
	// begin inline asm
	fma.rn.f64    %fd9618, %fd9618, 0.9999, 0.01;
	// end inline asm
	// begin inline asm
	fma.rn.f64    %fd9620, %fd9620, 0.9999, 0.01;
	// end inline asm
	// begin inline asm
	fma.rn.f32    %f9618, %f9618, 0.9999, 0.01;
	// end inline asm
	// begin inline asm
	fma.rn.f32    %f9620, %f9620, 0.9999, 0.01;
	// end inline asm
	// begin inline asm
	fma.rn.f64    %fd9618, %fd9618, 0.9999, 0.01;
	// end inline asm
	// begin inline asm
	fma.rn.f64    %fd9620, %fd9620, 0.9999, 0.01;
	// end inline asm
	// begin inline asm
	fma.rn.f32    %f9618, %f9618, 0.9999, 0.01;
	// end inline asm
	// begin inline asm
	fma.rn.f32    %f9620, %f9620, 0.9999, 0.01;
	// end inline asm
	// begin inline asm
	fma.rn.f64    %fd9618, %fd9618, 0.9999, 0.01;
	// end inline asm
	// begin inline asm
	fma.rn.f64    %fd9620, %fd9620, 0.9999, 0.01;
	// end inline asm
	// begin inline asm
	fma.rn.f32    %f9618, %f9618, 0.9999, 0.01;
	// end inline asm
	// begin inline asm
	fma.rn.f32    %f9620, %f9620, 0.9999, 0.01;
	// end inline asm
	// begin inline asm
	fma.rn.f64    %fd9618, %fd9618, 0.9999, 0.01;
	// end inline asm
	// begin inline asm
	fma.rn.f64    %fd9620, %fd9620, 0.9999, 0.01;
	// end inline asm
	// begin inline asm
	fma.rn.f32    %f9618, %f9618, 0.9999, 0.01;
	// end inline asm
	// begin inline asm
	fma.rn.f32    %f9620, %f9620, 0.9999, 0.01;
	// end inline asm
	// begin inline asm
	fma.rn.f64    %fd9618, %fd9618, 0.9999, 0.01;
	// end inline asm
	// begin inline asm
	fma.rn.f64    %fd9620, %fd9620, 0.9999, 0.01;
	// end inline asm
	// begin inline asm
	fma.rn.f32    %f9618, %f9618, 0.9999, 0.01;
	// end inline asm
	// begin inline asm
	fma.rn.f32    %f9620, %f9620, 0.9999, 0.01;
	// end inline asm
	// begin inline asm
	fma.rn.f64    %fd9618, %fd9618, 0.9999, 0.01;
	// end inline asm
	// begin inline asm
	fma.rn.f64    %fd9620, %fd9620, 0.9999, 0.01;
	// end inline asm
	// begin inline asm
	fma.rn.f32    %f9618, %f9618, 0.9999, 0.01;
	// end inline asm
	// begin inline asm
	fma.rn.f32    %f9620, %f9620, 0.9999, 0.01;
	// end inline asm
	// begin inline asm
	fma.rn.f64    %fd9618, %fd9618, 0.9999, 0.01;
	// end inline asm
	// begin inline asm
	fma.rn.f64    %fd9620, %fd9620, 0.9999, 0.01;
	// end inline asm
	// begin inline asm
	fma.rn.f32    %f9618, %f9618, 0.9999, 0.01;
	// end inline asm
	// begin inline asm
	fma.rn.f32    %f9620, %f9620, 0.9999, 0.01;
	// end inline asm
	// begin inline asm
	fma.rn.f64    %fd9618, %fd9618, 0.9999, 0.01;
	// end inline asm
	// begin inline asm
	fma.rn.f64    %fd9620, %fd9620, 0.9999, 0.01;
	// end inline asm
	// begin inline asm
	fma.rn.f32    %f9618, %f9618, 0.9999, 0.01;
	// end inline asm
	// begin inline asm
	fma.rn.f32    %f9620, %f9620, 0.9999, 0.01;
	// end inline asm
	// begin inline asm
	fma.rn.f64    %fd9618, %fd9618, 0.9999, 0.01;
	// end inline asm
	// begin inline asm
	fma.rn.f64    %fd9620, %fd9620, 0.9999, 0.01;
	// end inline asm
	// begin inline asm
	fma.rn.f32    %f9618, %f9618, 0.9999, 0.01;
	// end inline asm
	// begin inline asm
	fma.rn.f32    %f9620, %f9620, 0.9999, 0.01;
	// end inline asm
	// begin inline asm
	fma.rn.f64    %fd9618, %fd9618, 0.9999, 0.01;
	// end inline asm
	// begin inline asm
	fma.rn.f64    %fd9620, %fd9620, 0.9999, 0.01;
	// end inline asm
	// begin inline asm
	fma.rn.f32    %f9618, %f9618, 0.9999, 0.01;
	// end inline asm
	// begin inline asm
	fma.rn.f32    %f9620, %f9620, 0.9999, 0.01;
	// end inline asm
	// begin inline asm
	fma.rn.f64    %fd9618, %fd9618, 0.9999, 0.01;
	// end inline asm
	// begin inline asm
	fma.rn.f64    %fd9620, %fd9620, 0.9999, 0.01;
	// end inline asm
	// begin inline asm
	fma.rn.f32    %f9618, %f9618, 0.9999, 0.01;
	// end inline asm
	// begin inline asm
	fma.rn.f32    %f9620, %f9620, 0.9999, 0.01;
	// end inline asm
	// begin inline asm
	fma.rn.f64    %fd9618, %fd9618, 0.9999, 0.01;
	// end inline asm
	// begin inline asm
	fma.rn.f64    %fd9620, %fd9620, 0.9999, 0.01;
	// end inline asm
	// begin inline asm
	fma.rn.f32    %f9618, %f9618, 0.9999, 0.01;
	// end inline asm
	// begin inline asm
	fma.rn.f32    %f9620, %f9620, 0.9999, 0.01;
	// end inline asm
	// begin inline asm
	fma.rn.f64    %fd9618, %fd9618, 0.9999, 0.01;
	// end inline asm
	// begin inline asm
	fma.rn.f64    %fd9620, %fd9620, 0.9999, 0.01;
	// end inline asm
	// begin inline asm
	fma.rn.f32    %f9618, %f9618, 0.9999, 0.01;
	// end inline asm
	// begin inline asm
	fma.rn.f32    %f9620, %f9620, 0.9999, 0.01;
	// end inline asm
	// begin inline asm
	fma.rn.f64    %fd9618, %fd9618, 0.9999, 0.01;
	// end inline asm
	// begin inline asm
	fma.rn.f64    %fd9620, %fd9620, 0.9999, 0.01;
	// end inline asm
	// begin inline asm
	fma.rn.f32    %f9618, %f9618, 0.9999, 0.01;
	// end inline asm
	// begin inline asm
	fma.rn.f32    %f9620, %f9620, 0.9999, 0.01;
	// end inline asm
	// begin inline asm
	fma.rn.f64    %fd9618, %fd9618, 0.9999, 0.01;
	// end inline asm
	// begin inline asm
	fma.rn.f64    %fd9620, %fd9620, 0.9999, 0.01;
	// end inline asm
	// begin inline asm
	fma.rn.f32    %f9618, %f9618, 0.9999, 0.01;
	// end inline asm
	// begin inline asm
	fma.rn.f32    %f9620, %f9620, 0.9999, 0.01;
	// end inline asm
	// begin inline asm
	fma.rn.f64    %fd9618, %fd9618, 0.9999, 0.01;
	// end inline asm
	// begin inline asm
	fma.rn.f64    %fd9620, %fd9620, 0.9999, 0.01;
	// end inline asm
	// begin inline asm
	fma.rn.f32    %f9618, %f9618, 0.9999, 0.01;
	// end inline asm
	// begin inline asm
	fma.rn.f32    %f9620, %f9620, 0.9999, 0.01;
	// end inline asm
	// begin inline asm
	fma.rn.f64    %fd9618, %fd9618, 0.9999, 0.01;
	// end inline asm
	// begin inline asm
	fma.rn.f64    %fd9620, %fd9620, 0.9999, 0.01;
	// end inline asm
	// begin inline asm
	fma.rn.f32    %f9618, %f9618, 0.9999, 0.01;
	// end inline asm
	// begin inline asm
	fma.rn.f32    %f9620, %f9620, 0.9999, 0.01;
	// end inline asm
	// begin inline asm
	fma.rn.f64    %fd9618, %fd9618, 0.9999, 0.01;
	// end inline asm
	// begin inline asm
	fma.rn.f64    %fd9620, %fd9620, 0.9999, 0.01;
	// end inline asm
	// begin inline asm
	fma.rn.f32    %f9618, %f9618, 0.9999, 0.01;
	// end inline asm
	// begin inline asm
	fma.rn.f32    %f9620, %f9620, 0.9999, 0.01;
	// end inline asm
	// begin inline asm
	fma.rn.f64    %fd9618, %fd9618, 0.9999, 0.01;
	// end inline asm
	// begin inline asm
	fma.rn.f64    %fd9620, %fd9620, 0.9999, 0.01;
	// end inline asm
	// begin inline asm
	fma.rn.f32    %f9618, %f9618, 0.9999, 0.01;
	// end inline asm
	// begin inline asm
	fma.rn.f32    %f9620, %f9620, 0.9999, 0.01;
	// end inline asm
	// begin inline asm
	fma.rn.f64    %fd9618, %fd9618, 0.9999, 0.01;
	// end inline asm
	// begin inline asm
	fma.rn.f64    %fd9620, %fd9620, 0.9999, 0.01;
	// end inline asm
	// begin inline asm
	fma.rn.f32    %f9618, %f9618, 0.9999, 0.01;
	// end inline asm
	// begin inline asm
	fma.rn.f32    %f9620, %f9620, 0.9999, 0.01;
	// end inline asm
	// begin inline asm
	fma.rn.f64    %fd9618, %fd9618, 0.9999, 0.01;
	// end inline asm
	// begin inline asm
	fma.rn.f64    %fd9620, %fd9620, 0.9999, 0.01;
	// end inline asm
	// begin inline asm
	fma.rn.f32    %f9618, %f9618, 0.9999, 0.01;
	// end inline asm
	// begin inline asm
	fma.rn.f32    %f9620, %f9620, 0.9999, 0.01;
	// end inline asm
	// begin inline asm
	fma.rn.f64    %fd9618, %fd9618, 0.9999, 0.01;
	// end inline asm
	// begin inline asm
	fma.rn.f64    %fd9620, %fd9620, 0.9999, 0.01;
	// end inline asm
	// begin inline asm
	fma.rn.f32    %f9618, %f9618, 0.9999, 0.01;
	// end inline asm
	// begin inline asm
	fma.rn.f32    %f9620, %f9620, 0.9999, 0.01;
	// end inline asm
	// begin inline asm
	fma.rn.f64    %fd9618, %fd9618, 0.9999, 0.01;
	// end inline asm
	// begin inline asm
	fma.rn.f64    %fd9620, %fd9620, 0.9999, 0.01;
	// end inline asm
	// begin inline asm
	fma.rn.f32    %f9618, %f9618, 0.9999, 0.01;
	// end inline asm
	// begin inline asm
	fma.rn.f32    %f9620, %f9620, 0.9999, 0.01;
	// end inline asm
	// begin inline asm
	fma.rn.f64    %fd9618, %fd9618, 0.9999, 0.01;
	// end inline asm
	// begin inline asm
	fma.rn.f64    %fd9620, %fd9620, 0.9999, 0.01;
	// end inline asm
	// begin inline asm
	fma.rn.f32    %f9618, %f9618, 0.9999, 0.01;
	// end inline asm
	// begin inline asm
	fma.rn.f32    %f9620, %f9620, 0.9999, 0.01;
	// end inline asm
	// begin inline asm
	fma.rn.f64    %fd9618, %fd9618, 0.9999, 0.01;
	// end inline asm
	// begin inline asm
	fma.rn.f64    %fd9620, %fd9620, 0.9999, 0.01;
	// end inline asm
	// begin inline asm
	fma.rn.f32    %f9618, %f9618, 0.9999, 0.01;
	// end inline asm
	// begin inline asm
	fma.rn.f32    %f9620, %f9620, 0.9999, 0.01;
	// end inline asm
	// begin inline asm
	fma.rn.f64    %fd9618, %fd9618, 0.9999, 0.01;
	// end inline asm
	// begin inline asm
	fma.rn.f64    %fd9620, %fd9620, 0.9999, 0.01;
	// end inline asm
	// begin inline asm
	fma.rn.f32    %f9618, %f9618, 0.9999, 0.01;
	// end inline asm
	// begin inline asm
	fma.rn.f32    %f9620, %f9620, 0.9999, 0.01;
	// end inline asm
	// begin inline asm
	fma.rn.f64    %fd9618, %fd9618, 0.9999, 0.01;
	// end inline asm
	// begin inline asm
	fma.rn.f64    %fd9620, %fd9620, 0.9999, 0.01;
	// end inline asm
	// begin inline asm
	fma.rn.f32    %f9618, %f9618, 0.9999, 0.01;
	// end inline asm
	// begin inline asm
	fma.rn.f32    %f9620, %f9620, 0.9999, 0.01;
	// end inline asm
	// begin inline asm
	fma.rn.f64    %fd9618, %fd9618, 0.9999, 0.01;
	// end inline asm
	// begin inline asm
	fma.rn.f64    %fd9620, %fd9620, 0.9999, 0.01;
	// end inline asm
	// begin inline asm
	fma.rn.f32    %f9618, %f9618, 0.9999, 0.01;
	// end inline asm
	// begin inline asm
	fma.rn.f32    %f9620, %f9620, 0.9999, 0.01;
	// end inline asm
	// begin inline asm
	fma.rn.f64    %fd9618, %fd9618, 0.9999, 0.01;
	// end inline asm
	// begin inline asm
	fma.rn.f64    %fd9620, %fd9620, 0.9999, 0.01;
	// end inline asm
	// begin inline asm
	fma.rn.f32    %f9618, %f9618, 0.9999, 0.01;
	// end inline asm
	// begin inline asm
	fma.rn.f32    %f9620, %f9620, 0.9999, 0.01;
	// end inline asm
	// begin inline asm
	fma.rn.f64    %fd9618, %fd9618, 0.9999, 0.01;
	// end inline asm
	// begin inline asm
	fma.rn.f64    %fd9620, %fd9620, 0.9999, 0.01;
	// end inline asm
	// begin inline asm
	fma.rn.f32    %f9618, %f9618, 0.9999, 0.01;
	// end inline asm
	// begin inline asm
	fma.rn.f32    %f9620, %f9620, 0.9999, 0.01;
	// end inline asm
	// begin inline asm
	fma.rn.f64    %fd9618, %fd9618, 0.9999, 0.01;
	// end inline asm
	// begin inline asm
	fma.rn.f64    %fd9620, %fd9620, 0.9999, 0.01;
	// end inline asm
	// begin inline asm
	fma.rn.f32    %f9618, %f9618, 0.9999, 0.01;
	// end inline asm
	// begin inline asm
	fma.rn.f32    %f9620, %f9620, 0.9999, 0.01;
	// end inline asm
	// begin inline asm
	fma.rn.f64    %fd9618, %fd9618, 0.9999, 0.01;
	// end inline asm
	// begin inline asm
	fma.rn.f64    %fd9620, %fd9620, 0.9999, 0.01;
	// end inline asm
	// begin inline asm
	fma.rn.f32    %f9618, %f9618, 0.9999, 0.01;
	// end inline asm
	// begin inline asm
	fma.rn.f32    %f9620, %f9620, 0.9999, 0.01;
	// end inline asm
	// begin inline asm
	fma.rn.f64    %fd9618, %fd9618, 0.9999, 0.01;
	// end inline asm
	// begin inline asm
	fma.rn.f64    %fd9620, %fd9620, 0.9999, 0.01;
	// end inline asm
	// begin inline asm
	fma.rn.f32    %f9618, %f9618, 0.9999, 0.01;
	// end inline asm
	// begin inline asm
	fma.rn.f32    %f9620, %f9620, 0.9999, 0.01;
	// end inline asm
	// begin inline asm
	fma.rn.f64    %fd9618, %fd9618, 0.9999, 0.01;
	// end inline asm
	// begin inline asm
	fma.rn.f64    %fd9620, %fd9620, 0.9999, 0.01;
	// end inline asm
	// begin inline asm
	fma.rn.f32    %f9618, %f9618, 0.9999, 0.01;
	// end inline asm
	// begin inline asm
	fma.rn.f32    %f9620, %f9620, 0.9999, 0.01;
	// end inline asm
	// begin inline asm
	fma.rn.f64    %fd9618, %fd9618, 0.9999, 0.01;
	// end inline asm
	// begin inline asm
	fma.rn.f64    %fd9620, %fd9620, 0.9999, 0.01;
	// end inline asm
	// begin inline asm
	fma.rn.f32    %f9618, %f9618, 0.9999, 0.01;
	// end inline asm
	// begin inline asm
	fma.rn.f32    %f9620, %f9620, 0.9999, 0.01;
	// end inline asm
	// begin inline asm
	fma.rn.f64    %fd9618, %fd9618, 0.9999, 0.01;
	// end inline asm
	// begin inline asm
	fma.rn.f64    %fd9620, %fd9620, 0.9999, 0.01;
	// end inline asm
	// begin inline asm
	fma.rn.f32    %f9618, %f9618, 0.9999, 0.01;
	// end inline asm
	// begin inline asm
	fma.rn.f32    %f9620, %f9620, 0.9999, 0.01;
	// end inline asm
	// begin inline asm
	fma.rn.f64    %fd9618, %fd9618, 0.9999, 0.01;
	// end inline asm
	// begin inline asm
	fma.rn.f64    %fd9620, %fd9620, 0.9999, 0.01;
	// end inline asm
	// begin inline asm
	fma.rn.f32    %f9618, %f9618, 0.9999, 0.01;
	// end inline asm
	// begin inline asm
	fma.rn.f32    %f9620, %f9620, 0.9999, 0.01;
	// end inline asm
	// begin inline asm
	fma.rn.f64    %fd9618, %fd9618, 0.9999, 0.01;
	// end inline asm
	// begin inline asm
	fma.rn.f64    %fd9620, %fd9620, 0.9999, 0.01;
	// end inline asm
	// begin inline asm
	fma.rn.f32    %f9618, %f9618, 0.9999, 0.01;
	// end inline asm
	// begin inline asm
	fma.rn.f32    %f9620, %f9620, 0.9999, 0.01;
	// end inline asm
	// begin inline asm
	fma.rn.f64    %fd9618, %fd9618, 0.9999, 0.01;
	// end inline asm
	// begin inline asm
	fma.rn.f64    %fd9620, %fd9620, 0.9999, 0.01;
	// end inline asm
	// begin inline asm
	fma.rn.f32    %f9618, %f9618, 0.9999, 0.01;
	// end inline asm
	// begin inline asm
	fma.rn.f32    %f9620, %f9620, 0.9999, 0.01;
	// end inline asm
	// begin inline asm
	fma.rn.f64    %fd9618, %fd9618, 0.9999, 0.01;
	// end inline asm
	// begin inline asm
	fma.rn.f64    %fd9620, %fd9620, 0.9999, 0.01;
	// end inline asm
	// begin inline asm
	fma.rn.f32    %f9618, %f9618, 0.9999, 0.01;
	// end inline asm
	// begin inline asm
	fma.rn.f32    %f9620, %f9620, 0.9999, 0.01;
	// end inline asm
	// begin inline asm
	fma.rn.f64    %fd9618, %fd9618, 0.9999, 0.01;
	// end inline asm
	// begin inline asm
	fma.rn.f64    %fd9620, %fd9620, 0.9999, 0.01;
	// end inline asm
	// begin inline asm
	fma.rn.f32    %f9618, %f9618, 0.9999, 0.01;
	// end inline asm
	// begin inline asm
	fma.rn.f32    %f9620, %f9620, 0.9999, 0.01;
	// end inline asm
	// begin inline asm
	fma.rn.f64    %fd9618, %fd9618, 0.9999, 0.01;
	// end inline asm
	// begin inline asm
	fma.rn.f64    %fd9620, %fd9620, 0.9999, 0.01;
	// end inline asm
	// begin inline asm
	fma.rn.f32    %f9618, %f9618, 0.9999, 0.01;
	// end inline asm
	// begin inline asm
	fma.rn.f32    %f9620, %f9620, 0.9999, 0.01;
	// end inline asm
	// begin inline asm
	fma.rn.f64    %fd9618, %fd9618, 0.9999, 0.01;
	// end inline asm
	// begin inline asm
	fma.rn.f64    %fd9620, %fd9620, 0.9999, 0.01;
	// end inline asm
	// begin inline asm
	fma.rn.f32    %f9618, %f9618, 0.9999, 0.01;
	// end inline asm
	// begin inline asm
	fma.rn.f32    %f9620, %f9620, 0.9999, 0.01;
	// end inline asm
	// begin inline asm
	fma.rn.f64    %fd9618, %fd9618, 0.9999, 0.01;
	// end inline asm
	// begin inline asm
	fma.rn.f64    %fd9620, %fd9620, 0.9999, 0.01;
	// end inline asm
	// begin inline asm
	fma.rn.f32    %f9618, %f9618, 0.9999, 0.01;
	// end inline asm
	// begin inline asm
	fma.rn.f32    %f9620, %f9620, 0.9999, 0.01;
	// end inline asm
	// begin inline asm
	fma.rn.f64    %fd9618, %fd9618, 0.9999, 0.01;
	// end inline asm
	// begin inline asm
	fma.rn.f64    %fd9620, %fd9620, 0.9999, 0.01;
	// end inline asm
	// begin inline asm
	fma.rn.f32    %f9618, %f9618, 0.9999, 0.01;
	// end inline asm
	// begin inline asm
	fma.rn.f32    %f9620, %f9620, 0.9999, 0.01;
	// end inline asm
	// begin inline asm
	fma.rn.f64    %fd9618, %fd9618, 0.9999, 0.01;
	// end inline asm
	// begin inline asm
	fma.rn.f64    %fd9620, %fd9620, 0.9999, 0.01;
	// end inline asm
	// begin inline asm
	fma.rn.f32    %f9618, %f9618, 0.9999, 0.01;
	// end inline asm
	// begin inline asm
	fma.rn.f32    %f9620, %f9620, 0.9999, 0.01;
	// end inline asm
	// begin inline asm
	fma.rn.f64    %fd9618, %fd9618, 0.9999, 0.01;
	// end inline asm
	// begin inline asm
	fma.rn.f64    %fd9620, %fd9620, 0.9999, 0.01;
	// end inline asm
	// begin inline asm
	fma.rn.f32    %f9618, %f9618, 0.9999, 0.01;
	// end inline asm
	// begin inline asm
	fma.rn.f32    %f9620, %f9620, 0.9999, 0.01;
	// end inline asm
	// begin inline asm
	fma.rn.f64    %fd9618, %fd9618, 0.9999, 0.01;
	// end inline asm
	// begin inline asm
	fma.rn.f64    %fd9620, %fd9620, 0.9999, 0.01;
	// end inline asm
	// begin inline asm
	fma.rn.f32    %f9618, %f9618, 0.9999, 0.01;
	// end inline asm
	// begin inline asm
	fma.rn.f32    %f9620, %f9620, 0.9999, 0.01;
	// end inline asm
	// begin inline asm
	fma.rn.f64    %fd9618, %fd9618, 0.9999, 0.01;
	// end inline asm
	// begin inline asm
	fma.rn.f64    %fd9620, %fd9620, 0.9999, 0.01;
	// end inline asm
	// begin inline asm
	fma.rn.f32    %f9618, %f9618, 0.9999, 0.01;
	// end inline asm
	// begin inline asm
	fma.rn.f32    %f9620, %f9620, 0.9999, 0.01;
	// end inline asm
	// begin inline asm
	fma.rn.f64    %fd9618, %fd9618, 0.9999, 0.01;
	// end inline asm
	// begin inline asm
	fma.rn.f64    %fd9620, %fd9620, 0.9999, 0.01;
	// end inline asm
	// begin inline asm
	fma.rn.f32    %f9618, %f9618, 0.9999, 0.01;
	// end inline asm
	// begin inline asm
	fma.rn.f32    %f9620, %f9620, 0.9999, 0.01;
	// end inline asm
	// begin inline asm
	fma.rn.f64    %fd9618, %fd9618, 0.9999, 0.01;
	// end inline asm
	// begin inline asm
	fma.rn.f64    %fd9620, %fd9620, 0.9999, 0.01;
	// end inline asm
	// begin inline asm
	fma.rn.f32    %f9618, %f9618, 0.9999, 0.01;
	// end inline asm
	// begin inline asm
	fma.rn.f32    %f9620, %f9620, 0.9999, 0.01;
	// end inline asm
	// begin inline asm
	fma.rn.f64    %fd9618, %fd9618, 0.9999, 0.01;
	// end inline asm
	// begin inline asm
	fma.rn.f64    %fd9620, %fd9620, 0.9999, 0.01;
	// end inline asm
	// begin inline asm
	fma.rn.f32    %f9618, %f9618, 0.9999, 0.01;
	// end inline asm
	// begin inline asm
	fma.rn.f32    %f9620, %f9620, 0.9999, 0.01;
	// end inline asm
	// begin inline asm
	fma.rn.f64    %fd9618, %fd9618, 0.9999, 0.01;
	// end inline asm
	// begin inline asm
	fma.rn.f64    %fd9620, %fd9620, 0.9999, 0.01;
	// end inline asm
	// begin inline asm
	fma.rn.f32    %f9618, %f9618, 0.9999, 0.01;
	// end inline asm
	// begin inline asm
	fma.rn.f32    %f9620, %f9620, 0.9999, 0.01;
	// end inline asm
	// begin inline asm
	fma.rn.f64    %fd9618, %fd9618, 0.9999, 0.01;
	// end inline asm
	// begin inline asm
	fma.rn.f64    %fd9620, %fd9620, 0.9999, 0.01;
	// end inline asm
	// begin inline asm
	fma.rn.f32    %f9618, %f9618, 0.9999, 0.01;
	// end inline asm
	// begin inline asm
	fma.rn.f32    %f9620, %f9620, 0.9999, 0.01;
	// end inline asm
	// begin inline asm
	fma.rn.f64    %fd9618, %fd9618, 0.9999, 0.01;
	// end inline asm
	// begin inline asm
	fma.rn.f64    %fd9620, %fd9620, 0.9999, 0.01;
	// end inline asm
	// begin inline asm
	fma.rn.f32    %f9618, %f9618, 0.9999, 0.01;
	// end inline asm
	// begin inline asm
	fma.rn.f32    %f9620, %f9620, 0.9999, 0.01;
	// end inline asm
	// begin inline asm
	fma.rn.f64    %fd9618, %fd9618, 0.9999, 0.01;
	// end inline asm
	// begin inline asm
	fma.rn.f64    %fd9620, %fd9620, 0.9999, 0.01;
	// end inline asm
	// begin inline asm
	fma.rn.f32    %f9618, %f9618, 0.9999, 0.01;
	// end inline asm
	// begin inline asm
	fma.rn.f32    %f9620, %f9620, 0.9999, 0.01;
	// end inline asm
	// begin inline asm
	fma.rn.f64    %fd9618, %fd9618, 0.9999, 0.01;
	// end inline asm
	// begin inline asm
	fma.rn.f64    %fd9620, %fd9620, 0.9999, 0.01;
	// end inline asm
	// begin inline asm
	fma.rn.f32    %f9618, %f9618, 0.9999, 0.01;
	// end inline asm
	// begin inline asm
	fma.rn.f32    %f9620, %f9620, 0.9999, 0.01;
	// end inline asm
	// begin inline asm
	fma.rn.f64    %fd9618, %fd9618, 0.9999, 0.01;
	// end inline asm
	// begin inline asm
	fma.rn.f64    %fd9620, %fd9620, 0.9999, 0.01;
	// end inline asm
	// begin inline asm
	fma.rn.f32    %f9618, %f9618, 0.9999, 0.01;
	// end inline asm
	// begin inline asm
	fma.rn.f32    %f9620, %f9620, 0.9999, 0.01;
	// end inline asm
	// begin inline asm
	fma.rn.f64    %fd9618, %fd9618, 0.9999, 0.01;
	// end inline asm
	// begin inline asm
	fma.rn.f64    %fd9620, %fd9620, 0.9999, 0.01;
	// end inline asm
	// begin inline asm
	fma.rn.f32    %f9618, %f9618, 0.9999, 0.01;
	// end inline asm
	// begin inline asm
	fma.rn.f32    %f9620, %f9620, 0.9999, 0.01;
	// end inline asm
	// begin inline asm
	fma.rn.f64    %fd9618, %fd9618, 0.9999, 0.01;
	// end inline asm
	// begin inline asm
	fma.rn.f64    %fd9620, %fd9620, 0.9999, 0.01;
	// end inline asm
	// begin inline asm
	fma.rn.f32    %f9618, %f9618, 0.9999, 0.01;
	// end inline asm
	// begin inline asm
	fma.rn.f32    %f9620, %f9620, 0.9999, 0.01;
	// end inline asm
	// begin inline asm
	fma.rn.f64    %fd9618, %fd9618, 0.9999, 0.01;
	// end inline asm
	// begin inline asm
	fma.rn.f64    %fd9620, %fd9620, 0.9999, 0.01;
	// end inline asm
	// begin inline asm
	fma.rn.f32    %f9618, %f9618, 0.9999, 0.01;
	// end inline asm
	// begin inline asm
	fma.rn.f32    %f9620, %f9620, 0.9999, 0.01;
	// end inline asm
	// begin inline asm
	fma.rn.f64    %fd9618, %fd9618, 0.9999, 0.01;
	// end inline asm
	// begin inline asm
	fma.rn.f64    %fd9620, %fd9620, 0.9999, 0.01;
	// end inline asm
	// begin inline asm
	fma.rn.f32    %f9618, %f9618, 0.9999, 0.01;
	// end inline asm
	// begin inline asm
	fma.rn.f32    %f9620, %f9620, 0.9999, 0.01;
	// end inline asm
	// begin inline asm
	fma.rn.f64    %fd9618, %fd9618, 0.9999, 0.01;
	// end inline asm
	// begin inline asm
	fma.rn.f64    %fd9620, %fd9620, 0.9999, 0.01;
	// end inline asm
	// begin inline asm
	fma.rn.f32    %f9618, %f9618, 0.9999, 0.01;
	// end inline asm
	// begin inline asm
	fma.rn.f32    %f9620, %f9620, 0.9999, 0.01;
	// end inline asm
	// begin inline asm
	fma.rn.f64    %fd9618, %fd9618, 0.9999, 0.01;
	// end inline asm
	// begin inline asm
	fma.rn.f64    %fd9620, %fd9620, 0.9999, 0.01;
	// end inline asm
	// begin inline asm
	fma.rn.f32    %f9618, %f9618, 0.9999, 0.01;
	// end inline asm
	// begin inline asm
	fma.rn.f32    %f9620, %f9620, 0.9999, 0.01;
	// end inline asm
	// begin inline asm
	fma.rn.f64    %fd9618, %fd9618, 0.9999, 0.01;
	// end inline asm
	// begin inline asm
	fma.rn.f64    %fd9620, %fd9620, 0.9999, 0.01;
	// end inline asm
	// begin inline asm
	fma.rn.f32    %f9618, %f9618, 0.9999, 0.01;
	// end inline asm
	// begin inline asm
	fma.rn.f32    %f9620, %f9620, 0.9999, 0.01;
	// end inline asm
	// begin inline asm
	fma.rn.f64    %fd9618, %fd9618, 0.9999, 0.01;
	// end inline asm
	// begin inline asm
	fma.rn.f64    %fd9620, %fd9620, 0.9999, 0.01;
	// end inline asm
	// begin inline asm
	fma.rn.f32    %f9618, %f9618, 0.9999, 0.01;
	// end inline asm
	// begin inline asm
	fma.rn.f32    %f9620, %f9620, 0.9999, 0.01;
	// end inline asm
	// begin inline asm
	fma.rn.f64    %fd9618, %fd9618, 0.9999, 0.01;
	// end inline asm
	// begin inline asm
	fma.rn.f64    %fd9620, %fd9620, 0.9999, 0.01;
	// end inline asm
	// begin inline asm
	fma.rn.f32    %f9618, %f9618, 0.9999, 0.01;
	// end inline asm
	// begin inline asm
	fma.rn.f32    %f9620, %f9620, 0.9999, 0.01;
	// end inline asm
	// begin inline asm
	fma.rn.f64    %fd9618, %fd9618, 0.9999, 0.01;
	// end inline asm
	// begin inline asm
	fma.rn.f64    %fd9620, %fd9620, 0.9999, 0.01;
	// end inline asm
	// begin inline asm
	fma.rn.f32    %f9618, %f9618, 0.9999, 0.01;
	// end inline asm
	// begin inline asm
	fma.rn.f32    %f9620, %f9620, 0.9999, 0.01;
	// end inline asm
	// begin inline asm
	fma.rn.f64    %fd9618, %fd9618, 0.9999, 0.01;
	// end inline asm
	// begin inline asm
	fma.rn.f64    %fd9620, %fd9620, 0.9999, 0.01;
	// end inline asm
	// begin inline asm
	fma.rn.f32    %f9618, %f9618, 0.9999, 0.01;
	// end inline asm
	// begin inline asm
	fma.rn.f32    %f9620, %f9620, 0.9999, 0.01;
	// end inline asm
	// begin inline asm
	fma.rn.f64    %fd9618, %fd9618, 0.9999, 0.01;
	// end inline asm
	// begin inline asm
	fma.rn.f64    %fd9620, %fd9620, 0.9999, 0.01;
	// end inline asm
	// begin inline asm
	fma.rn.f32    %f9618, %f9618, 0.9999, 0.01;
	// end inline asm
	// begin inline asm
	fma.rn.f32    %f9620, %f9620, 0.9999, 0.01;
	// end inline asm
	// begin inline asm
	fma.rn.f64    %fd9618, %fd9618, 0.9999, 0.01;
	// end inline asm
	// begin inline asm
	fma.rn.f64    %fd9620, %fd9620, 0.9999, 0.01;
	// end inline asm
	// begin inline asm
	fma.rn.f32    %f9618, %f9618, 0.9999, 0.01;
	// end inline asm
	// begin inline asm
	fma.rn.f32    %f9620, %f9620, 0.9999, 0.01;
	// end inline asm
	// begin inline asm
	fma.rn.f64    %fd9618, %fd9618, 0.9999, 0.01;
	// end inline asm
	// begin inline asm
	fma.rn.f64    %fd9620, %fd9620, 0.9999, 0.01;
	// end inline asm
	// begin inline asm
	fma.rn.f32    %f9618, %f9618, 0.9999, 0.01;
	// end inline asm
	// begin inline asm
	fma.rn.f32    %f9620, %f9620, 0.9999, 0.01;
	// end inline asm
	// begin inline asm
	fma.rn.f64    %fd9618, %fd9618, 0.9999, 0.01;
	// end inline asm
	// begin inline asm
	fma.rn.f64    %fd9620, %fd9620, 0.9999, 0.01;
	// end inline asm
	// begin inline asm
	fma.rn.f32    %f9618, %f9618, 0.9999, 0.01;
	// end inline asm
	// begin inline asm
	fma.rn.f32    %f9620, %f9620, 0.9999, 0.01;
	// end inline asm
	// begin inline asm
	fma.rn.f64    %fd9618, %fd9618, 0.9999, 0.01;
	// end inline asm
	// begin inline asm
	fma.rn.f64    %fd9620, %fd9620, 0.9999, 0.01;
	// end inline asm
	// begin inline asm
	fma.rn.f32    %f9618, %f9618, 0.9999, 0.01;
	// end inline asm
	// begin inline asm
	fma.rn.f32    %f9620, %f9620, 0.9999, 0.01;
	// end inline asm
	// begin inline asm
	fma.rn.f64    %fd9618, %fd9618, 0.9999, 0.01;
	// end inline asm
	// begin inline asm
	fma.rn.f64    %fd9620, %fd9620, 0.9999, 0.01;
	// end inline asm
	// begin inline asm
	fma.rn.f32    %f9618, %f9618, 0.9999, 0.01;
	// end inline asm
	// begin inline asm
	fma.rn.f32    %f9620, %f9620, 0.9999, 0.01;
	// end inline asm
	// begin inline asm
	fma.rn.f64    %fd9618, %fd9618, 0.9999, 0.01;
	// end inline asm
	// begin inline asm
	fma.rn.f64    %fd9620, %fd9620, 0.9999, 0.01;
	// end inline asm
	// begin inline asm
	fma.rn.f32    %f9618, %f9618, 0.9999, 0.01;
	// end inline asm
	// begin inline asm
	fma.rn.f32    %f9620, %f9620, 0.9999, 0.01;
	// end inline asm
	// begin inline asm
	fma.rn.f64    %fd9618, %fd9618, 0.9999, 0.01;
	// end inline asm
	// begin inline asm
	fma.rn.f64    %fd9620, %fd9620, 0.9999, 0.01;
	// end inline asm
	// begin inline asm
	fma.rn.f32    %f9618, %f9618, 0.9999, 0.01;
	// end inline asm
	// begin inline asm
	fma.rn.f32    %f9620, %f9620, 0.9999, 0.01;
	// end inline asm
	// begin inline asm
	fma.rn.f64    %fd9618, %fd9618, 0.9999, 0.01;
	// end inline asm
	// begin inline asm
	fma.rn.f64    %fd9620, %fd9620, 0.9999, 0.01;
	// end inline asm
	// begin inline asm
	fma.rn.f32    %f9618, %f9618, 0.9999, 0.01;
	// end inline asm
	// begin inline asm
	fma.rn.f32    %f9620, %f9620, 0.9999, 0.01;
	// end inline asm
	// begin inline asm
	fma.rn.f64    %fd9618, %fd9618, 0.9999, 0.01;
	// end inline asm
	// begin inline asm
	fma.rn.f64    %fd9620, %fd9620, 0.9999, 0.01;
	// end inline asm
	// begin inline asm
	fma.rn.f32    %f9618, %f9618, 0.9999, 0.01;
	// end inline asm
	// begin inline asm
	fma.rn.f32    %f9620, %f9620, 0.9999, 0.01;
	// end inline asm
	// begin inline asm
	fma.rn.f64    %fd9618, %fd9618, 0.9999, 0.01;
	// end inline asm
	// begin inline asm
	fma.rn.f64    %fd9620, %fd9620, 0.9999, 0.01;
	// end inline asm
	// begin inline asm
	fma.rn.f32    %f9618, %f9618, 0.9999, 0.01;
	// end inline asm
	// begin inline asm
	fma.rn.f32    %f9620, %f9620, 0.9999, 0.01;
	// end inline asm
	// begin inline asm
	fma.rn.f64    %fd9618, %fd9618, 0.9999, 0.01;
	// end inline asm
	// begin inline asm
	fma.rn.f64    %fd9620, %fd9620, 0.9999, 0.01;
	// end inline asm
	// begin inline asm
	fma.rn.f32    %f9618, %f9618, 0.9999, 0.01;
	// end inline asm
	// begin inline asm
	fma.rn.f32    %f9620, %f9620, 0.9999, 0.01;
	// end inline asm
	// begin inline asm
	fma.rn.f64    %fd9618, %fd9618, 0.9999, 0.01;
	// end inline asm
	// begin inline asm
	fma.rn.f64    %fd9620, %fd9620, 0.9999, 0.01;
	// end inline asm
	// begin inline asm
	fma.rn.f32    %f9618, %f9618, 0.9999, 0.01;
	// end inline asm
	// begin inline asm
	fma.rn.f32    %f9620, %f9620, 0.9999, 0.01;
	// end inline asm
	// begin inline asm
	fma.rn.f64    %fd9618, %fd9618, 0.9999, 0.01;
	// end inline asm
	// begin inline asm
	fma.rn.f64    %fd9620, %fd9620, 0.9999, 0.01;
	// end inline asm
	// begin inline asm
	fma.rn.f32    %f9618, %f9618, 0.9999, 0.01;
	// end inline asm
	// begin inline asm
	fma.rn.f32    %f9620, %f9620, 0.9999, 0.01;
	// end inline asm
	// begin inline asm
	fma.rn.f64    %fd9618, %fd9618, 0.9999, 0.01;
	// end inline asm
	// begin inline asm
	fma.rn.f64    %fd9620, %fd9620, 0.9999, 0.01;
	// end inline asm
	// begin inline asm
	fma.rn.f32    %f9618, %f9618, 0.9999, 0.01;
	// end inline asm
	// begin inline asm
	fma.rn.f32    %f9620, %f9620, 0.9999, 0.01;
	// end inline asm
	// begin inline asm
	fma.rn.f64    %fd9618, %fd9618, 0.9999, 0.01;
	// end inline asm
	// begin inline asm
	fma.rn.f64    %fd9620, %fd9620, 0.9999, 0.01;
	// end inline asm
	// begin inline asm
	fma.rn.f32    %f9618, %f9618, 0.9999, 0.01;
	// end inline asm
	// begin inline asm
	fma.rn.f32    %f9620, %f9620, 0.9999, 0.01;
	// end inline asm
	// begin inline asm
	fma.rn.f64    %fd9618, %fd9618, 0.9999, 0.01;
	// end inline asm
	// begin inline asm
	fma.rn.f64    %fd9620, %fd9620, 0.9999, 0.01;
	// end inline asm
	// begin inline asm
	fma.rn.f32    %f9618, %f9618, 0.9999, 0.01;
	// end inline asm
	// begin inline asm
	fma.rn.f32    %f9620, %f9620, 0.9999, 0.01;
	// end inline asm
	// begin inline asm
	fma.rn.f64    %fd9618, %fd9618, 0.9999, 0.01;
	// end inline asm
	// begin inline asm
	fma.rn.f64    %fd9620, %fd9620, 0.9999, 0.01;
	// end inline asm
	// begin inline asm
	fma.rn.f32    %f9618, %f9618, 0.9999, 0.01;
	// end inline asm
	// begin inline asm
	fma.rn.f32    %f9620, %f9620, 0.9999, 0.01;
	// end inline asm
	// begin inline asm
	fma.rn.f64    %fd9618, %fd9618, 0.9999, 0.01;
	// end inline asm
	// begin inline asm
	fma.rn.f64    %fd9620, %fd9620, 0.9999, 0.01;
	// end inline asm
	// begin inline asm
	fma.rn.f32    %f9618, %f9618, 0.9999, 0.01;
	// end inline asm
	// begin inline asm
	fma.rn.f32    %f9620, %f9620, 0.9999, 0.01;
	// end inline asm
	// begin inline asm
	fma.rn.f64    %fd9618, %fd9618, 0.9999, 0.01;
	// end inline asm
	// begin inline asm
	fma.rn.f64    %fd9620, %fd9620, 0.9999, 0.01;
	// end inline asm
	// begin inline asm
	fma.rn.f32    %f9618, %f9618, 0.9999, 0.01;
	// end inline asm
	// begin inline asm
	fma.rn.f32    %f9620, %f9620, 0.9999, 0.01;
	// end inline asm
	// begin inline asm
	fma.rn.f64    %fd9618, %fd9618, 0.9999, 0.01;
	// end inline asm
	// begin inline asm
	fma.rn.f64    %fd9620, %fd9620, 0.9999, 0.01;
	// end inline asm
	// begin inline asm
	fma.rn.f32    %f9618, %f9618, 0.9999, 0.01;
	// end inline asm
	// begin inline asm
	fma.rn.f32    %f9620, %f9620, 0.9999, 0.01;
	// end inline asm
	// begin inline asm
	fma.rn.f64    %fd9618, %fd9618, 0.9999, 0.01;
	// end inline asm
	// begin inline asm
	fma.rn.f64    %fd9620, %fd9620, 0.9999, 0.01;
	// end inline asm
	// begin inline asm
	fma.rn.f32    %f9618, %f9618, 0.9999, 0.01;
	// end inline asm
	// begin inline asm
	fma.rn.f32    %f9620, %f9620, 0.9999, 0.01;
	// end inline asm
	// begin inline asm
	fma.rn.f64    %fd9618, %fd9618, 0.9999, 0.01;
	// end inline asm
	// begin inline asm
	fma.rn.f64    %fd9620, %fd9620, 0.9999, 0.01;
	// end inline asm
	// begin inline asm
	fma.rn.f32    %f9618, %f9618, 0.9999, 0.01;
	// end inline asm
	// begin inline asm
	fma.rn.f32    %f9620, %f9620, 0.9999, 0.01;
	// end inline asm
	// begin inline asm
	fma.rn.f64    %fd9618, %fd9618, 0.9999, 0.01;
	// end inline asm
	// begin inline asm
	fma.rn.f64    %fd9620, %fd9620, 0.9999, 0.01;
	// end inline asm
	// begin inline asm
	fma.rn.f32    %f9618, %f9618, 0.9999, 0.01;
	// end inline asm
	// begin inline asm
	fma.rn.f32    %f9620, %f9620, 0.9999, 0.01;
	// end inline asm
	// begin inline asm
	fma.rn.f64    %fd9618, %fd9618, 0.9999, 0.01;
	// end inline asm
	// begin inline asm
	fma.rn.f64    %fd9620, %fd9620, 0.9999, 0.01;
	// end inline asm
	// begin inline asm
	fma.rn.f32    %f9618, %f9618, 0.9999, 0.01;
	// end inline asm
	// begin inline asm
	fma.rn.f32    %f9620, %f9620, 0.9999, 0.01;
	// end inline asm
	// begin inline asm
	fma.rn.f64    %fd9618, %fd9618, 0.9999, 0.01;
	// end inline asm
	// begin inline asm
	fma.rn.f64    %fd9620, %fd9620, 0.9999, 0.01;
	// end inline asm
	// begin inline asm
	fma.rn.f32    %f9618, %f9618, 0.9999, 0.01;
	// end inline asm
	// begin inline asm
	fma.rn.f32    %f9620, %f9620, 0.9999, 0.01;
	// end inline asm
	// begin inline asm
	fma.rn.f64    %fd9618, %fd9618, 0.9999, 0.01;
	// end inline asm
	// begin inline asm
	fma.rn.f64    %fd9620, %fd9620, 0.9999, 0.01;
	// end inline asm
	// begin inline asm
	fma.rn.f32    %f9618, %f9618, 0.9999, 0.01;
	// end inline asm
	// begin inline asm
	fma.rn.f32    %f9620, %f9620, 0.9999, 0.01;
	// end inline asm
	// begin inline asm
	fma.rn.f64    %fd9618, %fd9618, 0.9999, 0.01;
	// end inline asm
	// begin inline asm
	fma.rn.f64    %fd9620, %fd9620, 0.9999, 0.01;
	// end inline asm
	// begin inline asm
	fma.rn.f32    %f9618, %f9618, 0.9999, 0.01;
	// end inline asm
	// begin inline asm
	fma.rn.f32    %f9620, %f9620, 0.9999, 0.01;
	// end inline asm
	// begin inline asm
	fma.rn.f64    %fd9618, %fd9618, 0.9999, 0.01;
	// end inline asm
	// begin inline asm
	fma.rn.f64    %fd9620, %fd9620, 0.9999, 0.01;
	// end inline asm
	// begin inline asm
	fma.rn.f32    %f9618, %f9618, 0.9999, 0.01;
	// end inline asm
	// begin inline asm
	fma.rn.f32    %f9620, %f9620, 0.9999, 0.01;
	// end inline asm
	// begin inline asm
	fma.rn.f64    %fd9618, %fd9618, 0.9999, 0.01;
	// end inline asm
	// begin inline asm
	fma.rn.f64    %fd9620, %fd9620, 0.9999, 0.01;
	// end inline asm
	// begin inline asm
	fma.rn.f32    %f9618, %f9618, 0.9999, 0.01;
	// end inline asm
	// begin inline asm
	fma.rn.f32    %f9620, %f9620, 0.9999, 0.01;
	// end inline asm
	// begin inline asm
	fma.rn.f64    %fd9618, %fd9618, 0.9999, 0.01;
	// end inline asm
	// begin inline asm
	fma.rn.f64    %fd9620, %fd9620, 0.9999, 0.01;
	// end inline asm
	// begin inline asm
	fma.rn.f32    %f9618, %f9618, 0.9999, 0.01;
	// end inline asm
	// begin inline asm
	fma.rn.f32    %f9620, %f9620, 0.9999, 0.01;
	// end inline asm
	// begin inline asm
	fma.rn.f64    %fd9618, %fd9618, 0.9999, 0.01;
	// end inline asm
	// begin inline asm
	fma.rn.f64    %fd9620, %fd9620, 0.9999, 0.01;
	// end inline asm
	// begin inline asm
	fma.rn.f32    %f9618, %f9618, 0.9999, 0.01;
	// end inline asm
	// begin inline asm
	fma.rn.f32    %f9620, %f9620, 0.9999, 0.01;
	// end inline asm
	// begin inline asm
	fma.rn.f64    %fd9618, %fd9618, 0.9999, 0.01;
	// end inline asm
	// begin inline asm
	fma.rn.f64    %fd9620, %fd9620, 0.9999, 0.01;
	// end inline asm
	// begin inline asm
	fma.rn.f32    %f9618, %f9618, 0.9999, 0.01;
	// end inline asm
	// begin inline asm
	fma.rn.f32    %f9620, %f9620, 0.9999, 0.01;
	// end inline asm
	// begin inline asm
	fma.rn.f64    %fd9618, %fd9618, 0.9999, 0.01;
	// end inline asm
	// begin inline asm
	fma.rn.f64    %fd9620, %fd9620, 0.9999, 0.01;
	// end inline asm
	// begin inline asm
	fma.rn.f32    %f9618, %f9618, 0.9999, 0.01;
	// end inline asm
	// begin inline asm
	fma.rn.f32    %f9620, %f9620, 0.9999, 0.01;
	// end inline asm
	// begin inline asm
	fma.rn.f64    %fd9618, %fd9618, 0.9999, 0.01;
	// end inline asm
	// begin inline asm
	fma.rn.f64    %fd9620, %fd9620, 0.9999, 0.01;
	// end inline asm
	// begin inline asm
	fma.rn.f32    %f9618, %f9618, 0.9999, 0.01;
	// end inline asm
	// begin inline asm
	fma.rn.f32    %f9620, %f9620, 0.9999, 0.01;
	// end inline asm
	// begin inline asm
	fma.rn.f64    %fd9618, %fd9618, 0.9999, 0.01;
	// end inline asm
	// begin inline asm
	fma.rn.f64    %fd9620, %fd9620, 0.9999, 0.01;
	// end inline asm
	// begin inline asm
	fma.rn.f32    %f9618, %f9618, 0.9999, 0.01;
	// end inline asm
	// begin inline asm
	fma.rn.f32    %f9620, %f9620, 0.9999, 0.01;
	// end inline asm
	// begin inline asm
	fma.rn.f64    %fd9618, %fd9618, 0.9999, 0.01;
	// end inline asm
	// begin inline asm
	fma.rn.f64    %fd9620, %fd9620, 0.9999, 0.01;
	// end inline asm
	// begin inline asm
	fma.rn.f32    %f9618, %f9618, 0.9999, 0.01;
	// end inline asm
	// begin inline asm
	fma.rn.f32    %f9620, %f9620, 0.9999, 0.01;
	// end inline asm
	// begin inline asm
	fma.rn.f64    %fd9618, %fd9618, 0.9999, 0.01;
	// end inline asm
	// begin inline asm
	fma.rn.f64    %fd9620, %fd9620, 0.9999, 0.01;
	// end inline asm
	// begin inline asm
	fma.rn.f32    %f9618, %f9618, 0.9999, 0.01;
	// end inline asm
	// begin inline asm
	fma.rn.f32    %f9620, %f9620, 0.9999, 0.01;
	// end inline asm
	// begin inline asm
	fma.rn.f64    %fd9618, %fd9618, 0.9999, 0.01;
	// end inline asm
	// begin inline asm
	fma.rn.f64    %fd9620, %fd9620, 0.9999, 0.01;
	// end inline asm
	// begin inline asm
	fma.rn.f32    %f9618, %f9618, 0.9999, 0.01;
	// end inline asm
	// begin inline asm
	fma.rn.f32    %f9620, %f9620, 0.9999, 0.01;
	// end inline asm
	// begin inline asm
	fma.rn.f64    %fd9618, %fd9618, 0.9999, 0.01;
	// end inline asm
	// begin inline asm
	fma.rn.f64    %fd9620, %fd9620, 0.9999, 0.01;
	// end inline asm
	// begin inline asm
	fma.rn.f32    %f9618, %f9618, 0.9999, 0.01;
	// end inline asm
	// begin inline asm
	fma.rn.f32    %f9620, %f9620, 0.9999, 0.01;
	// end inline asm
	// begin inline asm
	fma.rn.f64    %fd9618, %fd9618, 0.9999, 0.01;
	// end inline asm
	// begin inline asm
	fma.rn.f64    %fd9620, %fd9620, 0.9999, 0.01;
	// end inline asm
	// begin inline asm
	fma.rn.f32    %f9618, %f9618, 0.9999, 0.01;
	// end inline asm
	// begin inline asm
	fma.rn.f32    %f9620, %f9620, 0.9999, 0.01;
	// end inline asm
	// begin inline asm
	fma.rn.f64    %fd9618, %fd9618, 0.9999, 0.01;
	// end inline asm
	// begin inline asm
	fma.rn.f64    %fd9620, %fd9620, 0.9999, 0.01;
	// end inline asm
	// begin inline asm
	fma.rn.f32    %f9618, %f9618, 0.9999, 0.01;
	// end inline asm
	// begin inline asm
	fma.rn.f32    %f9620, %f9620, 0.9999, 0.01;
	// end inline asm
	// begin inline asm
	fma.rn.f64    %fd9618, %fd9618, 0.9999, 0.01;
	// end inline asm
	// begin inline asm
	fma.rn.f64    %fd9620, %fd9620, 0.9999, 0.01;
	// end inline asm
	// begin inline asm
	fma.rn.f32    %f9618, %f9618, 0.9999, 0.01;
	// end inline asm
	// begin inline asm
	fma.rn.f32    %f9620, %f9620, 0.9999, 0.01;
	// end inline asm
	// begin inline asm
	fma.rn.f64    %fd9618, %fd9618, 0.9999, 0.01;
	// end inline asm
	// begin inline asm
	fma.rn.f64    %fd9620, %fd9620, 0.9999, 0.01;
	// end inline asm
	// begin inline asm
	fma.rn.f32    %f9618, %f9618, 0.9999, 0.01;
	// end inline asm
	// begin inline asm
	fma.rn.f32    %f9620, %f9620, 0.9999, 0.01;
	// end inline asm
	// begin inline asm
	fma.rn.f64    %fd9618, %fd9618, 0.9999, 0.01;
	// end inline asm
	// begin inline asm
	fma.rn.f64    %fd9620, %fd9620, 0.9999, 0.01;
	// end inline asm
	// begin inline asm
	fma.rn.f32    %f9618, %f9618, 0.9999, 0.01;
	// end inline asm
	// begin inline asm
	fma.rn.f32    %f9620, %f9620, 0.9999, 0.01;
	// end inline asm
	// begin inline asm
	fma.rn.f64    %fd9618, %fd9618, 0.9999, 0.01;
	// end inline asm
	// begin inline asm
	fma.rn.f64    %fd9620, %fd9620, 0.9999, 0.01;
	// end inline asm
	// begin inline asm
	fma.rn.f32    %f9618, %f9618, 0.9999, 0.01;
	// end inline asm
	// begin inline asm
	fma.rn.f32    %f9620, %f9620, 0.9999, 0.01;
	// end inline asm
	// begin inline asm
	fma.rn.f64    %fd9618, %fd9618, 0.9999, 0.01;
	// end inline asm
	// begin inline asm
	fma.rn.f64    %fd9620, %fd9620, 0.9999, 0.01;
	// end inline asm
	// begin inline asm
	fma.rn.f32    %f9618, %f9618, 0.9999, 0.01;
	// end inline asm
	// begin inline asm
	fma.rn.f32    %f9620, %f9620, 0.9999, 0.01;
	// end inline asm
	// begin inline asm
	fma.rn.f64    %fd9618, %fd9618, 0.9999, 0.01;
	// end inline asm
	// begin inline asm
	fma.rn.f64    %fd9620, %fd9620, 0.9999, 0.01;
	// end inline asm
	// begin inline asm
	fma.rn.f32    %f9618, %f9618, 0.9999, 0.01;
	// end inline asm
	// begin inline asm
	fma.rn.f32    %f9620, %f9620, 0.9999, 0.01;
	// end inline asm
	// begin inline asm
	fma.rn.f64    %fd9618, %fd9618, 0.9999, 0.01;
	// end inline asm
	// begin inline asm
	fma.rn.f64    %fd9620, %fd9620, 0.9999, 0.01;
	// end inline asm
	// begin inline asm
	fma.rn.f32    %f9618, %f9618, 0.9999, 0.01;
	// end inline asm
	// begin inline asm
	fma.rn.f32    %f9620, %f9620, 0.9999, 0.01;
	// end inline asm
	// begin inline asm
	fma.rn.f64    %fd9618, %fd9618, 0.9999, 0.01;
	// end inline asm
	// begin inline asm
	fma.rn.f64    %fd9620, %fd9620, 0.9999, 0.01;
	// end inline asm
	// begin inline asm
	fma.rn.f32    %f9618, %f9618, 0.9999, 0.01;
	// end inline asm
	// begin inline asm
	fma.rn.f32    %f9620, %f9620, 0.9999, 0.01;
	// end inline asm
	// begin inline asm
	fma.rn.f64    %fd9618, %fd9618, 0.9999, 0.01;
	// end inline asm
	// begin inline asm
	fma.rn.f64    %fd9620, %fd9620, 0.9999, 0.01;
	// end inline asm
	// begin inline asm
	fma.rn.f32    %f9618, %f9618, 0.9999, 0.01;
	// end inline asm
	// begin inline asm
	fma.rn.f32    %f9620, %f9620, 0.9999, 0.01;
	// end inline asm
	// begin inline asm
	fma.rn.f64    %fd9618, %fd9618, 0.9999, 0.01;
	// end inline asm
	// begin inline asm
	fma.rn.f64    %fd9620, %fd9620, 0.9999, 0.01;
	// end inline asm
	// begin inline asm
	fma.rn.f32    %f9618, %f9618, 0.9999, 0.01;
	// end inline asm
	// begin inline asm
	fma.rn.f32    %f9620, %f9620, 0.9999, 0.01;
	// end inline asm
	// begin inline asm
	fma.rn.f64    %fd9618, %fd9618, 0.9999, 0.01;
	// end inline asm
	// begin inline asm
	fma.rn.f64    %fd9620, %fd9620, 0.9999, 0.01;
	// end inline asm
	// begin inline asm
	fma.rn.f32    %f9618, %f9618, 0.9999, 0.01;
	// end inline asm
	// begin inline asm
	fma.rn.f32    %f9620, %f9620, 0.9999, 0.01;
	// end inline asm
	// begin inline asm
	fma.rn.f64    %fd9618, %fd9618, 0.9999, 0.01;
	// end inline asm
	// begin inline asm
	fma.rn.f64    %fd9620, %fd9620, 0.9999, 0.01;
	// end inline asm
	// begin inline asm
	fma.rn.f32    %f9618, %f9618, 0.9999, 0.01;
	// end inline asm
	// begin inline asm
	fma.rn.f32    %f9620, %f9620, 0.9999, 0.01;
	// end inline asm
	// begin inline asm
	fma.rn.f64    %fd9618, %fd9618, 0.9999, 0.01;
	// end inline asm
	// begin inline asm
	fma.rn.f64    %fd9620, %fd9620, 0.9999, 0.01;
	// end inline asm
	// begin inline asm
	fma.rn.f32    %f9618, %f9618, 0.9999, 0.01;
	// end inline asm
	// begin inline asm
	fma.rn.f32    %f9620, %f9620, 0.9999, 0.01;
	// end inline asm
	// begin inline asm
	fma.rn.f64    %fd9618, %fd9618, 0.9999, 0.01;
	// end inline asm
	// begin inline asm
	fma.rn.f64    %fd9620, %fd9620, 0.9999, 0.01;
	// end inline asm
	// begin inline asm
	fma.rn.f32    %f9618, %f9618, 0.9999, 0.01;
	// end inline asm
	// begin inline asm
	fma.rn.f32    %f9620, %f9620, 0.9999, 0.01;
	// end inline asm
	// begin inline asm
	fma.rn.f64    %fd9618, %fd9618, 0.9999, 0.01;
	// end inline asm
	// begin inline asm
	fma.rn.f64    %fd9620, %fd9620, 0.9999, 0.01;
	// end inline asm
	// begin inline asm
	fma.rn.f32    %f9618, %f9618, 0.9999, 0.01;
	// end inline asm
	// begin inline asm
	fma.rn.f32    %f9620, %f9620, 0.9999, 0.01;
	// end inline asm
	// begin inline asm
	fma.rn.f64    %fd9618, %fd9618, 0.9999, 0.01;
	// end inline asm
	// begin inline asm
	fma.rn.f64    %fd9620, %fd9620, 0.9999, 0.01;
	// end inline asm
	// begin inline asm
	fma.rn.f32    %f9618, %f9618, 0.9999, 0.01;
	// end inline asm
	// begin inline asm
	fma.rn.f32    %f9620, %f9620, 0.9999, 0.01;
	// end inline asm
	// begin inline asm
	fma.rn.f64    %fd9618, %fd9618, 0.9999, 0.01;
	// end inline asm
	// begin inline asm
	fma.rn.f64    %fd9620, %fd9620, 0.9999, 0.01;
	// end inline asm
	// begin inline asm
	fma.rn.f32    %f9618, %f9618, 0.9999, 0.01;
	// end inline asm
	// begin inline asm
	fma.rn.f32    %f9620, %f9620, 0.9999, 0.01;
	// end inline asm
	// begin inline asm
	fma.rn.f64    %fd9618, %fd9618, 0.9999, 0.01;
	// end inline asm
	// begin inline asm
	fma.rn.f64    %fd9620, %fd9620, 0.9999, 0.01;
	// end inline asm
	// begin inline asm
	fma.rn.f32    %f9618, %f9618, 0.9999, 0.01;
	// end inline asm
	// begin inline asm
	fma.rn.f32    %f9620, %f9620, 0.9999, 0.01;
	// end inline asm
	// begin inline asm
	fma.rn.f64    %fd9618, %fd9618, 0.9999, 0.01;
	// end inline asm
	// begin inline asm
	fma.rn.f64    %fd9620, %fd9620, 0.9999, 0.01;
	// end inline asm
	// begin inline asm
	fma.rn.f32    %f9618, %f9618, 0.9999, 0.01;
	// end inline asm
	// begin inline asm
	fma.rn.f32    %f9620, %f9620, 0.9999, 0.01;
	// end inline asm
	// begin inline asm
	fma.rn.f64    %fd9618, %fd9618, 0.9999, 0.01;
	// end inline asm
	// begin inline asm
	fma.rn.f64    %fd9620, %fd9620, 0.9999, 0.01;
	// end inline asm
	// begin inline asm
	fma.rn.f32    %f9618, %f9618, 0.9999, 0.01;
	// end inline asm
	// begin inline asm
	fma.rn.f32    %f9620, %f9620, 0.9999, 0.01;
	// end inline asm
	// begin inline asm
	fma.rn.f64    %fd9618, %fd9618, 0.9999, 0.01;
	// end inline asm
	// begin inline asm
	fma.rn.f64    %fd9620, %fd9620, 0.9999, 0.01;
	// end inline asm
	// begin inline asm
	fma.rn.f32    %f9618, %f9618, 0.9999, 0.01;
	// end inline asm
	// begin inline asm
	fma.rn.f32    %f9620, %f9620, 0.9999, 0.01;
	// end inline asm
	// begin inline asm
	fma.rn.f64    %fd9618, %fd9618, 0.9999, 0.01;
	// end inline asm
	// begin inline asm
	fma.rn.f64    %fd9620, %fd9620, 0.9999, 0.01;
	// end inline asm
	// begin inline asm
	fma.rn.f32    %f9618, %f9618, 0.9999, 0.01;
	// end inline asm
	// begin inline asm
	fma.rn.f32    %f9620, %f9620, 0.9999, 0.01;
	// end inline asm
	// begin inline asm
	fma.rn.f64    %fd9618, %fd9618, 0.9999, 0.01;
	// end inline asm
	// begin inline asm
	fma.rn.f64    %fd9620, %fd9620, 0.9999, 0.01;
	// end inline asm
	// begin inline asm
	fma.rn.f32    %f9618, %f9618, 0.9999, 0.01;
	// end inline asm
	// begin inline asm
	fma.rn.f32    %f9620, %f9620, 0.9999, 0.01;
	// end inline asm
	// begin inline asm
	fma.rn.f64    %fd9618, %fd9618, 0.9999, 0.01;
	// end inline asm
	// begin inline asm
	fma.rn.f64    %fd9620, %fd9620, 0.9999, 0.01;
	// end inline asm
	// begin inline asm
	fma.rn.f32    %f9618, %f9618, 0.9999, 0.01;
	// end inline asm
	// begin inline asm
	fma.rn.f32    %f9620, %f9620, 0.9999, 0.01;
	// end inline asm
	// begin inline asm
	fma.rn.f64    %fd9618, %fd9618, 0.9999, 0.01;
	// end inline asm
	// begin inline asm
	fma.rn.f64    %fd9620, %fd9620, 0.9999, 0.01;
	// end inline asm
	// begin inline asm
	fma.rn.f32    %f9618, %f9618, 0.9999, 0.01;
	// end inline asm
	// begin inline asm
	fma.rn.f32    %f9620, %f9620, 0.9999, 0.01;
	// end inline asm
	// begin inline asm
	fma.rn.f64    %fd9618, %fd9618, 0.9999, 0.01;
	// end inline asm
	// begin inline asm
	fma.rn.f64    %fd9620, %fd9620, 0.9999, 0.01;
	// end inline asm
	// begin inline asm
	fma.rn.f32    %f9618, %f9618, 0.9999, 0.01;
	// end inline asm
	// begin inline asm
	fma.rn.f32    %f9620, %f9620, 0.9999, 0.01;
	// end inline asm
	// begin inline asm
	fma.rn.f64    %fd9618, %fd9618, 0.9999, 0.01;
	// end inline asm
	// begin inline asm
	fma.rn.f64    %fd9620, %fd9620, 0.9999, 0.01;
	// end inline asm
	// begin inline asm
	fma.rn.f32    %f9618, %f9618, 0.9999, 0.01;
	// end inline asm
	// begin inline asm
	fma.rn.f32    %f9620, %f9620, 0.9999, 0.01;
	// end inline asm
	// begin inline asm
	fma.rn.f64    %fd9618, %fd9618, 0.9999, 0.01;
	// end inline asm
	// begin inline asm
	fma.rn.f64    %fd9620, %fd9620, 0.9999, 0.01;
	// end inline asm
	// begin inline asm
	fma.rn.f32    %f9618, %f9618, 0.9999, 0.01;
	// end inline asm
	// begin inline asm
	fma.rn.f32    %f9620, %f9620, 0.9999, 0.01;
	// end inline asm
	// begin inline asm
	fma.rn.f64    %fd9618, %fd9618, 0.9999, 0.01;
	// end inline asm
	// begin inline asm
	fma.rn.f64    %fd9620, %fd9620, 0.9999, 0.01;
	// end inline asm
	// begin inline asm
	fma.rn.f32    %f9618, %f9618, 0.9999, 0.01;
	// end inline asm
	// begin inline asm
	fma.rn.f32    %f9620, %f9620, 0.9999, 0.01;
	// end inline asm
	// begin inline asm
	fma.rn.f64    %fd9618, %fd9618, 0.9999, 0.01;
	// end inline asm
	// begin inline asm
	fma.rn.f64    %fd9620, %fd9620, 0.9999, 0.01;
	// end inline asm
	// begin inline asm
	fma.rn.f32    %f9618, %f9618, 0.9999, 0.01;
	// end inline asm
	// begin inline asm
	fma.rn.f32    %f9620, %f9620, 0.9999, 0.01;
	// end inline asm
	// begin inline asm
	fma.rn.f64    %fd9618, %fd9618, 0.9999, 0.01;
	// end inline asm
	// begin inline asm
	fma.rn.f64    %fd9620, %fd9620, 0.9999, 0.01;
	// end inline asm
	// begin inline asm
	fma.rn.f32    %f9618, %f9618, 0.9999, 0.01;
	// end inline asm
	// begin inline asm
	fma.rn.f32    %f9620, %f9620, 0.9999, 0.01;
	// end inline asm
	// begin inline asm
	fma.rn.f64    %fd9618, %fd9618, 0.9999, 0.01;
	// end inline asm
	// begin inline asm
	fma.rn.f64    %fd9620, %fd9620, 0.9999, 0.01;
	// end inline asm
	// begin inline asm
	fma.rn.f32    %f9618, %f9618, 0.9999, 0.01;
	// end inline asm
	// begin inline asm
	fma.rn.f32    %f9620, %f9620, 0.9999, 0.01;
	// end inline asm
	// begin inline asm
	fma.rn.f64    %fd9618, %fd9618, 0.9999, 0.01;
	// end inline asm
	// begin inline asm
	fma.rn.f64    %fd9620, %fd9620, 0.9999, 0.01;
	// end inline asm
	// begin inline asm
	fma.rn.f32    %f9618, %f9618, 0.9999, 0.01;
	// end inline asm
	// begin inline asm
	fma.rn.f32    %f9620, %f9620, 0.9999, 0.01;
	// end inline asm
	// begin inline asm
	fma.rn.f64    %fd9618, %fd9618, 0.9999, 0.01;
	// end inline asm
	// begin inline asm
	fma.rn.f64    %fd9620, %fd9620, 0.9999, 0.01;
	// end inline asm
	// begin inline asm
	fma.rn.f32    %f9618, %f9618, 0.9999, 0.01;
	// end inline asm
	// begin inline asm
	fma.rn.f32    %f9620, %f9620, 0.9999, 0.01;
	// end inline asm
	// begin inline asm
	fma.rn.f64    %fd9618, %fd9618, 0.9999, 0.01;
	// end inline asm
	// begin inline asm
	fma.rn.f64    %fd9620, %fd9620, 0.9999, 0.01;
	// end inline asm
	// begin inline asm
	fma.rn.f32    %f9618, %f9618, 0.9999, 0.01;
	// end inline asm
	// begin inline asm
	fma.rn.f32    %f9620, %f9620, 0.9999, 0.01;
	// end inline asm
	// begin inline asm
	fma.rn.f64    %fd9618, %fd9618, 0.9999, 0.01;
	// end inline asm
	// begin inline asm
	fma.rn.f64    %fd9620, %fd9620, 0.9999, 0.01;
	// end inline asm
	// begin inline asm
	fma.rn.f32    %f9618, %f9618, 0.9999, 0.01;
	// end inline asm
	// begin inline asm
	fma.rn.f32    %f9620, %f9620, 0.9999, 0.01;
	// end inline asm
	// begin inline asm
	fma.rn.f64    %fd9618, %fd9618, 0.9999, 0.01;
	// end inline asm
	// begin inline asm
	fma.rn.f64    %fd9620, %fd9620, 0.9999, 0.01;
	// end inline asm
	// begin inline asm
	fma.rn.f32    %f9618, %f9618, 0.9999, 0.01;
	// end inline asm
	// begin inline asm
	fma.rn.f32    %f9620, %f9620, 0.9999, 0.01;
	// end inline asm
	// begin inline asm
	fma.rn.f64    %fd9618, %fd9618, 0.9999, 0.01;
	// end inline asm
	// begin inline asm
	fma.rn.f64    %fd9620, %fd9620, 0.9999, 0.01;
	// end inline asm
	// begin inline asm
	fma.rn.f32    %f9618, %f9618, 0.9999, 0.01;
	// end inline asm
	// begin inline asm
	fma.rn.f32    %f9620, %f9620, 0.9999, 0.01;
	// end inline asm
	// begin inline asm
	fma.rn.f64    %fd9618, %fd9618, 0.9999, 0.01;
	// end inline asm
	// begin inline asm
	fma.rn.f64    %fd9620, %fd9620, 0.9999, 0.01;
	// end inline asm
	// begin inline asm
	fma.rn.f32    %f9618, %f9618, 0.9999, 0.01;
	// end inline asm
	// begin inline asm
	fma.rn.f32    %f9620, %f9620, 0.9999, 0.01;
	// end inline asm
	// begin inline asm
	fma.rn.f64    %fd9618, %fd9618, 0.9999, 0.01;
	// end inline asm
	// begin inline asm
	fma.rn.f64    %fd9620, %fd9620, 0.9999, 0.01;
	// end inline asm
	// begin inline asm
	fma.rn.f32    %f9618, %f9618, 0.9999, 0.01;
	// end inline asm
	// begin inline asm
	fma.rn.f32    %f9620, %f9620, 0.9999, 0.01;
	// end inline asm
	// begin inline asm
	fma.rn.f64    %fd9618, %fd9618, 0.9999, 0.01;
	// end inline asm
	// begin inline asm
	fma.rn.f64    %fd9620, %fd9620, 0.9999, 0.01;
	// end inline asm
	// begin inline asm
	fma.rn.f32    %f9618, %f9618, 0.9999, 0.01;
	// end inline asm
	// begin inline asm
	fma.rn.f32    %f9620, %f9620, 0.9999, 0.01;
	// end inline asm
	// begin inline asm
	fma.rn.f64    %fd9618, %fd9618, 0.9999, 0.01;
	// end inline asm
	// begin inline asm
	fma.rn.f64    %fd9620, %fd9620, 0.9999, 0.01;
	// end inline asm
	// begin inline asm
	fma.rn.f32    %f9618, %f9618, 0.9999, 0.01;
	// end inline asm
	// begin inline asm
	fma.rn.f32    %f9620, %f9620, 0.9999, 0.01;
	// end inline asm
	// begin inline asm
	fma.rn.f64    %fd9618, %fd9618, 0.9999, 0.01;
	// end inline asm
	// begin inline asm
	fma.rn.f64    %fd9620, %fd9620, 0.9999, 0.01;
	// end inline asm
	// begin inline asm
	fma.rn.f32    %f9618, %f9618, 0.9999, 0.01;
	// end inline asm
	// begin inline asm
	fma.rn.f32    %f9620, %f9620, 0.9999, 0.01;
	// end inline asm
	// begin inline asm
	fma.rn.f64    %fd9618, %fd9618, 0.9999, 0.01;
	// end inline asm
	// begin inline asm
	fma.rn.f64    %fd9620, %fd9620, 0.9999, 0.01;
	// end inline asm
	// begin inline asm
	fma.rn.f32    %f9618, %f9618, 0.9999, 0.01;
	// end inline asm
	// begin inline asm
	fma.rn.f32    %f9620, %f9620, 0.9999, 0.01;
	// end inline asm
	// begin inline asm
	fma.rn.f64    %fd9618, %fd9618, 0.9999, 0.01;
	// end inline asm
	// begin inline asm
	fma.rn.f64    %fd9620, %fd9620, 0.9999, 0.01;
	// end inline asm
	// begin inline asm
	fma.rn.f32    %f9618, %f9618, 0.9999, 0.01;
	// end inline asm
	// begin inline asm
	fma.rn.f32    %f9620, %f9620, 0.9999, 0.01;
	// end inline asm
	// begin inline asm
	fma.rn.f64    %fd9618, %fd9618, 0.9999, 0.01;
	// end inline asm
	// begin inline asm
	fma.rn.f64    %fd9620, %fd9620, 0.9999, 0.01;
	// end inline asm
	// begin inline asm
	fma.rn.f32    %f9618, %f9618, 0.9999, 0.01;
	// end inline asm
	// begin inline asm
	fma.rn.f32    %f9620, %f9620, 0.9999, 0.01;
	// end inline asm
	// begin inline asm
	fma.rn.f64    %fd9618, %fd9618, 0.9999, 0.01;
	// end inline asm
	// begin inline asm
	fma.rn.f64    %fd9620, %fd9620, 0.9999, 0.01;
	// end inline asm
	// begin inline asm
	fma.rn.f32    %f9618, %f9618, 0.9999, 0.01;
	// end inline asm
	// begin inline asm
	fma.rn.f32    %f9620, %f9620, 0.9999, 0.01;
	// end inline asm
	// begin inline asm
	fma.rn.f64    %fd9618, %fd9618, 0.9999, 0.01;
	// end inline asm
	// begin inline asm
	fma.rn.f64    %fd9620, %fd9620, 0.9999, 0.01;
	// end inline asm
	// begin inline asm
	fma.rn.f32    %f9618, %f9618, 0.9999, 0.01;
	// end inline asm
	// begin inline asm
	fma.rn.f32    %f9620, %f9620, 0.9999, 0.01;
	// end inline asm
	// begin inline asm
	fma.rn.f64    %fd9618, %fd9618, 0.9999, 0.01;
	// end inline asm
	// begin inline asm
	fma.rn.f64    %fd9620, %fd9620, 0.9999, 0.01;
	// end inline asm
	// begin inline asm
	fma.rn.f32    %f9618, %f9618, 0.9999, 0.01;
	// end inline asm
	// begin inline asm
	fma.rn.f32    %f9620, %f9620, 0.9999, 0.01;
	// end inline asm
	// begin inline asm
	fma.rn.f64    %fd9618, %fd9618, 0.9999, 0.01;
	// end inline asm
	// begin inline asm
	fma.rn.f64    %fd9620, %fd9620, 0.9999, 0.01;
	// end inline asm
	// begin inline asm
	fma.rn.f32    %f9618, %f9618, 0.9999, 0.01;
	// end inline asm
	// begin inline asm
	fma.rn.f32    %f9620, %f9620, 0.9999, 0.01;
	// end inline asm
	// begin inline asm
	fma.rn.f64    %fd9618, %fd9618, 0.9999, 0.01;
	// end inline asm
	// begin inline asm
	fma.rn.f64    %fd9620, %fd9620, 0.9999, 0.01;
	// end inline asm
	// begin inline asm
	fma.rn.f32    %f9618, %f9618, 0.9999, 0.01;
	// end inline asm
	// begin inline asm
	fma.rn.f32    %f9620, %f9620, 0.9999, 0.01;
	// end inline asm
	// begin inline asm
	fma.rn.f64    %fd9618, %fd9618, 0.9999, 0.01;
	// end inline asm
	// begin inline asm
	fma.rn.f64    %fd9620, %fd9620, 0.9999, 0.01;
	// end inline asm
	// begin inline asm
	fma.rn.f32    %f9618, %f9618, 0.9999, 0.01;
	// end inline asm
	// begin inline asm
	fma.rn.f32    %f9620, %f9620, 0.9999, 0.01;
	// end inline asm
	// begin inline asm
	fma.rn.f64    %fd9618, %fd9618, 0.9999, 0.01;
	// end inline asm
	// begin inline asm
	fma.rn.f64    %fd9620, %fd9620, 0.9999, 0.01;
	// end inline asm
	// begin inline asm
	fma.rn.f32    %f9618, %f9618, 0.9999, 0.01;
	// end inline asm
	// begin inline asm
	fma.rn.f32    %f9620, %f9620, 0.9999, 0.01;
	// end inline asm
	// begin inline asm
	fma.rn.f64    %fd9618, %fd9618, 0.9999, 0.01;
	// end inline asm
	// begin inline asm
	fma.rn.f64    %fd9620, %fd9620, 0.9999, 0.01;
	// end inline asm
	// begin inline asm
	fma.rn.f32    %f9618, %f9618, 0.9999, 0.01;
	// end inline asm
	// begin inline asm
	fma.rn.f32    %f9620, %f9620, 0.9999, 0.01;
	// end inline asm
	// begin inline asm
	fma.rn.f64    %fd9618, %fd9618, 0.9999, 0.01;
	// end inline asm
	// begin inline asm
	fma.rn.f64    %fd9620, %fd9620, 0.9999, 0.01;
	// end inline asm
	// begin inline asm
	fma.rn.f32    %f9618, %f9618, 0.9999, 0.01;
	// end inline asm
	// begin inline asm
	fma.rn.f32    %f9620, %f9620, 0.9999, 0.01;
	// end inline asm
	// begin inline asm
	fma.rn.f64    %fd9618, %fd9618, 0.9999, 0.01;
	// end inline asm
	// begin inline asm
	fma.rn.f64    %fd9620, %fd9620, 0.9999, 0.01;
	// end inline asm
	// begin inline asm
	fma.rn.f32    %f9618, %f9618, 0.9999, 0.01;
	// end inline asm
	// begin inline asm
	fma.rn.f32    %f9620, %f9620, 0.9999, 0.01;
	// end inline asm
	// begin inline asm
	fma.rn.f64    %fd9618, %fd9618, 0.9999, 0.01;
	// end inline asm
	// begin inline asm
	fma.rn.f64    %fd9620, %fd9620, 0.9999, 0.01;
	// end inline asm
	// begin inline asm
	fma.rn.f32    %f9618, %f9618, 0.9999, 0.01;
	// end inline asm
	// begin inline asm
	fma.rn.f32    %f9620, %f9620, 0.9999, 0.01;
	// end inline asm
	// begin inline asm
	fma.rn.f64    %fd9618, %fd9618, 0.9999, 0.01;
	// end inline asm
	// begin inline asm
	fma.rn.f64    %fd9620, %fd9620, 0.9999, 0.01;
	// end inline asm
	// begin inline asm
	fma.rn.f32    %f9618, %f9618, 0.9999, 0.01;
	// end inline asm
	// begin inline asm
	fma.rn.f32    %f9620, %f9620, 0.9999, 0.01;
	// end inline asm
	// begin inline asm
	fma.rn.f64    %fd9618, %fd9618, 0.9999, 0.01;
	// end inline asm
	// begin inline asm
	fma.rn.f64    %fd9620, %fd9620, 0.9999, 0.01;
	// end inline asm
	// begin inline asm
	fma.rn.f32    %f9618, %f9618, 0.9999, 0.01;
	// end inline asm
	// begin inline asm
	fma.rn.f32    %f9620, %f9620, 0.9999, 0.01;
	// end inline asm
	// begin inline asm
	fma.rn.f64    %fd9618, %fd9618, 0.9999, 0.01;
	// end inline asm
	// begin inline asm
	fma.rn.f64    %fd9620, %fd9620, 0.9999, 0.01;
	// end inline asm
	// begin inline asm
	fma.rn.f32    %f9618, %f9618, 0.9999, 0.01;
	// end inline asm
	// begin inline asm
	fma.rn.f32    %f9620, %f9620, 0.9999, 0.01;
	// end inline asm
	// begin inline asm
	fma.rn.f64    %fd9618, %fd9618, 0.9999, 0.01;
	// end inline asm
	// begin inline asm
	fma.rn.f64    %fd9620, %fd9620, 0.9999, 0.01;
	// end inline asm
	// begin inline asm
	fma.rn.f32    %f9618, %f9618, 0.9999, 0.01;
	// end inline asm
	// begin inline asm
	fma.rn.f32    %f9620, %f9620, 0.9999, 0.01;
	// end inline asm
	// begin inline asm
	fma.rn.f64    %fd9618, %fd9618, 0.9999, 0.01;
	// end inline asm
	// begin inline asm
	fma.rn.f64    %fd9620, %fd9620, 0.9999, 0.01;
	// end inline asm
	// begin inline asm
	fma.rn.f32    %f9618, %f9618, 0.9999, 0.01;
	// end inline asm
	// begin inline asm
	fma.rn.f32    %f9620, %f9620, 0.9999, 0.01;
	// end inline asm
	// begin inline asm
	fma.rn.f64    %fd9618, %fd9618, 0.9999, 0.01;
	// end inline asm
	// begin inline asm
	fma.rn.f64    %fd9620, %fd9620, 0.9999, 0.01;
	// end inline asm
	// begin inline asm
	fma.rn.f32    %f9618, %f9618, 0.9999, 0.01;
	// end inline asm
	// begin inline asm
	fma.rn.f32    %f9620, %f9620, 0.9999, 0.01;
	// end inline asm
	// begin inline asm
	fma.rn.f64    %fd9618, %fd9618, 0.9999, 0.01;
	// end inline asm
	// begin inline asm
	fma.rn.f64    %fd9620, %fd9620, 0.9999, 0.01;
	// end inline asm
	// begin inline asm
	fma.rn.f32    %f9618, %f9618, 0.9999, 0.01;
	// end inline asm
	// begin inline asm
	fma.rn.f32    %f9620, %f9620, 0.9999, 0.01;
	// end inline asm
	// begin inline asm
	fma.rn.f64    %fd9618, %fd9618, 0.9999, 0.01;
	// end inline asm
	// begin inline asm
	fma.rn.f64    %fd9620, %fd9620, 0.9999, 0.01;
	// end inline asm
	// begin inline asm
	fma.rn.f32    %f9618, %f9618, 0.9999, 0.01;
	// end inline asm
	// begin inline asm
	fma.rn.f32    %f9620, %f9620, 0.9999, 0.01;
	// end inline asm
	// begin inline asm
	fma.rn.f64    %fd9618, %fd9618, 0.9999, 0.01;
	// end inline asm
	// begin inline asm
	fma.rn.f64    %fd9620, %fd9620, 0.9999, 0.01;
	// end inline asm
	// begin inline asm
	fma.rn.f32    %f9618, %f9618, 0.9999, 0.01;
	// end inline asm
	// begin inline asm
	fma.rn.f32    %f9620, %f9620, 0.9999, 0.01;
	// end inline asm
	// begin inline asm
	fma.rn.f64    %fd9618, %fd9618, 0.9999, 0.01;
	// end inline asm
	// begin inline asm
	fma.rn.f64    %fd9620, %fd9620, 0.9999, 0.01;
	// end inline asm
	// begin inline asm
	fma.rn.f32    %f9618, %f9618, 0.9999, 0.01;
	// end inline asm
	// begin inline asm
	fma.rn.f32    %f9620, %f9620, 0.9999, 0.01;
	// end inline asm
	// begin inline asm
	fma.rn.f64    %fd9618, %fd9618, 0.9999, 0.01;
	// end inline asm
	// begin inline asm
	fma.rn.f64    %fd9620, %fd9620, 0.9999, 0.01;
	// end inline asm
	// begin inline asm
	fma.rn.f32    %f9618, %f9618, 0.9999, 0.01;
	// end inline asm
	// begin inline asm
	fma.rn.f32    %f9620, %f9620, 0.9999, 0.01;
	// end inline asm
	// begin inline asm
	fma.rn.f64    %fd9618, %fd9618, 0.9999, 0.01;
	// end inline asm
	// begin inline asm
	fma.rn.f64    %fd9620, %fd9620, 0.9999, 0.01;
	// end inline asm
	// begin inline asm
	fma.rn.f32    %f9618, %f9618, 0.9999, 0.01;
	// end inline asm
	// begin inline asm
	fma.rn.f32    %f9620, %f9620, 0.9999, 0.01;
	// end inline asm
	// begin inline asm
	fma.rn.f64    %fd9618, %fd9618, 0.9999, 0.01;
	// end inline asm
	// begin inline asm
	fma.rn.f64    %fd9620, %fd9620, 0.9999, 0.01;
	// end inline asm
	// begin inline asm
	fma.rn.f32    %f9618, %f9618, 0.9999, 0.01;
	// end inline asm
	// begin inline asm
	fma.rn.f32    %f9620, %f9620, 0.9999, 0.01;
	// end inline asm
	// begin inline asm
	fma.rn.f64    %fd9618, %fd9618, 0.9999, 0.01;
	// end inline asm
	// begin inline asm
	fma.rn.f64    %fd9620, %fd9620, 0.9999, 0.01;
	// end inline asm
	// begin inline asm
	fma.rn.f32    %f9618, %f9618, 0.9999, 0.01;
	// end inline asm
	// begin inline asm
	fma.rn.f32    %f9620, %f9620, 0.9999, 0.01;
	// end inline asm
	// begin inline asm
	fma.rn.f64    %fd9618, %fd9618, 0.9999, 0.01;
	// end inline asm
	// begin inline asm
	fma.rn.f64    %fd9620, %fd9620, 0.9999, 0.01;
	// end inline asm
	// begin inline asm
	fma.rn.f32    %f9618, %f9618, 0.9999, 0.01;
	// end inline asm
	// begin inline asm
	fma.rn.f32    %f9620, %f9620, 0.9999, 0.01;
	// end inline asm
	// begin inline asm
	fma.rn.f64    %fd9618, %fd9618, 0.9999, 0.01;
	// end inline asm
	// begin inline asm
	fma.rn.f64    %fd9620, %fd9620, 0.9999, 0.01;
	// end inline asm
	// begin inline asm
	fma.rn.f32    %f9618, %f9618, 0.9999, 0.01;
	// end inline asm
	// begin inline asm
	fma.rn.f32    %f9620, %f9620, 0.9999, 0.01;
	// end inline asm
	// begin inline asm
	fma.rn.f64    %fd9618, %fd9618, 0.9999, 0.01;
	// end inline asm
	// begin inline asm
	fma.rn.f64    %fd9620, %fd9620, 0.9999, 0.01;
	// end inline asm
	// begin inline asm
	fma.rn.f32    %f9618, %f9618, 0.9999, 0.01;
	// end inline asm
	// begin inline asm
	fma.rn.f32    %f9620, %f9620, 0.9999, 0.01;
	// end inline asm
	// begin inline asm
	fma.rn.f64    %fd9618, %fd9618, 0.9999, 0.01;
	// end inline asm
	// begin inline asm
	fma.rn.f64    %fd9620, %fd9620, 0.9999, 0.01;
	// end inline asm
	// begin inline asm
	fma.rn.f32    %f9618, %f9618, 0.9999, 0.01;
	// end inline asm
	// begin inline asm
	fma.rn.f32    %f9620, %f9620, 0.9999, 0.01;
	// end inline asm
	// begin inline asm
	fma.rn.f64    %fd9618, %fd9618, 0.9999, 0.01;
	// end inline asm
	// begin inline asm
	fma.rn.f64    %fd9620, %fd9620, 0.9999, 0.01;
	// end inline asm
	// begin inline asm
	fma.rn.f32    %f9618, %f9618, 0.9999, 0.01;
	// end inline asm
	// begin inline asm
	fma.rn.f32    %f9620, %f9620, 0.9999, 0.01;
	// end inline asm
	// begin inline asm
	fma.rn.f64    %fd9618, %fd9618, 0.9999, 0.01;
	// end inline asm
	// begin inline asm
	fma.rn.f64    %fd9620, %fd9620, 0.9999, 0.01;
	// end inline asm
	// begin inline asm
	fma.rn.f32    %f9618, %f9618, 0.9999, 0.01;
	// end inline asm
	// begin inline asm
	fma.rn.f32    %f9620, %f9620, 0.9999, 0.01;
	// end inline asm
	// begin inline asm
	fma.rn.f64    %fd9618, %fd9618, 0.9999, 0.01;
	// end inline asm
	// begin inline asm
	fma.rn.f64    %fd9620, %fd9620, 0.9999, 0.01;
	// end inline asm
	// begin inline asm
	fma.rn.f32    %f9618, %f9618, 0.9999, 0.01;
	// end inline asm
	// begin inline asm
	fma.rn.f32    %f9620, %f9620, 0.9999, 0.01;
	// end inline asm
	// begin inline asm
	fma.rn.f64    %fd9618, %fd9618, 0.9999, 0.01;
	// end inline asm
	// begin inline asm
	fma.rn.f64    %fd9620, %fd9620, 0.9999, 0.01;
	// end inline asm
	// begin inline asm
	fma.rn.f32    %f9618, %f9618, 0.9999, 0.01;
	// end inline asm
	// begin inline asm
	fma.rn.f32    %f9620, %f9620, 0.9999, 0.01;
	// end inline asm
	// begin inline asm
	fma.rn.f64    %fd9618, %fd9618, 0.9999, 0.01;
	// end inline asm
	// begin inline asm
	fma.rn.f64    %fd9620, %fd9620, 0.9999, 0.01;
	// end inline asm
	// begin inline asm
	fma.rn.f32    %f9618, %f9618, 0.9999, 0.01;
	// end inline asm
	// begin inline asm
	fma.rn.f32    %f9620, %f9620, 0.9999, 0.01;
	// end inline asm
	// begin inline asm
	fma.rn.f64    %fd9618, %fd9618, 0.9999, 0.01;
	// end inline asm
	// begin inline asm
	fma.rn.f64    %fd9620, %fd9620, 0.9999, 0.01;
	// end inline asm
	// begin inline asm
	fma.rn.f32    %f9618, %f9618, 0.9999, 0.01;
	// end inline asm
	// begin inline asm
	fma.rn.f32    %f9620, %f9620, 0.9999, 0.01;
	// end inline asm
	// begin inline asm
	fma.rn.f64    %fd9618, %fd9618, 0.9999, 0.01;
	// end inline asm
	// begin inline asm
	fma.rn.f64    %fd9620, %fd9620, 0.9999, 0.01;
	// end inline asm
	// begin inline asm
	fma.rn.f32    %f9618, %f9618, 0.9999, 0.01;
	// end inline asm
	// begin inline asm
	fma.rn.f32    %f9620, %f9620, 0.9999, 0.01;
	// end inline asm
	// begin inline asm
	fma.rn.f64    %fd9618, %fd9618, 0.9999, 0.01;
	// end inline asm
	// begin inline asm
	fma.rn.f64    %fd9620, %fd9620, 0.9999, 0.01;
	// end inline asm
	// begin inline asm
	fma.rn.f32    %f9618, %f9618, 0.9999, 0.01;
	// end inline asm
	// begin inline asm
	fma.rn.f32    %f9620, %f9620, 0.9999, 0.01;
	// end inline asm
	// begin inline asm
	fma.rn.f64    %fd9618, %fd9618, 0.9999, 0.01;
	// end inline asm
	// begin inline asm
	fma.rn.f64    %fd9620, %fd9620, 0.9999, 0.01;
	// end inline asm
	// begin inline asm
	fma.rn.f32    %f9618, %f9618, 0.9999, 0.01;
	// end inline asm
	// begin inline asm
	fma.rn.f32    %f9620, %f9620, 0.9999, 0.01;
	// end inline asm
	// begin inline asm
	fma.rn.f64    %fd9618, %fd9618, 0.9999, 0.01;
	// end inline asm
	// begin inline asm
	fma.rn.f64    %fd9620, %fd9620, 0.9999, 0.01;
	// end inline asm
	// begin inline asm
	fma.rn.f32    %f9618, %f9618, 0.9999, 0.01;
	// end inline asm
	// begin inline asm
	fma.rn.f32    %f9620, %f9620, 0.9999, 0.01;
	// end inline asm
	// begin inline asm
	fma.rn.f64    %fd9618, %fd9618, 0.9999, 0.01;
	// end inline asm
	// begin inline asm
	fma.rn.f64    %fd9620, %fd9620, 0.9999, 0.01;
	// end inline asm
	// begin inline asm
	fma.rn.f32    %f9618, %f9618, 0.9999, 0.01;
	// end inline asm
	// begin inline asm
	fma.rn.f32    %f9620, %f9620, 0.9999, 0.01;
	// end inline asm
	// begin inline asm
	fma.rn.f64    %fd9618, %fd9618, 0.9999, 0.01;
	// end inline asm
	// begin inline asm
	fma.rn.f64    %fd9620, %fd9620, 0.9999, 0.01;
	// end inline asm
	// begin inline asm
	fma.rn.f32    %f9618, %f9618, 0.9999, 0.01;
	// end inline asm
	// begin inline asm
	fma.rn.f32    %f9620, %f9620, 0.9999, 0.01;
	// end inline asm
	// begin inline asm
	fma.rn.f64    %fd9618, %fd9618, 0.9999, 0.01;
	// end inline asm
	// begin inline asm
	fma.rn.f64    %fd9620, %fd9620, 0.9999, 0.01;
	// end inline asm
	// begin inline asm
	fma.rn.f32    %f9618, %f9618, 0.9999, 0.01;
	// end inline asm
	// begin inline asm
	fma.rn.f32    %f9620, %f9620, 0.9999, 0.01;
	// end inline asm
	// begin inline asm
	fma.rn.f64    %fd9618, %fd9618, 0.9999, 0.01;
	// end inline asm
	// begin inline asm
	fma.rn.f64    %fd9620, %fd9620, 0.9999, 0.01;
	// end inline asm
	// begin inline asm
	fma.rn.f32    %f9618, %f9618, 0.9999, 0.01;
	// end inline asm
	// begin inline asm
	fma.rn.f32    %f9620, %f9620, 0.9999, 0.01;
	// end inline asm
	// begin inline asm
	fma.rn.f64    %fd9618, %fd9618, 0.9999, 0.01;
	// end inline asm
	// begin inline asm
	fma.rn.f64    %fd9620, %fd9620, 0.9999, 0.01;
	// end inline asm
	// begin inline asm
	fma.rn.f32    %f9618, %f9618, 0.9999, 0.01;
	// end inline asm
	// begin inline asm
	fma.rn.f32    %f9620, %f9620, 0.9999, 0.01;
	// end inline asm
	// begin inline asm
	fma.rn.f64    %fd9618, %fd9618, 0.9999, 0.01;
	// end inline asm
	// begin inline asm
	fma.rn.f64    %fd9620, %fd9620, 0.9999, 0.01;
	// end inline asm
	// begin inline asm
	fma.rn.f32    %f9618, %f9618, 0.9999, 0.01;
	// end inline asm
	// begin inline asm
	fma.rn.f32    %f9620, %f9620, 0.9999, 0.01;
	// end inline asm
	// begin inline asm
	fma.rn.f64    %fd9618, %fd9618, 0.9999, 0.01;
	// end inline asm
	// begin inline asm
	fma.rn.f64    %fd9620, %fd9620, 0.9999, 0.01;
	// end inline asm
	// begin inline asm
	fma.rn.f32    %f9618, %f9618, 0.9999, 0.01;
	// end inline asm
	// begin inline asm
	fma.rn.f32    %f9620, %f9620, 0.9999, 0.01;
	// end inline asm
	// begin inline asm
	fma.rn.f64    %fd9618, %fd9618, 0.9999, 0.01;
	// end inline asm
	// begin inline asm
	fma.rn.f64    %fd9620, %fd9620, 0.9999, 0.01;
	// end inline asm
	// begin inline asm
	fma.rn.f32    %f9618, %f9618, 0.9999, 0.01;
	// end inline asm
	// begin inline asm
	fma.rn.f32    %f9620, %f9620, 0.9999, 0.01;
	// end inline asm
	// begin inline asm
	fma.rn.f64    %fd9618, %fd9618, 0.9999, 0.01;
	// end inline asm
	// begin inline asm
	fma.rn.f64    %fd9620, %fd9620, 0.9999, 0.01;
	// end inline asm
	// begin inline asm
	fma.rn.f32    %f9618, %f9618, 0.9999, 0.01;
	// end inline asm
	// begin inline asm
	fma.rn.f32    %f9620, %f9620, 0.9999, 0.01;
	// end inline asm
	// begin inline asm
	fma.rn.f64    %fd9618, %fd9618, 0.9999, 0.01;
	// end inline asm
	// begin inline asm
	fma.rn.f64    %fd9620, %fd9620, 0.9999, 0.01;
	// end inline asm
	// begin inline asm
	fma.rn.f32    %f9618, %f9618, 0.9999, 0.01;
	// end inline asm
	// begin inline asm
	fma.rn.f32    %f9620, %f9620, 0.9999, 0.01;
	// end inline asm
	// begin inline asm
	fma.rn.f64    %fd9618, %fd9618, 0.9999, 0.01;
	// end inline asm
	// begin inline asm
	fma.rn.f64    %fd9620, %fd9620, 0.9999, 0.01;
	// end inline asm
	// begin inline asm
	fma.rn.f32    %f9618, %f9618, 0.9999, 0.01;
	// end inline asm
	// begin inline asm
	fma.rn.f32    %f9620, %f9620, 0.9999, 0.01;
	// end inline asm
	// begin inline asm
	fma.rn.f64    %fd9618, %fd9618, 0.9999, 0.01;
	// end inline asm
	// begin inline asm
	fma.rn.f64    %fd9620, %fd9620, 0.9999, 0.01;
	// end inline asm
	// begin inline asm
	fma.rn.f32    %f9618, %f9618, 0.9999, 0.01;
	// end inline asm
	// begin inline asm
	fma.rn.f32    %f9620, %f9620, 0.9999, 0.01;
	// end inline asm
	// begin inline asm
	fma.rn.f64    %fd9618, %fd9618, 0.9999, 0.01;
	// end inline asm
	// begin inline asm
	fma.rn.f64    %fd9620, %fd9620, 0.9999, 0.01;
	// end inline asm
	// begin inline asm
	fma.rn.f32    %f9618, %f9618, 0.9999, 0.01;
	// end inline asm
	// begin inline asm
	fma.rn.f32    %f9620, %f9620, 0.9999, 0.01;
	// end inline asm
	// begin inline asm
	fma.rn.f64    %fd9618, %fd9618, 0.9999, 0.01;
	// end inline asm
	// begin inline asm
	fma.rn.f64    %fd9620, %fd9620, 0.9999, 0.01;
	// end inline asm
	// begin inline asm
	fma.rn.f32    %f9618, %f9618, 0.9999, 0.01;
	// end inline asm
	// begin inline asm
	fma.rn.f32    %f9620, %f9620, 0.9999, 0.01;
	// end inline asm
	// begin inline asm
	fma.rn.f64    %fd9618, %fd9618, 0.9999, 0.01;
	// end inline asm
	// begin inline asm
	fma.rn.f64    %fd9620, %fd9620, 0.9999, 0.01;
	// end inline asm
	// begin inline asm
	fma.rn.f32    %f9618, %f9618, 0.9999, 0.01;
	// end inline asm
	// begin inline asm
	fma.rn.f32    %f9620, %f9620, 0.9999, 0.01;
	// end inline asm
	// begin inline asm
	fma.rn.f64    %fd9618, %fd9618, 0.9999, 0.01;
	// end inline asm
	// begin inline asm
	fma.rn.f64    %fd9620, %fd9620, 0.9999, 0.01;
	// end inline asm
	// begin inline asm
	fma.rn.f32    %f9618, %f9618, 0.9999, 0.01;
	// end inline asm
	// begin inline asm
	fma.rn.f32    %f9620, %f9620, 0.9999, 0.01;
	// end inline asm
	// begin inline asm
	fma.rn.f64    %fd9618, %fd9618, 0.9999, 0.01;
	// end inline asm
	// begin inline asm
	fma.rn.f64    %fd9620, %fd9620, 0.9999, 0.01;
	// end inline asm
	// begin inline asm
	fma.rn.f32    %f9618, %f9618, 0.9999, 0.01;
	// end inline asm
	// begin inline asm
	fma.rn.f32    %f9620, %f9620, 0.9999, 0.01;
	// end inline asm
	// begin inline asm
	fma.rn.f64    %fd9618, %fd9618, 0.9999, 0.01;
	// end inline asm
	// begin inline asm
	fma.rn.f64    %fd9620, %fd9620, 0.9999, 0.01;
	// end inline asm
	// begin inline asm
	fma.rn.f32    %f9618, %f9618, 0.9999, 0.01;
	// end inline asm
	// begin inline asm
	fma.rn.f32    %f9620, %f9620, 0.9999, 0.01;
	// end inline asm
	// begin inline asm
	fma.rn.f64    %fd9618, %fd9618, 0.9999, 0.01;
	// end inline asm
	// begin inline asm
	fma.rn.f64    %fd9620, %fd9620, 0.9999, 0.01;
	// end inline asm
	// begin inline asm
	fma.rn.f32    %f9618, %f9618, 0.9999, 0.01;
	// end inline asm
	// begin inline asm
	fma.rn.f32    %f9620, %f9620, 0.9999, 0.01;
	// end inline asm
	// begin inline asm
	fma.rn.f64    %fd9618, %fd9618, 0.9999, 0.01;
	// end inline asm
	// begin inline asm
	fma.rn.f64    %fd9620, %fd9620, 0.9999, 0.01;
	// end inline asm
	// begin inline asm
	fma.rn.f32    %f9618, %f9618, 0.9999, 0.01;
	// end inline asm
	// begin inline asm
	fma.rn.f32    %f9620, %f9620, 0.9999, 0.01;
	// end inline asm
	// begin inline asm
	fma.rn.f64    %fd9618, %fd9618, 0.9999, 0.01;
	// end inline asm
	// begin inline asm
	fma.rn.f64    %fd9620, %fd9620, 0.9999, 0.01;
	// end inline asm
	// begin inline asm
	fma.rn.f32    %f9618, %f9618, 0.9999, 0.01;
	// end inline asm
	// begin inline asm
	fma.rn.f32    %f9620, %f9620, 0.9999, 0.01;
	// end inline asm
	// begin inline asm
	fma.rn.f64    %fd9618, %fd9618, 0.9999, 0.01;
	// end inline asm
	// begin inline asm
	fma.rn.f64    %fd9620, %fd9620, 0.9999, 0.01;
	// end inline asm
	// begin inline asm
	fma.rn.f32    %f9618, %f9618, 0.9999, 0.01;
	// end inline asm
	// begin inline asm
	fma.rn.f32    %f9620, %f9620, 0.9999, 0.01;
	// end inline asm
	// begin inline asm
	fma.rn.f64    %fd9618, %fd9618, 0.9999, 0.01;
	// end inline asm
	// begin inline asm
	fma.rn.f64    %fd9620, %fd9620, 0.9999, 0.01;
	// end inline asm
	// begin inline asm
	fma.rn.f32    %f9618, %f9618, 0.9999, 0.01;
	// end inline asm
	// begin inline asm
	fma.rn.f32    %f9620, %f9620, 0.9999, 0.01;
	// end inline asm
	// begin inline asm
	fma.rn.f64    %fd9618, %fd9618, 0.9999, 0.01;
	// end inline asm
	// begin inline asm
	fma.rn.f64    %fd9620, %fd9620, 0.9999, 0.01;
	// end inline asm
	// begin inline asm
	fma.rn.f32    %f9618, %f9618, 0.9999, 0.01;
	// end inline asm
	// begin inline asm
	fma.rn.f32    %f9620, %f9620, 0.9999, 0.01;
	// end inline asm
	// begin inline asm
	fma.rn.f64    %fd9618, %fd9618, 0.9999, 0.01;
	// end inline asm
	// begin inline asm
	fma.rn.f64    %fd9620, %fd9620, 0.9999, 0.01;
	// end inline asm
	// begin inline asm
	fma.rn.f32    %f9618, %f9618, 0.9999, 0.01;
	// end inline asm
	// begin inline asm
	fma.rn.f32    %f9620, %f9620, 0.9999, 0.01;
	// end inline asm
	// begin inline asm
	fma.rn.f64    %fd9618, %fd9618, 0.9999, 0.01;
	// end inline asm
	// begin inline asm
	fma.rn.f64    %fd9620, %fd9620, 0.9999, 0.01;
	// end inline asm
	// begin inline asm
	fma.rn.f32    %f9618, %f9618, 0.9999, 0.01;
	// end inline asm
	// begin inline asm
	fma.rn.f32    %f9620, %f9620, 0.9999, 0.01;
	// end inline asm
	// begin inline asm
	fma.rn.f64    %fd9618, %fd9618, 0.9999, 0.01;
	// end inline asm
	// begin inline asm
	fma.rn.f64    %fd9620, %fd9620, 0.9999, 0.01;
	// end inline asm
	// begin inline asm
	fma.rn.f32    %f9618, %f9618, 0.9999, 0.01;
	// end inline asm
	// begin inline asm
	fma.rn.f32    %f9620, %f9620, 0.9999, 0.01;
	// end inline asm
	// begin inline asm
	fma.rn.f64    %fd9618, %fd9618, 0.9999, 0.01;
	// end inline asm
	// begin inline asm
	fma.rn.f64    %fd9620, %fd9620, 0.9999, 0.01;
	// end inline asm
	// begin inline asm
	fma.rn.f32    %f9618, %f9618, 0.9999, 0.01;
	// end inline asm
	// begin inline asm
	fma.rn.f32    %f9620, %f9620, 0.9999, 0.01;
	// end inline asm
	// begin inline asm
	fma.rn.f64    %fd9618, %fd9618, 0.9999, 0.01;
	// end inline asm
	// begin inline asm
	fma.rn.f64    %fd9620, %fd9620, 0.9999, 0.01;
	// end inline asm
	// begin inline asm
	fma.rn.f32    %f9618, %f9618, 0.9999, 0.01;
	// end inline asm
	// begin inline asm
	fma.rn.f32    %f9620, %f9620, 0.9999, 0.01;
	// end inline asm
	// begin inline asm
	fma.rn.f64    %fd9618, %fd9618, 0.9999, 0.01;
	// end inline asm
	// begin inline asm
	fma.rn.f64    %fd9620, %fd9620, 0.9999, 0.01;
	// end inline asm
	// begin inline asm
	fma.rn.f32    %f9618, %f9618, 0.9999, 0.01;
	// end inline asm
	// begin inline asm
	fma.rn.f32    %f9620, %f9620, 0.9999, 0.01;
	// end inline asm
	// begin inline asm
	fma.rn.f64    %fd9618, %fd9618, 0.9999, 0.01;
	// end inline asm
	// begin inline asm
	fma.rn.f64    %fd9620, %fd9620, 0.9999, 0.01;
	// end inline asm
	// begin inline asm
	fma.rn.f32    %f9618, %f9618, 0.9999, 0.01;
	// end inline asm
	// begin inline asm
	fma.rn.f32    %f9620, %f9620, 0.9999, 0.01;
	// end inline asm
	// begin inline asm
	fma.rn.f64    %fd9618, %fd9618, 0.9999, 0.01;
	// end inline asm
	// begin inline asm
	fma.rn.f64    %fd9620, %fd9620, 0.9999, 0.01;
	// end inline asm
	// begin inline asm
	fma.rn.f32    %f9618, %f9618, 0.9999, 0.01;
	// end inline asm
	// begin inline asm
	fma.rn.f32    %f9620, %f9620, 0.9999, 0.01;
	// end inline asm
	// begin inline asm
	fma.rn.f64    %fd9618, %fd9618, 0.9999, 0.01;
	// end inline asm
	// begin inline asm
	fma.rn.f64    %fd9620, %fd9620, 0.9999, 0.01;
	// end inline asm
	// begin inline asm
	fma.rn.f32    %f9618, %f9618, 0.9999, 0.01;
	// end inline asm
	// begin inline asm
	fma.rn.f32    %f9620, %f9620, 0.9999, 0.01;
	// end inline asm
	// begin inline asm
	fma.rn.f64    %fd9618, %fd9618, 0.9999, 0.01;
	// end inline asm
	// begin inline asm
	fma.rn.f64    %fd9620, %fd9620, 0.9999, 0.01;
	// end inline asm
	// begin inline asm
	fma.rn.f32    %f9618, %f9618, 0.9999, 0.01;
	// end inline asm
	// begin inline asm
	fma.rn.f32    %f9620, %f9620, 0.9999, 0.01;
	// end inline asm
	// begin inline asm
	fma.rn.f64    %fd9618, %fd9618, 0.9999, 0.01;
	// end inline asm
	// begin inline asm
	fma.rn.f64    %fd9620, %fd9620, 0.9999, 0.01;
	// end inline asm
	// begin inline asm
	fma.rn.f32    %f9618, %f9618, 0.9999, 0.01;
	// end inline asm
	// begin inline asm
	fma.rn.f32    %f9620, %f9620, 0.9999, 0.01;
	// end inline asm
	// begin inline asm
	fma.rn.f64    %fd9618, %fd9618, 0.9999, 0.01;
	// end inline asm
	// begin inline asm
	fma.rn.f64    %fd9620, %fd9620, 0.9999, 0.01;
	// end inline asm
	// begin inline asm
	fma.rn.f32    %f9618, %f9618, 0.9999, 0.01;
	// end inline asm
	// begin inline asm
	fma.rn.f32    %f9620, %f9620, 0.9999, 0.01;
	// end inline asm
	// begin inline asm
	fma.rn.f64    %fd9618, %fd9618, 0.9999, 0.01;
	// end inline asm
	// begin inline asm
	fma.rn.f64    %fd9620, %fd9620, 0.9999, 0.01;
	// end inline asm
	// begin inline asm
	fma.rn.f32    %f9618, %f9618, 0.9999, 0.01;
	// end inline asm
	// begin inline asm
	fma.rn.f32    %f9620, %f9620, 0.9999, 0.01;
	// end inline asm
	// begin inline asm
	fma.rn.f64    %fd9618, %fd9618, 0.9999, 0.01;
	// end inline asm
	// begin inline asm
	fma.rn.f64    %fd9620, %fd9620, 0.9999, 0.01;
	// end inline asm
	// begin inline asm
	fma.rn.f32    %f9618, %f9618, 0.9999, 0.01;
	// end inline asm
	// begin inline asm
	fma.rn.f32    %f9620, %f9620, 0.9999, 0.01;
	// end inline asm
	// begin inline asm
	fma.rn.f64    %fd9618, %fd9618, 0.9999, 0.01;
	// end inline asm
	// begin inline asm
	fma.rn.f64    %fd9620, %fd9620, 0.9999, 0.01;
	// end inline asm
	// begin inline asm
	fma.rn.f32    %f9618, %f9618, 0.9999, 0.01;
	// end inline asm
	// begin inline asm
	fma.rn.f32    %f9620, %f9620, 0.9999, 0.01;
	// end inline asm
	// begin inline asm
	fma.rn.f64    %fd9618, %fd9618, 0.9999, 0.01;
	// end inline asm
	// begin inline asm
	fma.rn.f64    %fd9620, %fd9620, 0.9999, 0.01;
	// end inline asm
	// begin inline asm
	fma.rn.f32    %f9618, %f9618, 0.9999, 0.01;
	// end inline asm
	// begin inline asm
	fma.rn.f32    %f9620, %f9620, 0.9999, 0.01;
	// end inline asm
	// begin inline asm
	fma.rn.f64    %fd9618, %fd9618, 0.9999, 0.01;
	// end inline asm
	// begin inline asm
	fma.rn.f64    %fd9620, %fd9620, 0.9999, 0.01;
	// end inline asm
	// begin inline asm
	fma.rn.f32    %f9618, %f9618, 0.9999, 0.01;
	// end inline asm
	// begin inline asm
	fma.rn.f32    %f9620, %f9620, 0.9999, 0.01;
	// end inline asm
	// begin inline asm
	fma.rn.f64    %fd9618, %fd9618, 0.9999, 0.01;
	// end inline asm
	// begin inline asm
	fma.rn.f64    %fd9620, %fd9620, 0.9999, 0.01;
	// end inline asm
	// begin inline asm
	fma.rn.f32    %f9618, %f9618, 0.9999, 0.01;
	// end inline asm
	// begin inline asm
	fma.rn.f32    %f9620, %f9620, 0.9999, 0.01;
	// end inline asm
	// begin inline asm
	fma.rn.f64    %fd9618, %fd9618, 0.9999, 0.01;
	// end inline asm
	// begin inline asm
	fma.rn.f64    %fd9620, %fd9620, 0.9999, 0.01;
	// end inline asm
	// begin inline asm
	fma.rn.f32    %f9618, %f9618, 0.9999, 0.01;
	// end inline asm
	// begin inline asm
	fma.rn.f32    %f9620, %f9620, 0.9999, 0.01;
	// end inline asm
	// begin inline asm
	fma.rn.f64    %fd9618, %fd9618, 0.9999, 0.01;
	// end inline asm
	// begin inline asm
	fma.rn.f64    %fd9620, %fd9620, 0.9999, 0.01;
	// end inline asm
	// begin inline asm
	fma.rn.f32    %f9618, %f9618, 0.9999, 0.01;
	// end inline asm
	// begin inline asm
	fma.rn.f32    %f9620, %f9620, 0.9999, 0.01;
	// end inline asm
	// begin inline asm
	fma.rn.f64    %fd9618, %fd9618, 0.9999, 0.01;
	// end inline asm
	// begin inline asm
	fma.rn.f64    %fd9620, %fd9620, 0.9999, 0.01;
	// end inline asm
	// begin inline asm
	fma.rn.f32    %f9618, %f9618, 0.9999, 0.01;
	// end inline asm
	// begin inline asm
	fma.rn.f32    %f9620, %f9620, 0.9999, 0.01;
	// end inline asm
	// begin inline asm
	fma.rn.f64    %fd9618, %fd9618, 0.9999, 0.01;
	// end inline asm
	// begin inline asm
	fma.rn.f64    %fd9620, %fd9620, 0.9999, 0.01;
	// end inline asm
	// begin inline asm
	fma.rn.f32    %f9618, %f9618, 0.9999, 0.01;
	// end inline asm
	// begin inline asm
	fma.rn.f32    %f9620, %f9620, 0.9999, 0.01;
	// end inline asm
	// begin inline asm
	fma.rn.f64    %fd9618, %fd9618, 0.9999, 0.01;
	// end inline asm
	// begin inline asm
	fma.rn.f64    %fd9620, %fd9620, 0.9999, 0.01;
	// end inline asm
	// begin inline asm
	fma.rn.f32    %f9618, %f9618, 0.9999, 0.01;
	// end inline asm
	// begin inline asm
	fma.rn.f32    %f9620, %f9620, 0.9999, 0.01;
	// end inline asm
	// begin inline asm
	fma.rn.f64    %fd9618, %fd9618, 0.9999, 0.01;
	// end inline asm
	// begin inline asm
	fma.rn.f64    %fd9620, %fd9620, 0.9999, 0.01;
	// end inline asm
	// begin inline asm
	fma.rn.f32    %f9618, %f9618, 0.9999, 0.01;
	// end inline asm
	// begin inline asm
	fma.rn.f32    %f9620, %f9620, 0.9999, 0.01;
	// end inline asm
	// begin inline asm
	fma.rn.f64    %fd9618, %fd9618, 0.9999, 0.01;
	// end inline asm
	// begin inline asm
	fma.rn.f64    %fd9620, %fd9620, 0.9999, 0.01;
	// end inline asm
	// begin inline asm
	fma.rn.f32    %f9618, %f9618, 0.9999, 0.01;
	// end inline asm
	// begin inline asm
	fma.rn.f32    %f9620, %f9620, 0.9999, 0.01;
	// end inline asm
	// begin inline asm
	fma.rn.f64    %fd9618, %fd9618, 0.9999, 0.01;
	// end inline asm
	// begin inline asm
	fma.rn.f64    %fd9620, %fd9620, 0.9999, 0.01;
	// end inline asm
	// begin inline asm
	fma.rn.f32    %f9618, %f9618, 0.9999, 0.01;
	// end inline asm
	// begin inline asm
	fma.rn.f32    %f9620, %f9620, 0.9999, 0.01;
	// end inline asm
	// begin inline asm
	fma.rn.f64    %fd9618, %fd9618, 0.9999, 0.01;
	// end inline asm
	// begin inline asm
	fma.rn.f64    %fd9620, %fd9620, 0.9999, 0.01;
	// end inline asm
	// begin inline asm
	fma.rn.f32    %f9618, %f9618, 0.9999, 0.01;
	// end inline asm
	// begin inline asm
	fma.rn.f32    %f9620, %f9620, 0.9999, 0.01;
	// end inline asm
	// begin inline asm
	fma.rn.f64    %fd9618, %fd9618, 0.9999, 0.01;
	// end inline asm
	// begin inline asm
	fma.rn.f64    %fd9620, %fd9620, 0.9999, 0.01;
	// end inline asm
	// begin inline asm
	fma.rn.f32    %f9618, %f9618, 0.9999, 0.01;
	// end inline asm
	// begin inline asm
	fma.rn.f32    %f9620, %f9620, 0.9999, 0.01;
	// end inline asm
	// begin inline asm
	fma.rn.f64    %fd9618, %fd9618, 0.9999, 0.01;
	// end inline asm
	// begin inline asm
	fma.rn.f64    %fd9620, %fd9620, 0.9999, 0.01;
	// end inline asm
	// begin inline asm
	fma.rn.f32    %f9618, %f9618, 0.9999, 0.01;
	// end inline asm
	// begin inline asm
	fma.rn.f32    %f9620, %f9620, 0.9999, 0.01;
	// end inline asm
	// begin inline asm
	fma.rn.f64    %fd9618, %fd9618, 0.9999, 0.01;
	// end inline asm
	// begin inline asm
	fma.rn.f64    %fd9620, %fd9620, 0.9999, 0.01;
	// end inline asm
	// begin inline asm
	fma.rn.f32    %f9618, %f9618, 0.9999, 0.01;
	// end inline asm
	// begin inline asm
	fma.rn.f32    %f9620, %f9620, 0.9999, 0.01;
	// end inline asm
	// begin inline asm
	fma.rn.f64    %fd9618, %fd9618, 0.9999, 0.01;
	// end inline asm
	// begin inline asm
	fma.rn.f64    %fd9620, %fd9620, 0.9999, 0.01;
	// end inline asm
	// begin inline asm
	fma.rn.f32    %f9618, %f9618, 0.9999, 0.01;
	// end inline asm
	// begin inline asm
	fma.rn.f32    %f9620, %f9620, 0.9999, 0.01;
	// end inline asm
	// begin inline asm
	fma.rn.f64    %fd9618, %fd9618, 0.9999, 0.01;
	// end inline asm
	// begin inline asm
	fma.rn.f64    %fd9620, %fd9620, 0.9999, 0.01;
	// end inline asm
	// begin inline asm
	fma.rn.f32    %f9618, %f9618, 0.9999, 0.01;
	// end inline asm
	// begin inline asm
	fma.rn.f32    %f9620, %f9620, 0.9999, 0.01;
	// end inline asm
	// begin inline asm
	fma.rn.f64    %fd9618, %fd9618, 0.9999, 0.01;
	// end inline asm
	// begin inline asm
	fma.rn.f64    %fd9620, %fd9620, 0.9999, 0.01;
	// end inline asm
	// begin inline asm
	fma.rn.f32    %f9618, %f9618, 0.9999, 0.01;
	// end inline asm
	// begin inline asm
	fma.rn.f32    %f9620, %f9620, 0.9999, 0.01;
	// end inline asm
	// begin inline asm
	fma.rn.f64    %fd9618, %fd9618, 0.9999, 0.01;
	// end inline asm
	// begin inline asm
	fma.rn.f64    %fd9620, %fd9620, 0.9999, 0.01;
	// end inline asm
	// begin inline asm
	fma.rn.f32    %f9618, %f9618, 0.9999, 0.01;
	// end inline asm
	// begin inline asm
	fma.rn.f32    %f9620, %f9620, 0.9999, 0.01;
	// end inline asm
	// begin inline asm
	fma.rn.f64    %fd9618, %fd9618, 0.9999, 0.01;
	// end inline asm
	// begin inline asm
	fma.rn.f64    %fd9620, %fd9620, 0.9999, 0.01;
	// end inline asm
	// begin inline asm
	fma.rn.f32    %f9618, %f9618, 0.9999, 0.01;
	// end inline asm
	// begin inline asm
	fma.rn.f32    %f9620, %f9620, 0.9999, 0.01;
	// end inline asm
	// begin inline asm
	fma.rn.f64    %fd9618, %fd9618, 0.9999, 0.01;
	// end inline asm
	// begin inline asm
	fma.rn.f64    %fd9620, %fd9620, 0.9999, 0.01;
	// end inline asm
	// begin inline asm
	fma.rn.f32    %f9618, %f9618, 0.9999, 0.01;
	// end inline asm
	// begin inline asm
	fma.rn.f32    %f9620, %f9620, 0.9999, 0.01;
	// end inline asm
	// begin inline asm
	fma.rn.f64    %fd9618, %fd9618, 0.9999, 0.01;
	// end inline asm
	// begin inline asm
	fma.rn.f64    %fd9620, %fd9620, 0.9999, 0.01;
	// end inline asm
	// begin inline asm
	fma.rn.f32    %f9618, %f9618, 0.9999, 0.01;
	// end inline asm
	// begin inline asm
	fma.rn.f32    %f9620, %f9620, 0.9999, 0.01;
	// end inline asm
	// begin inline asm
	fma.rn.f64    %fd9618, %fd9618, 0.9999, 0.01;
	// end inline asm
	// begin inline asm
	fma.rn.f64    %fd9620, %fd9620, 0.9999, 0.01;
	// end inline asm
	// begin inline asm
	fma.rn.f32    %f9618, %f9618, 0.9999, 0.01;
	// end inline asm
	// begin inline asm
	fma.rn.f32    %f9620, %f9620, 0.9999, 0.01;
	// end inline asm
	mov.f64 	%fd11038, %fd9618;
	// begin inline asm
	fma.rn.f64    %fd11038, %fd11038, 0.9999, 0.01;
	// end inline asm
	mov.f64 	%fd11040, %fd9620;
	// begin inline asm
	fma.rn.f64    %fd11040, %fd11040, 0.9999, 0.01;
	// end inline asm
	mov.f32 	%f11038, %f9618;
	// begin inline asm
	fma.rn.f32    %f11038, %f11038, 0.9999, 0.01;
	// end inline asm
	mov.f32 	%f11040, %f9620;
	// begin inline asm
	fma.rn.f32    %f11040, %f11040, 0.9999, 0.01;
	// end inline asm
	// begin inline asm
	fma.rn.f64    %fd11038, %fd11038, 0.9999, 0.01;
	// end inline asm
	// begin inline asm
	fma.rn.f64    %fd11040, %fd11040, 0.9999, 0.01;
	// end inline asm
	// begin inline asm
	fma.rn.f32    %f11038, %f11038, 0.9999, 0.01;
	// end inline asm
	// begin inline asm
	fma.rn.f32    %f11040, %f11040, 0.9999, 0.01;
	// end inline asm
	// begin inline asm
	fma.rn.f64    %fd11038, %fd11038, 0.9999, 0.01;
	// end inline asm
	// begin inline asm
	fma.rn.f64    %fd11040, %fd11040, 0.9999, 0.01;
	// end inline asm
	// begin inline asm
	fma.rn.f32    %f11038, %f11038, 0.9999, 0.01;
	// end inline asm
	// begin inline asm
	fma.rn.f32    %f11040, %f11040, 0.9999, 0.01;
	// end inline asm
	// begin inline asm
	fma.rn.f64    %fd11038, %fd11038, 0.9999, 0.01;
	// end inline asm
	// begin inline asm
	fma.rn.f64    %fd11040, %fd11040, 0.9999, 0.01;
	// end inline asm
	// begin inline asm
	fma.rn.f32    %f11038, %f11038, 0.9999, 0.01;
	// end inline asm
	// begin inline asm
	fma.rn.f32    %f11040, %f11040, 0.9999, 0.01;
	// end inline asm
	// begin inline asm
	fma.rn.f64    %fd11038, %fd11038, 0.9999, 0.01;
	// end inline asm
	// begin inline asm
	fma.rn.f64    %fd11040, %fd11040, 0.9999, 0.01;
	// end inline asm
	// begin inline asm
	fma.rn.f32    %f11038, %f11038, 0.9999, 0.01;
	// end inline asm
	// begin inline asm
	fma.rn.f32    %f11040, %f11040, 0.9999, 0.01;
	// end inline asm
	// begin inline asm
	fma.rn.f64    %fd11038, %fd11038, 0.9999, 0.01;
	// end inline asm
	// begin inline asm
	fma.rn.f64    %fd11040, %fd11040, 0.9999, 0.01;
	// end inline asm
	// begin inline asm
	fma.rn.f32    %f11038, %f11038, 0.9999, 0.01;
	// end inline asm
	// begin inline asm
	fma.rn.f32    %f11040, %f11040, 0.9999, 0.01;
	// end inline asm
	// begin inline asm
	fma.rn.f64    %fd11038, %fd11038, 0.9999, 0.01;
	// end inline asm
	// begin inline asm
	fma.rn.f64    %fd11040, %fd11040, 0.9999, 0.01;
	// end inline asm
	// begin inline asm
	fma.rn.f32    %f11038, %f11038, 0.9999, 0.01;
	// end inline asm
	// begin inline asm
	fma.rn.f32    %f11040, %f11040, 0.9999, 0.01;
	// end inline asm
	// begin inline asm
	fma.rn.f64    %fd11038, %fd11038, 0.9999, 0.01;
	// end inline asm
	// begin inline asm
	fma.rn.f64    %fd11040, %fd11040, 0.9999, 0.01;
	// end inline asm
	// begin inline asm
	fma.rn.f32    %f11038, %f11038, 0.9999, 0.01;
	// end inline asm
	// begin inline asm
	fma.rn.f32    %f11040, %f11040, 0.9999, 0.01;
	// end inline asm
	// begin inline asm
	fma.rn.f64    %fd11038, %fd11038, 0.9999, 0.01;
	// end inline asm
	// begin inline asm
	fma.rn.f64    %fd11040, %fd11040, 0.9999, 0.01;
	// end inline asm
	// begin inline asm
	fma.rn.f32    %f11038, %f11038, 0.9999, 0.01;
	// end inline asm
	// begin inline asm
	fma.rn.f32    %f11040, %f11040, 0.9999, 0.01;
	// end inline asm
	// begin inline asm
	fma.rn.f64    %fd11038, %fd11038, 0.9999, 0.01;
	// end inline asm
	// begin inline asm
	fma.rn.f64    %fd11040, %fd11040, 0.9999, 0.01;
	// end inline asm
	// begin inline asm
	fma.rn.f32    %f11038, %f11038, 0.9999, 0.01;
	// end inline asm
	// begin inline asm
	fma.rn.f32    %f11040, %f11040, 0.9999, 0.01;
	// end inline asm
	// begin inline asm
	fma.rn.f64    %fd11038, %fd11038, 0.9999, 0.01;
	// end inline asm
	// begin inline asm
	fma.rn.f64    %fd11040, %fd11040, 0.9999, 0.01;
	// end inline asm
	// begin inline asm
	fma.rn.f32    %f11038, %f11038, 0.9999, 0.01;
	// end inline asm
	// begin inline asm
	fma.rn.f32    %f11040, %f11040, 0.9999, 0.01;
	// end inline asm
	// begin inline asm
	fma.rn.f64    %fd11038, %fd11038, 0.9999, 0.01;
	// end inline asm
	// begin inline asm
	fma.rn.f64    %fd11040, %fd11040, 0.9999, 0.01;
	// end inline asm
	// begin inline asm
	fma.rn.f32    %f11038, %f11038, 0.9999, 0.01;
	// end inline asm
	// begin inline asm
	fma.rn.f32    %f11040, %f11040, 0.9999, 0.01;
	// end inline asm
	// begin inline asm
	fma.rn.f64    %fd11038, %fd11038, 0.9999, 0.01;
	// end inline asm
	// begin inline asm
	fma.rn.f64    %fd11040, %fd11040, 0.9999, 0.01;
	// end inline asm
	// begin inline asm
	fma.rn.f32    %f11038, %f11038, 0.9999, 0.01;
	// end inline asm
	// begin inline asm
	fma.rn.f32    %f11040, %f11040, 0.9999, 0.01;
	// end inline asm
	// begin inline asm
	fma.rn.f64    %fd11038, %fd11038, 0.9999, 0.01;
	// end inline asm
	// begin inline asm
	fma.rn.f64    %fd11040, %fd11040, 0.9999, 0.01;
	// end inline asm
	// begin inline asm
	fma.rn.f32    %f11038, %f11038, 0.9999, 0.01;
	// end inline asm
	// begin inline asm
	fma.rn.f32    %f11040, %f11040, 0.9999, 0.01;
	// end inline asm
	// begin inline asm
	fma.rn.f64    %fd11038, %fd11038, 0.9999, 0.01;
	// end inline asm
	// begin inline asm
	fma.rn.f64    %fd11040, %fd11040, 0.9999, 0.01;
	// end inline asm
	// begin inline asm
	fma.rn.f32    %f11038, %f11038, 0.9999, 0.01;
	// end inline asm
	// begin inline asm
	fma.rn.f32    %f11040, %f11040, 0.9999, 0.01;
	// end inline asm
	// begin inline asm
	fma.rn.f64    %fd11038, %fd11038, 0.9999, 0.01;
	// end inline asm
	// begin inline asm
	fma.rn.f64    %fd11040, %fd11040, 0.9999, 0.01;
	// end inline asm
	// begin inline asm
	fma.rn.f32    %f11038, %f11038, 0.9999, 0.01;
	// end inline asm
	// begin inline asm
	fma.rn.f32    %f11040, %f11040, 0.9999, 0.01;
	// end inline asm
	// begin inline asm
	fma.rn.f64    %fd11038, %fd11038, 0.9999, 0.01;
	// end inline asm
	// begin inline asm
	fma.rn.f64    %fd11040, %fd11040, 0.9999, 0.01;
	// end inline asm
	// begin inline asm
	fma.rn.f32    %f11038, %f11038, 0.9999, 0.01;
	// end inline asm
	// begin inline asm
	fma.rn.f32    %f11040, %f11040, 0.9999, 0.01;
	// end inline asm
	// begin inline asm
	fma.rn.f64    %fd11038, %fd11038, 0.9999, 0.01;
	// end inline asm
	// begin inline asm
	fma.rn.f64    %fd11040, %fd11040, 0.9999, 0.01;
	// end inline asm
	// begin inline asm
	fma.rn.f32    %f11038, %f11038, 0.9999, 0.01;
	// end inline asm
	// begin inline asm
	fma.rn.f32    %f11040, %f11040, 0.9999, 0.01;
	// end inline asm
	// begin inline asm
	fma.rn.f64    %fd11038, %fd11038, 0.9999, 0.01;
	// end inline asm
	// begin inline asm
	fma.rn.f64    %fd11040, %fd11040, 0.9999, 0.01;
	// end inline asm
	// begin inline asm
	fma.rn.f32    %f11038, %f11038, 0.9999, 0.01;
	// end inline asm
	// begin inline asm
	fma.rn.f32    %f11040, %f11040, 0.9999, 0.01;
	// end inline asm
	// begin inline asm
	fma.rn.f64    %fd11038, %fd11038, 0.9999, 0.01;
	// end inline asm
	// begin inline asm
	fma.rn.f64    %fd11040, %fd11040, 0.9999, 0.01;
	// end inline asm
	// begin inline asm
	fma.rn.f32    %f11038, %f11038, 0.9999, 0.01;
	// end inline asm
	// begin inline asm
	fma.rn.f32    %f11040, %f11040, 0.9999, 0.01;
	// end inline asm
	// begin inline asm
	fma.rn.f64    %fd11038, %fd11038, 0.9999, 0.01;
	// end inline asm
	// begin inline asm
	fma.rn.f64    %fd11040, %fd11040, 0.9999, 0.01;
	// end inline asm
	// begin inline asm
	fma.rn.f32    %f11038, %f11038, 0.9999, 0.01;
	// end inline asm
	// begin inline asm
	fma.rn.f32    %f11040, %f11040, 0.9999, 0.01;
	// end inline asm
	// begin inline asm
	fma.rn.f64    %fd11038, %fd11038, 0.9999, 0.01;
	// end inline asm
	// begin inline asm
	fma.rn.f64    %fd11040, %fd11040, 0.9999, 0.01;
	// end inline asm
	// begin inline asm
	fma.rn.f32    %f11038, %f11038, 0.9999, 0.01;
	// end inline asm
	// begin inline asm
	fma.rn.f32    %f11040, %f11040, 0.9999, 0.01;
	// end inline asm
	// begin inline asm
	fma.rn.f64    %fd11038, %fd11038, 0.9999, 0.01;
	// end inline asm
	// begin inline asm
	fma.rn.f64    %fd11040, %fd11040, 0.9999, 0.01;
	// end inline asm
	// begin inline asm
	fma.rn.f32    %f11038, %f11038, 0.9999, 0.01;
	// end inline asm
	// begin inline asm
	fma.rn.f32    %f11040, %f11040, 0.9999, 0.01;
	// end inline asm
	// begin inline asm
	fma.rn.f64    %fd11038, %fd11038, 0.9999, 0.01;
	// end inline asm
	// begin inline asm
	fma.rn.f64    %fd11040, %fd11040, 0.9999, 0.01;
	// end inline asm
	// begin inline asm
	fma.rn.f32    %f11038, %f11038, 0.9999, 0.01;
	// end inline asm
	// begin inline asm
	fma.rn.f32    %f11040, %f11040, 0.9999, 0.01;
	// end inline asm
	// begin inline asm
	fma.rn.f64    %fd11038, %fd11038, 0.9999, 0.01;
	// end inline asm
	// begin inline asm
	fma.rn.f64    %fd11040, %fd11040, 0.9999, 0.01;
	// end inline asm
	// begin inline asm
	fma.rn.f32    %f11038, %f11038, 0.9999, 0.01;
	// end inline asm
	// begin inline asm
	fma.rn.f32    %f11040, %f11040, 0.9999, 0.01;
	// end inline asm
	// begin inline asm
	fma.rn.f64    %fd11038, %fd11038, 0.9999, 0.01;
	// end inline asm
	// begin inline asm
	fma.rn.f64    %fd11040, %fd11040, 0.9999, 0.01;
	// end inline asm
	// begin inline asm
	fma.rn.f32    %f11038, %f11038, 0.9999, 0.01;
	// end inline asm
	// begin inline asm
	fma.rn.f32    %f11040, %f11040, 0.9999, 0.01;
	// end inline asm
	// begin inline asm
	fma.rn.f64    %fd11038, %fd11038, 0.9999, 0.01;
	// end inline asm
	// begin inline asm
	fma.rn.f64    %fd11040, %fd11040, 0.9999, 0.01;
	// end inline asm
	// begin inline asm
	fma.rn.f32    %f11038, %f11038, 0.9999, 0.01;
	// end inline asm
	// begin inline asm
	fma.rn.f32    %f11040, %f11040, 0.9999, 0.01;
	// end inline asm
	// begin inline asm
	fma.rn.f64    %fd11038, %fd11038, 0.9999, 0.01;
	// end inline asm
	// begin inline asm
	fma.rn.f64    %fd11040, %fd11040, 0.9999, 0.01;
	// end inline asm
	// begin inline asm
	fma.rn.f32    %f11038, %f11038, 0.9999, 0.01;
	// end inline asm
	// begin inline asm
	fma.rn.f32    %f11040, %f11040, 0.9999, 0.01;
	// end inline asm
	// begin inline asm
	fma.rn.f64    %fd11038, %fd11038, 0.9999, 0.01;
	// end inline asm
	// begin inline asm
	fma.rn.f64    %fd11040, %fd11040, 0.9999, 0.01;
	// end inline asm
	// begin inline asm
	fma.rn.f32    %f11038, %f11038, 0.9999, 0.01;
	// end inline asm
	// begin inline asm
	fma.rn.f32    %f11040, %f11040, 0.9999, 0.01;
	// end inline asm
	// begin inline asm
	fma.rn.f64    %fd11038, %fd11038, 0.9999, 0.01;
	// end inline asm
	// begin inline asm
	fma.rn.f64    %fd11040, %fd11040, 0.9999, 0.01;
	// end inline asm
	// begin inline asm
	fma.rn.f32    %f11038, %f11038, 0.9999, 0.01;
	// end inline asm
	// begin inline asm
	fma.rn.f32    %f11040, %f11040, 0.9999, 0.01;
	// end inline asm
	// begin inline asm
	fma.rn.f64    %fd11038, %fd11038, 0.9999, 0.01;
	// end inline asm
	// begin inline asm
	fma.rn.f64    %fd11040, %fd11040, 0.9999, 0.01;
	// end inline asm
	// begin inline asm
	fma.rn.f32    %f11038, %f11038, 0.9999, 0.01;
	// end inline asm
	// begin inline asm
	fma.rn.f32    %f11040, %f11040, 0.9999, 0.01;
	// end inline asm
	// begin inline asm
	fma.rn.f64    %fd11038, %fd11038, 0.9999, 0.01;
	// end inline asm
	// begin inline asm
	fma.rn.f64    %fd11040, %fd11040, 0.9999, 0.01;
	// end inline asm
	// begin inline asm
	fma.rn.f32    %f11038, %f11038, 0.9999, 0.01;
	// end inline asm
	// begin inline asm
	fma.rn.f32    %f11040, %f11040, 0.9999, 0.01;
	// end inline asm
	// begin inline asm
	fma.rn.f64    %fd11038, %fd11038, 0.9999, 0.01;
	// end inline asm
	// begin inline asm
	fma.rn.f64    %fd11040, %fd11040, 0.9999, 0.01;
	// end inline asm
	// begin inline asm
	fma.rn.f32    %f11038, %f11038, 0.9999, 0.01;
	// end inline asm
	// begin inline asm
	fma.rn.f32    %f11040, %f11040, 0.9999, 0.01;
	// end inline asm
	// begin inline asm
	fma.rn.f64    %fd11038, %fd11038, 0.9999, 0.01;
	// end inline asm
	// begin inline asm
	fma.rn.f64    %fd11040, %fd11040, 0.9999, 0.01;
	// end inline asm
	// begin inline asm
	fma.rn.f32    %f11038, %f11038, 0.9999, 0.01;
	// end inline asm
	// begin inline asm
	fma.rn.f32    %f11040, %f11040, 0.9999, 0.01;
	// end inline asm
	// begin inline asm
	fma.rn.f64    %fd11038, %fd11038, 0.9999, 0.01;
	// end inline asm
	// begin inline asm
	fma.rn.f64    %fd11040, %fd11040, 0.9999, 0.01;
	// end inline asm
	// begin inline asm
	fma.rn.f32    %f11038, %f11038, 0.9999, 0.01;
	// end inline asm
	// begin inline asm
	fma.rn.f32    %f11040, %f11040, 0.9999, 0.01;
	// end inline asm
	// begin inline asm
	fma.rn.f64    %fd11038, %fd11038, 0.9999, 0.01;
	// end inline asm
	// begin inline asm
	fma.rn.f64    %fd11040, %fd11040, 0.9999, 0.01;
	// end inline asm
	// begin inline asm
	fma.rn.f32    %f11038, %f11038, 0.9999, 0.01;
	// end inline asm
	// begin inline asm
	fma.rn.f32    %f11040, %f11040, 0.9999, 0.01;
	// end inline asm
	// begin inline asm
	fma.rn.f64    %fd11038, %fd11038, 0.9999, 0.01;
	// end inline asm
	// begin inline asm
	fma.rn.f64    %fd11040, %fd11040, 0.9999, 0.01;
	// end inline asm
	// begin inline asm
	fma.rn.f32    %f11038, %f11038, 0.9999, 0.01;
	// end inline asm
	// begin inline asm
	fma.rn.f32    %f11040, %f11040, 0.9999, 0.01;
	// end inline asm
	// begin inline asm
	fma.rn.f64    %fd11038, %fd11038, 0.9999, 0.01;
	// end inline asm
	// begin inline asm
	fma.rn.f64    %fd11040, %fd11040, 0.9999, 0.01;
	// end inline asm
	// begin inline asm
	fma.rn.f32    %f11038, %f11038, 0.9999, 0.01;
	// end inline asm
	// begin inline asm
	fma.rn.f32    %f11040, %f11040, 0.9999, 0.01;
	// end inline asm
	// begin inline asm
	fma.rn.f64    %fd11038, %fd11038, 0.9999, 0.01;
	// end inline asm
	// begin inline asm
	fma.rn.f64    %fd11040, %fd11040, 0.9999, 0.01;
	// end inline asm
	// begin inline asm
	fma.rn.f32    %f11038, %f11038, 0.9999, 0.01;
	// end inline asm
	// begin inline asm
	fma.rn.f32    %f11040, %f11040, 0.9999, 0.01;
	// end inline asm
	// begin inline asm
	fma.rn.f64    %fd11038, %fd11038, 0.9999, 0.01;
	// end inline asm
	// begin inline asm
	fma.rn.f64    %fd11040, %fd11040, 0.9999, 0.01;
	// end inline asm
	// begin inline asm
	fma.rn.f32    %f11038, %f11038, 0.9999, 0.01;
	// end inline asm
	// begin inline asm
	fma.rn.f32    %f11040, %f11040, 0.9999, 0.01;
	// end inline asm
	// begin inline asm
	fma.rn.f64    %fd11038, %fd11038, 0.9999, 0.01;
	// end inline asm
	// begin inline asm
	fma.rn.f64    %fd11040, %fd11040, 0.9999, 0.01;
	// end inline asm
	// begin inline asm
	fma.rn.f32    %f11038, %f11038, 0.9999, 0.01;
	// end inline asm
	// begin inline asm
	fma.rn.f32    %f11040, %f11040, 0.9999, 0.01;
	// end inline asm
	// begin inline asm
	fma.rn.f64    %fd11038, %fd11038, 0.9999, 0.01;
	// end inline asm
	// begin inline asm
	fma.rn.f64    %fd11040, %fd11040, 0.9999, 0.01;
	// end inline asm
	// begin inline asm
	fma.rn.f32    %f11038, %f11038, 0.9999, 0.01;
	// end inline asm
	// begin inline asm
	fma.rn.f32    %f11040, %f11040, 0.9999, 0.01;
	// end inline asm
	// begin inline asm
	fma.rn.f64    %fd11038, %fd11038, 0.9999, 0.01;
	// end inline asm
	// begin inline asm
	fma.rn.f64    %fd11040, %fd11040, 0.9999, 0.01;
	// end inline asm
	// begin inline asm
	fma.rn.f32    %f11038, %f11038, 0.9999, 0.01;
	// end inline asm
	// begin inline asm
	fma.rn.f32    %f11040, %f11040, 0.9999, 0.01;
	// end inline asm
	// begin inline asm
	fma.rn.f64    %fd11038, %fd11038, 0.9999, 0.01;
	// end inline asm
	// begin inline asm
	fma.rn.f64    %fd11040, %fd11040, 0.9999, 0.01;
	// end inline asm
	// begin inline asm
	fma.rn.f32    %f11038, %f11038, 0.9999, 0.01;
	// end inline asm
	// begin inline asm
	fma.rn.f32    %f11040, %f11040, 0.9999, 0.01;
	// end inline asm
	// begin inline asm
	fma.rn.f64    %fd11038, %fd11038, 0.9999, 0.01;
	// end inline asm
	// begin inline asm
	fma.rn.f64    %fd11040, %fd11040, 0.9999, 0.01;
	// end inline asm
	// begin inline asm
	fma.rn.f32    %f11038, %f11038, 0.9999, 0.01;
	// end inline asm
	// begin inline asm
	fma.rn.f32    %f11040, %f11040, 0.9999, 0.01;
	// end inline asm
	// begin inline asm
	fma.rn.f64    %fd11038, %fd11038, 0.9999, 0.01;
	// end inline asm
	// begin inline asm
	fma.rn.f64    %fd11040, %fd11040, 0.9999, 0.01;
	// end inline asm
	// begin inline asm
	fma.rn.f32    %f11038, %f11038, 0.9999, 0.01;
	// end inline asm
	// begin inline asm
	fma.rn.f32    %f11040, %f11040, 0.9999, 0.01;
	// end inline asm
	// begin inline asm
	fma.rn.f64    %fd11038, %fd11038, 0.9999, 0.01;
	// end inline asm
	// begin inline asm
	fma.rn.f64    %fd11040, %fd11040, 0.9999, 0.01;
	// end inline asm
	// begin inline asm
	fma.rn.f32    %f11038, %f11038, 0.9999, 0.01;
	// end inline asm
	// begin inline asm
	fma.rn.f32    %f11040, %f11040, 0.9999, 0.01;
	// end inline asm
	// begin inline asm
	fma.rn.f64    %fd11038, %fd11038, 0.9999, 0.01;
	// end inline asm
	// begin inline asm
	fma.rn.f64    %fd11040, %fd11040, 0.9999, 0.01;
	// end inline asm
	// begin inline asm
	fma.rn.f32    %f11038, %f11038, 0.9999, 0.01;
	// end inline asm
	// begin inline asm
	fma.rn.f32    %f11040, %f11040, 0.9999, 0.01;
	// end inline asm
	// begin inline asm
	fma.rn.f64    %fd11038, %fd11038, 0.9999, 0.01;
	// end inline asm
	// begin inline asm
	fma.rn.f64    %fd11040, %fd11040, 0.9999, 0.01;
	// end inline asm
	// begin inline asm
	fma.rn.f32    %f11038, %f11038, 0.9999, 0.01;
	// end inline asm
	// begin inline asm
	fma.rn.f32    %f11040, %f11040, 0.9999, 0.01;
	// end inline asm
	// begin inline asm
	fma.rn.f64    %fd11038, %fd11038, 0.9999, 0.01;
	// end inline asm
	// begin inline asm
	fma.rn.f64    %fd11040, %fd11040, 0.9999, 0.01;
	// end inline asm
	// begin inline asm
	fma.rn.f32    %f11038, %f11038, 0.9999, 0.01;
	// end inline asm
	// begin inline asm
	fma.rn.f32    %f11040, %f11040, 0.9999, 0.01;
	// end inline asm
	// begin inline asm
	fma.rn.f64    %fd11038, %fd11038, 0.9999, 0.01;
	// end inline asm
	// begin inline asm
	fma.rn.f64    %fd11040, %fd11040, 0.9999, 0.01;
	// end inline asm
	// begin inline asm
	fma.rn.f32    %f11038, %f11038, 0.9999, 0.01;
	// end inline asm
	// begin inline asm
	fma.rn.f32    %f11040, %f11040, 0.9999, 0.01;
	// end inline asm
	// begin inline asm
	fma.rn.f64    %fd11038, %fd11038, 0.9999, 0.01;
	// end inline asm
	// begin inline asm
	fma.rn.f64    %fd11040, %fd11040, 0.9999, 0.01;
	// end inline asm
	// begin inline asm
	fma.rn.f32    %f11038, %f11038, 0.9999, 0.01;
	// end inline asm
	// begin inline asm
	fma.rn.f32    %f11040, %f11040, 0.9999, 0.01;
	// end inline asm
	// begin inline asm
	fma.rn.f64    %fd11038, %fd11038, 0.9999, 0.01;
	// end inline asm
	// begin inline asm
	fma.rn.f64    %fd11040, %fd11040, 0.9999, 0.01;
	// end inline asm
	// begin inline asm
	fma.rn.f32    %f11038, %f11038, 0.9999, 0.01;
	// end inline asm
	// begin inline asm
	fma.rn.f32    %f11040, %f11040, 0.9999, 0.01;
	// end inline asm
	// begin inline asm
	fma.rn.f64    %fd11038, %fd11038, 0.9999, 0.01;
	// end inline asm
	// begin inline asm
	fma.rn.f64    %fd11040, %fd11040, 0.9999, 0.01;
	// end inline asm
	// begin inline asm
	fma.rn.f32    %f11038, %f11038, 0.9999, 0.01;
	// end inline asm
	// begin inline asm
	fma.rn.f32    %f11040, %f11040, 0.9999, 0.01;
	// end inline asm
	// begin inline asm
	fma.rn.f64    %fd11038, %fd11038, 0.9999, 0.01;
	// end inline asm
	// begin inline asm
	fma.rn.f64    %fd11040, %fd11040, 0.9999, 0.01;
	// end inline asm
	// begin inline asm
	fma.rn.f32    %f11038, %f11038, 0.9999, 0.01;
	// end inline asm
	// begin inline asm
	fma.rn.f32    %f11040, %f11040, 0.9999, 0.01;
	// end inline asm
	// begin inline asm
	fma.rn.f64    %fd11038, %fd11038, 0.9999, 0.01;
	// end inline asm
	// begin inline asm
	fma.rn.f64    %fd11040, %fd11040, 0.9999, 0.01;
	// end inline asm
	// begin inline asm
	fma.rn.f32    %f11038, %f11038, 0.9999, 0.01;
	// end inline asm
	// begin inline asm
	fma.rn.f32    %f11040, %f11040, 0.9999, 0.01;
	// end inline asm
	// begin inline asm
	fma.rn.f64    %fd11038, %fd11038, 0.9999, 0.01;
	// end inline asm
	// begin inline asm
	fma.rn.f64    %fd11040, %fd11040, 0.9999, 0.01;
	// end inline asm
	// begin inline asm
	fma.rn.f32    %f11038, %f11038, 0.9999, 0.01;
	// end inline asm
	// begin inline asm
	fma.rn.f32    %f11040, %f11040, 0.9999, 0.01;
	// end inline asm
	// begin inline asm
	fma.rn.f64    %fd11038, %fd11038, 0.9999, 0.01;
	// end inline asm
	// begin inline asm
	fma.rn.f64    %fd11040, %fd11040, 0.9999, 0.01;
	// end inline asm
	// begin inline asm
	fma.rn.f32    %f11038, %f11038, 0.9999, 0.01;
	// end inline asm
	// begin inline asm
	fma.rn.f32    %f11040, %f11040, 0.9999, 0.01;
	// end inline asm
	// begin inline asm
	fma.rn.f64    %fd11038, %fd11038, 0.9999, 0.01;
	// end inline asm
	// begin inline asm
	fma.rn.f64    %fd11040, %fd11040, 0.9999, 0.01;
	// end inline asm
	// begin inline asm
	fma.rn.f32    %f11038, %f11038, 0.9999, 0.01;
	// end inline asm
	// begin inline asm
	fma.rn.f32    %f11040, %f11040, 0.9999, 0.01;
	// end inline asm
	// begin inline asm
	fma.rn.f64    %fd11038, %fd11038, 0.9999, 0.01;
	// end inline asm
	// begin inline asm
	fma.rn.f64    %fd11040, %fd11040, 0.9999, 0.01;
	// end inline asm
	// begin inline asm
	fma.rn.f32    %f11038, %f11038, 0.9999, 0.01;
	// end inline asm
	// begin inline asm
	fma.rn.f32    %f11040, %f11040, 0.9999, 0.01;
	// end inline asm
	// begin inline asm
	fma.rn.f64    %fd11038, %fd11038, 0.9999, 0.01;
	// end inline asm
	// begin inline asm
	fma.rn.f64    %fd11040, %fd11040, 0.9999, 0.01;
	// end inline asm
	// begin inline asm
	fma.rn.f32    %f11038, %f11038, 0.9999, 0.01;
	// end inline asm
	// begin inline asm
	fma.rn.f32    %f11040, %f11040, 0.9999, 0.01;
	// end inline asm
	// begin inline asm
	fma.rn.f64    %fd11038, %fd11038, 0.9999, 0.01;
	// end inline asm
	// begin inline asm
	fma.rn.f64    %fd11040, %fd11040, 0.9999, 0.01;
	// end inline asm
	// begin inline asm
	fma.rn.f32    %f11038, %f11038, 0.9999, 0.01;
	// end inline asm
	// begin inline asm
	fma.rn.f32    %f11040, %f11040, 0.9999, 0.01;
	// end inline asm
	// begin inline asm
	fma.rn.f64    %fd11038, %fd11038, 0.9999, 0.01;
	// end inline asm
	// begin inline asm
	fma.rn.f64    %fd11040, %fd11040, 0.9999, 0.01;
	// end inline asm
	// begin inline asm
	fma.rn.f32    %f11038, %f11038, 0.9999, 0.01;
	// end inline asm
	// begin inline asm
	fma.rn.f32    %f11040, %f11040, 0.9999, 0.01;
	// end inline asm
	// begin inline asm
	fma.rn.f64    %fd11038, %fd11038, 0.9999, 0.01;
	// end inline asm
	// begin inline asm
	fma.rn.f64    %fd11040, %fd11040, 0.9999, 0.01;
	// end inline asm
	// begin inline asm
	fma.rn.f32    %f11038, %f11038, 0.9999, 0.01;
	// end inline asm
	// begin inline asm
	fma.rn.f32    %f11040, %f11040, 0.9999, 0.01;
	// end inline asm
	// begin inline asm
	fma.rn.f64    %fd11038, %fd11038, 0.9999, 0.01;
	// end inline asm
	// begin inline asm
	fma.rn.f64    %fd11040, %fd11040, 0.9999, 0.01;
	// end inline asm
	// begin inline asm
	fma.rn.f32    %f11038, %f11038, 0.9999, 0.01;
	// end inline asm
	// begin inline asm
	fma.rn.f32    %f11040, %f11040, 0.9999, 0.01;
	// end inline asm
	// begin inline asm
	fma.rn.f64    %fd11038, %fd11038, 0.9999, 0.01;
	// end inline asm
	// begin inline asm
	fma.rn.f64    %fd11040, %fd11040, 0.9999, 0.01;
	// end inline asm
	// begin inline asm
	fma.rn.f32    %f11038, %f11038, 0.9999, 0.01;
	// end inline asm
	// begin inline asm
	fma.rn.f32    %f11040, %f11040, 0.9999, 0.01;
	// end inline asm
	// begin inline asm
	fma.rn.f64    %fd11038, %fd11038, 0.9999, 0.01;
	// end inline asm
	// begin inline asm
	fma.rn.f64    %fd11040, %fd11040, 0.9999, 0.01;
	// end inline asm
	// begin inline asm
	fma.rn.f32    %f11038, %f11038, 0.9999, 0.01;
	// end inline asm
	// begin inline asm
	fma.rn.f32    %f11040, %f11040, 0.9999, 0.01;
	// end inline asm
	// begin inline asm
	fma.rn.f64    %fd11038, %fd11038, 0.9999, 0.01;
	// end inline asm
	// begin inline asm
	fma.rn.f64    %fd11040, %fd11040, 0.9999, 0.01;
	// end inline asm
	// begin inline asm
	fma.rn.f32    %f11038, %f11038, 0.9999, 0.01;
	// end inline asm
	// begin inline asm
	fma.rn.f32    %f11040, %f11040, 0.9999, 0.01;
	// end inline asm
	// begin inline asm
	fma.rn.f64    %fd11038, %fd11038, 0.9999, 0.01;
	// end inline asm
	// begin inline asm
	fma.rn.f64    %fd11040, %fd11040, 0.9999, 0.01;
	// end inline asm
	// begin inline asm
	fma.rn.f32    %f11038, %f11038, 0.9999, 0.01;
	// end inline asm
	// begin inline asm
	fma.rn.f32    %f11040, %f11040, 0.9999, 0.01;
	// end inline asm
	// begin inline asm
	fma.rn.f64    %fd11038, %fd11038, 0.9999, 0.01;
	// end inline asm
	// begin inline asm
	fma.rn.f64    %fd11040, %fd11040, 0.9999, 0.01;
	// end inline asm
	// begin inline asm
	fma.rn.f32    %f11038, %f11038, 0.9999, 0.01;
	// end inline asm
	// begin inline asm
	fma.rn.f32    %f11040, %f11040, 0.9999, 0.01;
	// end inline asm
	// begin inline asm
	fma.rn.f64    %fd11038, %fd11038, 0.9999, 0.01;
	// end inline asm
	// begin inline asm
	fma.rn.f64    %fd11040, %fd11040, 0.9999, 0.01;
	// end inline asm
	// begin inline asm
	fma.rn.f32    %f11038, %f11038, 0.9999, 0.01;
	// end inline asm
	// begin inline asm
	fma.rn.f32    %f11040, %f11040, 0.9999, 0.01;
	// end inline asm
	// begin inline asm
	fma.rn.f64    %fd11038, %fd11038, 0.9999, 0.01;
	// end inline asm
	// begin inline asm
	fma.rn.f64    %fd11040, %fd11040, 0.9999, 0.01;
	// end inline asm
	// begin inline asm
	fma.rn.f32    %f11038, %f11038, 0.9999, 0.01;
	// end inline asm
	// begin inline asm
	fma.rn.f32    %f11040, %f11040, 0.9999, 0.01;
	// end inline asm
	// begin inline asm
	fma.rn.f64    %fd11038, %fd11038, 0.9999, 0.01;
	// end inline asm
	// begin inline asm
	fma.rn.f64    %fd11040, %fd11040, 0.9999, 0.01;
	// end inline asm
	// begin inline asm
	fma.rn.f32    %f11038, %f11038, 0.9999, 0.01;
	// end inline asm
	// begin inline asm
	fma.rn.f32    %f11040, %f11040, 0.9999, 0.01;
	// end inline asm
	// begin inline asm
	fma.rn.f64    %fd11038, %fd11038, 0.9999, 0.01;
	// end inline asm
	// begin inline asm
	fma.rn.f64    %fd11040, %fd11040, 0.9999, 0.01;
	// end inline asm
	// begin inline asm
	fma.rn.f32    %f11038, %f11038, 0.9999, 0.01;
	// end inline asm
	// begin inline asm
	fma.rn.f32    %f11040, %f11040, 0.9999, 0.01;
	// end inline asm
	// begin inline asm
	fma.rn.f64    %fd11038, %fd11038, 0.9999, 0.01;
	// end inline asm
	// begin inline asm
	fma.rn.f64    %fd11040, %fd11040, 0.9999, 0.01;
	// end inline asm
	// begin inline asm
	fma.rn.f32    %f11038, %f11038, 0.9999, 0.01;
	// end inline asm
	// begin inline asm
	fma.rn.f32    %f11040, %f11040, 0.9999, 0.01;
	// end inline asm
	// begin inline asm
	fma.rn.f64    %fd11038, %fd11038, 0.9999, 0.01;
	// end inline asm
	// begin inline asm
	fma.rn.f64    %fd11040, %fd11040, 0.9999, 0.01;
	// end inline asm
	// begin inline asm
	fma.rn.f32    %f11038, %f11038, 0.9999, 0.01;
	// end inline asm
	// begin inline asm
	fma.rn.f32    %f11040, %f11040, 0.9999, 0.01;
	// end inline asm
	// begin inline asm
	fma.rn.f64    %fd11038, %fd11038, 0.9999, 0.01;
	// end inline asm
	// begin inline asm
	fma.rn.f64    %fd11040, %fd11040, 0.9999, 0.01;
	// end inline asm
	// begin inline asm
	fma.rn.f32    %f11038, %f11038, 0.9999, 0.01;
	// end inline asm
	// begin inline asm
	fma.rn.f32    %f11040, %f11040, 0.9999, 0.01;
	// end inline asm
	// begin inline asm
	fma.rn.f64    %fd11038, %fd11038, 0.9999, 0.01;
	// end inline asm
	// begin inline asm
	fma.rn.f64    %fd11040, %fd11040, 0.9999, 0.01;
	// end inline asm
	// begin inline asm
	fma.rn.f32    %f11038, %f11038, 0.9999, 0.01;
	// end inline asm
	// begin inline asm
	fma.rn.f32    %f11040, %f11040, 0.9999, 0.01;
	// end inline asm
	// begin inline asm
	fma.rn.f64    %fd11038, %fd11038, 0.9999, 0.01;
	// end inline asm
	// begin inline asm
	fma.rn.f64    %fd11040, %fd11040, 0.9999, 0.01;
	// end inline asm
	// begin inline asm
	fma.rn.f32    %f11038, %f11038, 0.9999, 0.01;
	// end inline asm
	// begin inline asm
	fma.rn.f32    %f11040, %f11040, 0.9999, 0.01;
	// end inline asm
	// begin inline asm
	fma.rn.f64    %fd11038, %fd11038, 0.9999, 0.01;
	// end inline asm
	// begin inline asm
	fma.rn.f64    %fd11040, %fd11040, 0.9999, 0.01;
	// end inline asm
	// begin inline asm
	fma.rn.f32    %f11038, %f11038, 0.9999, 0.01;
	// end inline asm
	// begin inline asm
	fma.rn.f32    %f11040, %f11040, 0.9999, 0.01;
	// end inline asm
	// begin inline asm
	fma.rn.f64    %fd11038, %fd11038, 0.9999, 0.01;
	// end inline asm
	// begin inline asm
	fma.rn.f64    %fd11040, %fd11040, 0.9999, 0.01;
	// end inline asm
	// begin inline asm
	fma.rn.f32    %f11038, %f11038, 0.9999, 0.01;
	// end inline asm
	// begin inline asm
	fma.rn.f32    %f11040, %f11040, 0.9999, 0.01;
	// end inline asm
	// begin inline asm
	fma.rn.f64    %fd11038, %fd11038, 0.9999, 0.01;
	// end inline asm
	// begin inline asm
	fma.rn.f64    %fd11040, %fd11040, 0.9999, 0.01;
	// end inline asm
	// begin inline asm
	fma.rn.f32    %f11038, %f11038, 0.9999, 0.01;
	// end inline asm
	// begin inline asm
	fma.rn.f32    %f11040, %f11040, 0.9999, 0.01;
	// end inline asm
	// begin inline asm
	fma.rn.f64    %fd11038, %fd11038, 0.9999, 0.01;
	// end inline asm
	// begin inline asm
	fma.rn.f64    %fd11040, %fd11040, 0.9999, 0.01;
	// end inline asm
	// begin inline asm
	fma.rn.f32    %f11038, %f11038, 0.9999, 0.01;
	// end inline asm
	// begin inline asm
	fma.rn.f32    %f11040, %f11040, 0.9999, 0.01;
	// end inline asm
	// begin inline asm
	fma.rn.f64    %fd11038, %fd11038, 0.9999, 0.01;
	// end inline asm
	// begin inline asm
	fma.rn.f64    %fd11040, %fd11040, 0.9999, 0.01;
	// end inline asm
	// begin inline asm
	fma.rn.f32    %f11038, %f11038, 0.9999, 0.01;
	// end inline asm
	// begin inline asm
	fma.rn.f32    %f11040, %f11040, 0.9999, 0.01;
	// end inline asm
	// begin inline asm
	fma.rn.f64    %fd11038, %fd11038, 0.9999, 0.01;
	// end inline asm
	// begin inline asm
	fma.rn.f64    %fd11040, %fd11040, 0.9999, 0.01;
	// end inline asm
	// begin inline asm
	fma.rn.f32    %f11038, %f11038, 0.9999, 0.01;
	// end inline asm
	// begin inline asm
	fma.rn.f32    %f11040, %f11040, 0.9999, 0.01;
	// end inline asm
	// begin inline asm
	fma.rn.f64    %fd11038, %fd11038, 0.9999, 0.01;
	// end inline asm
	// begin inline asm
	fma.rn.f64    %fd11040, %fd11040, 0.9999, 0.01;
	// end inline asm
	// begin inline asm
	fma.rn.f32    %f11038, %f11038, 0.9999, 0.01;
	// end inline asm
	// begin inline asm
	fma.rn.f32    %f11040, %f11040, 0.9999, 0.01;
	// end inline asm
	// begin inline asm
	fma.rn.f64    %fd11038, %fd11038, 0.9999, 0.01;
	// end inline asm
	// begin inline asm
	fma.rn.f64    %fd11040, %fd11040, 0.9999, 0.01;
	// end inline asm
	// begin inline asm
	fma.rn.f32    %f11038, %f11038, 0.9999, 0.01;
	// end inline asm
	// begin inline asm
	fma.rn.f32    %f11040, %f11040, 0.9999, 0.01;
	// end inline asm
	// begin inline asm
	fma.rn.f64    %fd11038, %fd11038, 0.9999, 0.01;
	// end inline asm
	// begin inline asm
	fma.rn.f64    %fd11040, %fd11040, 0.9999, 0.01;
	// end inline asm
	// begin inline asm
	fma.rn.f32    %f11038, %f11038, 0.9999, 0.01;
	// end inline asm
	// begin inline asm
	fma.rn.f32    %f11040, %f11040, 0.9999, 0.01;
	// end inline asm
	// begin inline asm
	fma.rn.f64    %fd11038, %fd11038, 0.9999, 0.01;
	// end inline asm
	// begin inline asm
	fma.rn.f64    %fd11040, %fd11040, 0.9999, 0.01;
	// end inline asm
	// begin inline asm
	fma.rn.f32    %f11038, %f11038, 0.9999, 0.01;
	// end inline asm
	// begin inline asm
	fma.rn.f32    %f11040, %f11040, 0.9999, 0.01;
	// end inline asm
	// begin inline asm
	fma.rn.f64    %fd11038, %fd11038, 0.9999, 0.01;
	// end inline asm
	// begin inline asm
	fma.rn.f64    %fd11040, %fd11040, 0.9999, 0.01;
	// end inline asm
	// begin inline asm
	fma.rn.f32    %f11038, %f11038, 0.9999, 0.01;
	// end inline asm
	// begin inline asm
	fma.rn.f32    %f11040, %f11040, 0.9999, 0.01;
	// end inline asm
	// begin inline asm
	fma.rn.f64    %fd11038, %fd11038, 0.9999, 0.01;
	// end inline asm
	// begin inline asm
	fma.rn.f64    %fd11040, %fd11040, 0.9999, 0.01;
	// end inline asm
	// begin inline asm
	fma.rn.f32    %f11038, %f11038, 0.9999, 0.01;
	// end inline asm
	// begin inline asm
	fma.rn.f32    %f11040, %f11040, 0.9999, 0.01;
	// end inline asm
	// begin inline asm
	fma.rn.f64    %fd11038, %fd11038, 0.9999, 0.01;
	// end inline asm
	// begin inline asm
	fma.rn.f64    %fd11040, %fd11040, 0.9999, 0.01;
	// end inline asm
	// begin inline asm
	fma.rn.f32    %f11038, %f11038, 0.9999, 0.01;
	// end inline asm
	// begin inline asm
	fma.rn.f32    %f11040, %f11040, 0.9999, 0.01;
	// end inline asm
	// begin inline asm
	fma.rn.f64    %fd11038, %fd11038, 0.9999, 0.01;
	// end inline asm
	// begin inline asm
	fma.rn.f64    %fd11040, %fd11040, 0.9999, 0.01;
	// end inline asm
	// begin inline asm
	fma.rn.f32    %f11038, %f11038, 0.9999, 0.01;
	// end inline asm
	// begin inline asm
	fma.rn.f32    %f11040, %f11040, 0.9999, 0.01;
	// end inline asm
	// begin inline asm
	fma.rn.f64    %fd11038, %fd11038, 0.9999, 0.01;
	// end inline asm
	// begin inline asm
	fma.rn.f64    %fd11040, %fd11040, 0.9999, 0.01;
	// end inline asm
	// begin inline asm
	fma.rn.f32    %f11038, %f11038, 0.9999, 0.01;
	// end inline asm
	// begin inline asm
	fma.rn.f32    %f11040, %f11040, 0.9999, 0.01;
	// end inline asm
	// begin inline asm
	fma.rn.f64    %fd11038, %fd11038, 0.9999, 0.01;
	// end inline asm
	// begin inline asm
	fma.rn.f64    %fd11040, %fd11040, 0.9999, 0.01;
	// end inline asm
	// begin inline asm
	fma.rn.f32    %f11038, %f11038, 0.9999, 0.01;
	// end inline asm
	// begin inline asm
	fma.rn.f32    %f11040, %f11040, 0.9999, 0.01;
	// end inline asm
	// begin inline asm
	fma.rn.f64    %fd11038, %fd11038, 0.9999, 0.01;
	// end inline asm
	// begin inline asm
	fma.rn.f64    %fd11040, %fd11040, 0.9999, 0.01;
	// end inline asm
	// begin inline asm
	fma.rn.f32    %f11038, %f11038, 0.9999, 0.01;
	// end inline asm
	// begin inline asm
	fma.rn.f32    %f11040, %f11040, 0.9999, 0.01;
	// end inline asm
	// begin inline asm
	fma.rn.f64    %fd11038, %fd11038, 0.9999, 0.01;
	// end inline asm
	// begin inline asm
	fma.rn.f64    %fd11040, %fd11040, 0.9999, 0.01;
	// end inline asm
	// begin inline asm
	fma.rn.f32    %f11038, %f11038, 0.9999, 0.01;
	// end inline asm
	// begin inline asm
	fma.rn.f32    %f11040, %f11040, 0.9999, 0.01;
	// end inline asm
	// begin inline asm
	fma.rn.f64    %fd11038, %fd11038, 0.9999, 0.01;
	// end inline asm
	// begin inline asm
	fma.rn.f64    %fd11040, %fd11040, 0.9999, 0.01;
	// end inline asm
	// begin inline asm
	fma.rn.f32    %f11038, %f11038, 0.9999, 0.01;
	// end inline asm
	// begin inline asm
	fma.rn.f32    %f11040, %f11040, 0.9999, 0.01;
	// end inline asm
	// begin inline asm
	fma.rn.f64    %fd11038, %fd11038, 0.9999, 0.01;
	// end inline asm
	// begin inline asm
	fma.rn.f64    %fd11040, %fd11040, 0.9999, 0.01;
	// end inline asm
	// begin inline asm
	fma.rn.f32    %f11038, %f11038, 0.9999, 0.01;
	// end inline asm
	// begin inline asm
	fma.rn.f32    %f11040, %f11040, 0.9999, 0.01;
	// end inline asm
	// begin inline asm
	fma.rn.f64    %fd11038, %fd11038, 0.9999, 0.01;
	// end inline asm
	// begin inline asm
	fma.rn.f64    %fd11040, %fd11040, 0.9999, 0.01;
	// end inline asm
	// begin inline asm
	fma.rn.f32    %f11038, %f11038, 0.9999, 0.01;
	// end inline asm
	// begin inline asm
	fma.rn.f32    %f11040, %f11040, 0.9999, 0.01;
	// end inline asm
	// begin inline asm
	fma.rn.f64    %fd11038, %fd11038, 0.9999, 0.01;
	// end inline asm
	// begin inline asm
	fma.rn.f64    %fd11040, %fd11040, 0.9999, 0.01;
	// end inline asm
	// begin inline asm
	fma.rn.f32    %f11038, %f11038, 0.9999, 0.01;
	// end inline asm
	// begin inline asm
	fma.rn.f32    %f11040, %f11040, 0.9999, 0.01;
	// end inline asm
	// begin inline asm
	fma.rn.f64    %fd11038, %fd11038, 0.9999, 0.01;
	// end inline asm
	// begin inline asm
	fma.rn.f64    %fd11040, %fd11040, 0.9999, 0.01;
	// end inline asm
	// begin inline asm
	fma.rn.f32    %f11038, %f11038, 0.9999, 0.01;
	// end inline asm
	// begin inline asm
	fma.rn.f32    %f11040, %f11040, 0.9999, 0.01;
	// end inline asm
	// begin inline asm
	fma.rn.f64    %fd11038, %fd11038, 0.9999, 0.01;
	// end inline asm
	// begin inline asm
	fma.rn.f64    %fd11040, %fd11040, 0.9999, 0.01;
	// end inline asm
	// begin inline asm
	fma.rn.f32    %f11038, %f11038, 0.9999, 0.01;
	// end inline asm
	// begin inline asm
	fma.rn.f32    %f11040, %f11040, 0.9999, 0.01;
	// end inline asm
	// begin inline asm
	fma.rn.f64    %fd11038, %fd11038, 0.9999, 0.01;
	// end inline asm
	// begin inline asm
	fma.rn.f64    %fd11040, %fd11040, 0.9999, 0.01;
	// end inline asm
	// begin inline asm
	fma.rn.f32    %f11038, %f11038, 0.9999, 0.01;
	// end inline asm
	// begin inline asm
	fma.rn.f32    %f11040, %f11040, 0.9999, 0.01;
	// end inline asm
	// begin inline asm
	fma.rn.f64    %fd11038, %fd11038, 0.9999, 0.01;
	// end inline asm
	// begin inline asm
	fma.rn.f64    %fd11040, %fd11040, 0.9999, 0.01;
	// end inline asm
	// begin inline asm
	fma.rn.f32    %f11038, %f11038, 0.9999, 0.01;
	// end inline asm
	// begin inline asm
	fma.rn.f32    %f11040, %f11040, 0.9999, 0.01;
	// end inline asm
	// begin inline asm
	fma.rn.f64    %fd11038, %fd11038, 0.9999, 0.01;
	// end inline asm
	// begin inline asm
	fma.rn.f64    %fd11040, %fd11040, 0.9999, 0.01;
	// end inline asm
	// begin inline asm
	fma.rn.f32    %f11038, %f11038, 0.9999, 0.01;
	// end inline asm
	// begin inline asm
	fma.rn.f32    %f11040, %f11040, 0.9999, 0.01;
	// end inline asm
	// begin inline asm
	fma.rn.f64    %fd11038, %fd11038, 0.9999, 0.01;
	// end inline asm
	// begin inline asm
	fma.rn.f64    %fd11040, %fd11040, 0.9999, 0.01;
	// end inline asm
	// begin inline asm
	fma.rn.f32    %f11038, %f11038, 0.9999, 0.01;
	// end inline asm
	// begin inline asm
	fma.rn.f32    %f11040, %f11040, 0.9999, 0.01;
	// end inline asm
	// begin inline asm
	fma.rn.f64    %fd11038, %fd11038, 0.9999, 0.01;
	// end inline asm
	// begin inline asm
	fma.rn.f64    %fd11040, %fd11040, 0.9999, 0.01;
	// end inline asm
	// begin inline asm
	fma.rn.f32    %f11038, %f11038, 0.9999, 0.01;
	// end inline asm
	// begin inline asm
	fma.rn.f32    %f11040, %f11040, 0.9999, 0.01;
	// end inline asm
	// begin inline asm
	fma.rn.f64    %fd11038, %fd11038, 0.9999, 0.01;
	// end inline asm
	// begin inline asm
	fma.rn.f64    %fd11040, %fd11040, 0.9999, 0.01;
	// end inline asm
	// begin inline asm
	fma.rn.f32    %f11038, %f11038, 0.9999, 0.01;
	// end inline asm
	// begin inline asm
	fma.rn.f32    %f11040, %f11040, 0.9999, 0.01;
	// end inline asm
	// begin inline asm
	fma.rn.f64    %fd11038, %fd11038, 0.9999, 0.01;
	// end inline asm
	// begin inline asm
	fma.rn.f64    %fd11040, %fd11040, 0.9999, 0.01;
	// end inline asm
	// begin inline asm
	fma.rn.f32    %f11038, %f11038, 0.9999, 0.01;
	// end inline asm
	// begin inline asm
	fma.rn.f32    %f11040, %f11040, 0.9999, 0.01;
	// end inline asm
	// begin inline asm
	fma.rn.f64    %fd11038, %fd11038, 0.9999, 0.01;
	// end inline asm
	// begin inline asm
	fma.rn.f64    %fd11040, %fd11040, 0.9999, 0.01;
	// end inline asm
	// begin inline asm
	fma.rn.f32    %f11038, %f11038, 0.9999, 0.01;
	// end inline asm
	// begin inline asm
	fma.rn.f32    %f11040, %f11040, 0.9999, 0.01;
	// end inline asm
	// begin inline asm
	fma.rn.f64    %fd11038, %fd11038, 0.9999, 0.01;
	// end inline asm
	// begin inline asm
	fma.rn.f64    %fd11040, %fd11040, 0.9999, 0.01;
	// end inline asm
	// begin inline asm
	fma.rn.f32    %f11038, %f11038, 0.9999, 0.01;
	// end inline asm
	// begin inline asm
	fma.rn.f32    %f11040, %f11040, 0.9999, 0.01;
	// end inline asm
	// begin inline asm
	fma.rn.f64    %fd11038, %fd11038, 0.9999, 0.01;
	// end inline asm
	// begin inline asm
	fma.rn.f64    %fd11040, %fd11040, 0.9999, 0.01;
	// end inline asm
	// begin inline asm
	fma.rn.f32    %f11038, %f11038, 0.9999, 0.01;
	// end inline asm
	// begin inline asm
	fma.rn.f32    %f11040, %f11040, 0.9999, 0.01;
	// end inline asm
	// begin inline asm
	fma.rn.f64    %fd11038, %fd11038, 0.9999, 0.01;
	// end inline asm
	// begin inline asm
	fma.rn.f64    %fd11040, %fd11040, 0.9999, 0.01;
	// end inline asm
	// begin inline asm
	fma.rn.f32    %f11038, %f11038, 0.9999, 0.01;
	// end inline asm
	// begin inline asm
	fma.rn.f32    %f11040, %f11040, 0.9999, 0.01;
	// end inline asm
	// begin inline asm
	fma.rn.f64    %fd11038, %fd11038, 0.9999, 0.01;
	// end inline asm
	// begin inline asm
	fma.rn.f64    %fd11040, %fd11040, 0.9999, 0.01;
	// end inline asm
	// begin inline asm
	fma.rn.f32    %f11038, %f11038, 0.9999, 0.01;
	// end inline asm
	// begin inline asm
	fma.rn.f32    %f11040, %f11040, 0.9999, 0.01;
	// end inline asm
	// begin inline asm
	fma.rn.f64    %fd11038, %fd11038, 0.9999, 0.01;
	// end inline asm
	// begin inline asm
	fma.rn.f64    %fd11040, %fd11040, 0.9999, 0.01;
	// end inline asm
	// begin inline asm
	fma.rn.f32    %f11038, %f11038, 0.9999, 0.01;
	// end inline asm
	// begin inline asm
	fma.rn.f32    %f11040, %f11040, 0.9999, 0.01;
	// end inline asm
	// begin inline asm
	fma.rn.f64    %fd11038, %fd11038, 0.9999, 0.01;
	// end inline asm
	// begin inline asm
	fma.rn.f64    %fd11040, %fd11040, 0.9999, 0.01;
	// end inline asm
	// begin inline asm
	fma.rn.f32    %f11038, %f11038, 0.9999, 0.01;
	// end inline asm
	// begin inline asm
	fma.rn.f32    %f11040, %f11040, 0.9999, 0.01;
	// end inline asm
	// begin inline asm
	fma.rn.f64    %fd11038, %fd11038, 0.9999, 0.01;
	// end inline asm
	// begin inline asm
	fma.rn.f64    %fd11040, %fd11040, 0.9999, 0.01;
	// end inline asm
	// begin inline asm
	fma.rn.f32    %f11038, %f11038, 0.9999, 0.01;
	// end inline asm
	// begin inline asm
	fma.rn.f32    %f11040, %f11040, 0.9999, 0.01;
	// end inline asm
	// begin inline asm
	fma.rn.f64    %fd11038, %fd11038, 0.9999, 0.01;
	// end inline asm
	// begin inline asm
	fma.rn.f64    %fd11040, %fd11040, 0.9999, 0.01;
	// end inline asm
	// begin inline asm
	fma.rn.f32    %f11038, %f11038, 0.9999, 0.01;
	// end inline asm
	// begin inline asm
	fma.rn.f32    %f11040, %f11040, 0.9999, 0.01;
	// end inline asm
	// begin inline asm
	fma.rn.f64    %fd11038, %fd11038, 0.9999, 0.01;
	// end inline asm
	// begin inline asm
	fma.rn.f64    %fd11040, %fd11040, 0.9999, 0.01;
	// end inline asm
	// begin inline asm
	fma.rn.f32    %f11038, %f11038, 0.9999, 0.01;
	// end inline asm
	// begin inline asm
	fma.rn.f32    %f11040, %f11040, 0.9999, 0.01;
	// end inline asm
	// begin inline asm
	fma.rn.f64    %fd11038, %fd11038, 0.9999, 0.01;
	// end inline asm
	// begin inline asm
	fma.rn.f64    %fd11040, %fd11040, 0.9999, 0.01;
	// end inline asm
	// begin inline asm
	fma.rn.f32    %f11038, %f11038, 0.9999, 0.01;
	// end inline asm
	// begin inline asm
	fma.rn.f32    %f11040, %f11040, 0.9999, 0.01;
	// end inline asm
	// begin inline asm
	fma.rn.f64    %fd11038, %fd11038, 0.9999, 0.01;
	// end inline asm
	// begin inline asm
	fma.rn.f64    %fd11040, %fd11040, 0.9999, 0.01;
	// end inline asm
	// begin inline asm
	fma.rn.f32    %f11038, %f11038, 0.9999, 0.01;
	// end inline asm
	// begin inline asm
	fma.rn.f32    %f11040, %f11040, 0.9999, 0.01;
	// end inline asm
	// begin inline asm
	fma.rn.f64    %fd11038, %fd11038, 0.9999, 0.01;
	// end inline asm
	// begin inline asm
	fma.rn.f64    %fd11040, %fd11040, 0.9999, 0.01;
	// end inline asm
	// begin inline asm
	fma.rn.f32    %f11038, %f11038, 0.9999, 0.01;
	// end inline asm
	// begin inline asm
	fma.rn.f32    %f11040, %f11040, 0.9999, 0.01;
	// end inline asm
	// begin inline asm
	fma.rn.f64    %fd11038, %fd11038, 0.9999, 0.01;
	// end inline asm
	// begin inline asm
	fma.rn.f64    %fd11040, %fd11040, 0.9999, 0.01;
	// end inline asm
	// begin inline asm
	fma.rn.f32    %f11038, %f11038, 0.9999, 0.01;
	// end inline asm
	// begin inline asm
	fma.rn.f32    %f11040, %f11040, 0.9999, 0.01;
	// end inline asm
	// begin inline asm
	fma.rn.f64    %fd11038, %fd11038, 0.9999, 0.01;
	// end inline asm
	// begin inline asm
	fma.rn.f64    %fd11040, %fd11040, 0.9999, 0.01;
	// end inline asm
	// begin inline asm
	fma.rn.f32    %f11038, %f11038, 0.9999, 0.01;
	// end inline asm
	// begin inline asm
	fma.rn.f32    %f11040, %f11040, 0.9999, 0.01;
	// end inline asm
	// begin inline asm
	fma.rn.f64    %fd11038, %fd11038, 0.9999, 0.01;
	// end inline asm
	// begin inline asm
	fma.rn.f64    %fd11040, %fd11040, 0.9999, 0.01;
	// end inline asm
	// begin inline asm
	fma.rn.f32    %f11038, %f11038, 0.9999, 0.01;
	// end inline asm
	// begin inline asm
	fma.rn.f32    %f11040, %f11040, 0.9999, 0.01;
	// end inline asm
	// begin inline asm
	fma.rn.f64    %fd11038, %fd11038, 0.9999, 0.01;
	// end inline asm
	// begin inline asm
	fma.rn.f64    %fd11040, %fd11040, 0.9999, 0.01;
	// end inline asm
	// begin inline asm
	fma.rn.f32    %f11038, %f11038, 0.9999, 0.01;
	// end inline asm
	// begin inline asm
	fma.rn.f32    %f11040, %f11040, 0.9999, 0.01;
	// end inline asm
	// begin inline asm
	fma.rn.f64    %fd11038, %fd11038, 0.9999, 0.01;
	// end inline asm
	// begin inline asm
	fma.rn.f64    %fd11040, %fd11040, 0.9999, 0.01;
	// end inline asm
	// begin inline asm
	fma.rn.f32    %f11038, %f11038, 0.9999, 0.01;
	// end inline asm
	// begin inline asm
	fma.rn.f32    %f11040, %f11040, 0.9999, 0.01;
	// end inline asm
	// begin inline asm
	fma.rn.f64    %fd11038, %fd11038, 0.9999, 0.01;
	// end inline asm
	// begin inline asm
	fma.rn.f64    %fd11040, %fd11040, 0.9999, 0.01;
	// end inline asm
	// begin inline asm
	fma.rn.f32    %f11038, %f11038, 0.9999, 0.01;
	// end inline asm
	// begin inline asm
	fma.rn.f32    %f11040, %f11040, 0.9999, 0.01;
	// end inline asm
	// begin inline asm
	fma.rn.f64    %fd11038, %fd11038, 0.9999, 0.01;
	// end inline asm
	// begin inline asm
	fma.rn.f64    %fd11040, %fd11040, 0.9999, 0.01;
	// end inline asm
	// begin inline asm
	fma.rn.f32    %f11038, %f11038, 0.9999, 0.01;
	// end inline asm
	// begin inline asm
	fma.rn.f32    %f11040, %f11040, 0.9999, 0.01;
	// end inline asm
	// begin inline asm
	fma.rn.f64    %fd11038, %fd11038, 0.9999, 0.01;
	// end inline asm
	// begin inline asm
	fma.rn.f64    %fd11040, %fd11040, 0.9999, 0.01;
	// end inline asm
	// begin inline asm
	fma.rn.f32    %f11038, %f11038, 0.9999, 0.01;
	// end inline asm
	// begin inline asm
	fma.rn.f32    %f11040, %f11040, 0.9999, 0.01;
	// end inline asm
	// begin inline asm
	fma.rn.f64    %fd11038, %fd11038, 0.9999, 0.01;
	// end inline asm
	// begin inline asm
	fma.rn.f64    %fd11040, %fd11040, 0.9999, 0.01;
	// end inline asm
	// begin inline asm
	fma.rn.f32    %f11038, %f11038, 0.9999, 0.01;
	// end inline asm
	// begin inline asm
	fma.rn.f32    %f11040, %f11040, 0.9999, 0.01;
	// end inline asm
	// begin inline asm
	fma.rn.f64    %fd11038, %fd11038, 0.9999, 0.01;
	// end inline asm
	// begin inline asm
	fma.rn.f64    %fd11040, %fd11040, 0.9999, 0.01;
	// end inline asm
	// begin inline asm
	fma.rn.f32    %f11038, %f11038, 0.9999, 0.01;
	// end inline asm
	// begin inline asm
	fma.rn.f32    %f11040, %f11040, 0.9999, 0.01;
	// end inline asm
	// begin inline asm
	fma.rn.f64    %fd11038, %fd11038, 0.9999, 0.01;
	// end inline asm
	// begin inline asm
	fma.rn.f64    %fd11040, %fd11040, 0.9999, 0.01;
	// end inline asm
	// begin inline asm
	fma.rn.f32    %f11038, %f11038, 0.9999, 0.01;
	// end inline asm
	// begin inline asm
	fma.rn.f32    %f11040, %f11040, 0.9999, 0.01;
	// end inline asm
	// begin inline asm
	fma.rn.f64    %fd11038, %fd11038, 0.9999, 0.01;
	// end inline asm
	// begin inline asm
	fma.rn.f64    %fd11040, %fd11040, 0.9999, 0.01;
	// end inline asm
	// begin inline asm
	fma.rn.f32    %f11038, %f11038, 0.9999, 0.01;
	// end inline asm
	// begin inline asm
	fma.rn.f32    %f11040, %f11040, 0.9999, 0.01;
	// end inline asm
	// begin inline asm
	fma.rn.f64    %fd11038, %fd11038, 0.9999, 0.01;
	// end inline asm
	// begin inline asm
	fma.rn.f64    %fd11040, %fd11040, 0.9999, 0.01;
	// end inline asm
	// begin inline asm
	fma.rn.f32    %f11038, %f11038, 0.9999, 0.01;
	// end inline asm
	// begin inline asm
	fma.rn.f32    %f11040, %f11040, 0.9999, 0.01;
	// end inline asm
	// begin inline asm
	fma.rn.f64    %fd11038, %fd11038, 0.9999, 0.01;
	// end inline asm
	// begin inline asm
	fma.rn.f64    %fd11040, %fd11040, 0.9999, 0.01;
	// end inline asm
	// begin inline asm
	fma.rn.f32    %f11038, %f11038, 0.9999, 0.01;
	// end inline asm
	// begin inline asm
	fma.rn.f32    %f11040, %f11040, 0.9999, 0.01;
	// end inline asm
	// begin inline asm
	fma.rn.f64    %fd11038, %fd11038, 0.9999, 0.01;
	// end inline asm
	// begin inline asm
	fma.rn.f64    %fd11040, %fd11040, 0.9999, 0.01;
	// end inline asm
	// begin inline asm
	fma.rn.f32    %f11038, %f11038, 0.9999, 0.01;
	// end inline asm
	// begin inline asm
	fma.rn.f32    %f11040, %f11040, 0.9999, 0.01;
	// end inline asm
	// begin inline asm
	fma.rn.f64    %fd11038, %fd11038, 0.9999, 0.01;
	// end inline asm
	// begin inline asm
	fma.rn.f64    %fd11040, %fd11040, 0.9999, 0.01;
	// end inline asm
	// begin inline asm
	fma.rn.f32    %f11038, %f11038, 0.9999, 0.01;
	// end inline asm
	// begin inline asm
	fma.rn.f32    %f11040, %f11040, 0.9999, 0.01;
	// end inline asm
	// begin inline asm
	fma.rn.f64    %fd11038, %fd11038, 0.9999, 0.01;
	// end inline asm
	// begin inline asm
	fma.rn.f64    %fd11040, %fd11040, 0.9999, 0.01;
	// end inline asm
	// begin inline asm
	fma.rn.f32    %f11038, %f11038, 0.9999, 0.01;
	// end inline asm
	// begin inline asm
	fma.rn.f32    %f11040, %f11040, 0.9999, 0.01;
	// end inline asm
	// begin inline asm
	fma.rn.f64    %fd11038, %fd11038, 0.9999, 0.01;
	// end inline asm
	// begin inline asm
	fma.rn.f64    %fd11040, %fd11040, 0.9999, 0.01;
	// end inline asm
	// begin inline asm
	fma.rn.f32    %f11038, %f11038, 0.9999, 0.01;
	// end inline asm
	// begin inline asm
	fma.rn.f32    %f11040, %f11040, 0.9999, 0.01;
	// end inline asm
	// begin inline asm
	fma.rn.f64    %fd11038, %fd11038, 0.9999, 0.01;
	// end inline asm
	// begin inline asm
	fma.rn.f64    %fd11040, %fd11040, 0.9999, 0.01;
	// end inline asm
	// begin inline asm
	fma.rn.f32    %f11038, %f11038, 0.9999, 0.01;
	// end inline asm
	// begin inline asm
	fma.rn.f32    %f11040, %f11040, 0.9999, 0.01;
	// end inline asm
	// begin inline asm
	fma.rn.f64    %fd11038, %fd11038, 0.9999, 0.01;
	// end inline asm
	// begin inline asm
	fma.rn.f64    %fd11040, %fd11040, 0.9999, 0.01;
	// end inline asm
	// begin inline asm
	fma.rn.f32    %f11038, %f11038, 0.9999, 0.01;
	// end inline asm
	// begin inline asm
	fma.rn.f32    %f11040, %f11040, 0.9999, 0.01;
	// end inline asm
	// begin inline asm
	fma.rn.f64    %fd11038, %fd11038, 0.9999, 0.01;
	// end inline asm
	// begin inline asm
	fma.rn.f64    %fd11040, %fd11040, 0.9999, 0.01;
	// end inline asm
	// begin inline asm
	fma.rn.f32    %f11038, %f11038, 0.9999, 0.01;
	// end inline asm
	// begin inline asm
	fma.rn.f32    %f11040, %f11040, 0.9999, 0.01;
	// end inline asm
	// begin inline asm
	fma.rn.f64    %fd11038, %fd11038, 0.9999, 0.01;
	// end inline asm
	// begin inline asm
	fma.rn.f64    %fd11040, %fd11040, 0.9999, 0.01;
	// end inline asm
	// begin inline asm
	fma.rn.f32    %f11038, %f11038, 0.9999, 0.01;
	// end inline asm
	// begin inline asm
	fma.rn.f32    %f11040, %f11040, 0.9999, 0.01;
	// end inline asm
	// begin inline asm
	fma.rn.f64    %fd11038, %fd11038, 0.9999, 0.01;
	// end inline asm
	// begin inline asm
	fma.rn.f64    %fd11040, %fd11040, 0.9999, 0.01;
	// end inline asm
	// begin inline asm
	fma.rn.f32    %f11038, %f11038, 0.9999, 0.01;
	// end inline asm
	// begin inline asm
	fma.rn.f32    %f11040, %f11040, 0.9999, 0.01;
	// end inline asm
	// begin inline asm
	fma.rn.f64    %fd11038, %fd11038, 0.9999, 0.01;
	// end inline asm
	// begin inline asm
	fma.rn.f64    %fd11040, %fd11040, 0.9999, 0.01;
	// end inline asm
	// begin inline asm
	fma.rn.f32    %f11038, %f11038, 0.9999, 0.01;
	// end inline asm
	// begin inline asm
	fma.rn.f32    %f11040, %f11040, 0.9999, 0.01;
	// end inline asm
	// begin inline asm
	fma.rn.f64    %fd11038, %fd11038, 0.9999, 0.01;
	// end inline asm
	// begin inline asm
	fma.rn.f64    %fd11040, %fd11040, 0.9999, 0.01;
	// end inline asm
	// begin inline asm
	fma.rn.f32    %f11038, %f11038, 0.9999, 0.01;
	// end inline asm
	// begin inline asm
	fma.rn.f32    %f11040, %f11040, 0.9999, 0.01;
	// end inline asm
	// begin inline asm
	fma.rn.f64    %fd11038, %fd11038, 0.9999, 0.01;
	// end inline asm
	// begin inline asm
	fma.rn.f64    %fd11040, %fd11040, 0.9999, 0.01;
	// end inline asm
	// begin inline asm
	fma.rn.f32    %f11038, %f11038, 0.9999, 0.01;
	// end inline asm
	// begin inline asm
	fma.rn.f32    %f11040, %f11040, 0.9999, 0.01;
	// end inline asm
	// begin inline asm
	fma.rn.f64    %fd11038, %fd11038, 0.9999, 0.01;
	// end inline asm
	// begin inline asm
	fma.rn.f64    %fd11040, %fd11040, 0.9999, 0.01;
	// end inline asm
	// begin inline asm
	fma.rn.f32    %f11038, %f11038, 0.9999, 0.01;
	// end inline asm
	// begin inline asm
	fma.rn.f32    %f11040, %f11040, 0.9999, 0.01;
	// end inline asm
	// begin inline asm
	fma.rn.f64    %fd11038, %fd11038, 0.9999, 0.01;
	// end inline asm
	// begin inline asm
	fma.rn.f64    %fd11040, %fd11040, 0.9999, 0.01;
	// end inline asm
	// begin inline asm
	fma.rn.f32    %f11038, %f11038, 0.9999, 0.01;
	// end inline asm
	// begin inline asm
	fma.rn.f32    %f11040, %f11040, 0.9999, 0.01;
	// end inline asm
	// begin inline asm
	fma.rn.f64    %fd11038, %fd11038, 0.9999, 0.01;
	// end inline asm
	// begin inline asm
	fma.rn.f64    %fd11040, %fd11040, 0.9999, 0.01;
	// end inline asm
	// begin inline asm
	fma.rn.f32    %f11038, %f11038, 0.9999, 0.01;
	// end inline asm
	// begin inline asm
	fma.rn.f32    %f11040, %f11040, 0.9999, 0.01;
	// end inline asm
	// begin inline asm
	fma.rn.f64    %fd11038, %fd11038, 0.9999, 0.01;
	// end inline asm
	// begin inline asm
	fma.rn.f64    %fd11040, %fd11040, 0.9999, 0.01;
	// end inline asm
	// begin inline asm
	fma.rn.f32    %f11038, %f11038, 0.9999, 0.01;
	// end inline asm
	// begin inline asm
	fma.rn.f32    %f11040, %f11040, 0.9999, 0.01;
	// end inline asm
	// begin inline asm
	fma.rn.f64    %fd11038, %fd11038, 0.9999, 0.01;
	// end inline asm
	// begin inline asm
	fma.rn.f64    %fd11040, %fd11040, 0.9999, 0.01;
	// end inline asm
	// begin inline asm
	fma.rn.f32    %f11038, %f11038, 0.9999, 0.01;
	// end inline asm
	// begin inline asm
	fma.rn.f32    %f11040, %f11040, 0.9999, 0.01;
	// end inline asm
	// begin inline asm
	fma.rn.f64    %fd11038, %fd11038, 0.9999, 0.01;
	// end inline asm
	// begin inline asm
	fma.rn.f64    %fd11040, %fd11040, 0.9999, 0.01;
	// end inline asm
	// begin inline asm
	fma.rn.f32    %f11038, %f11038, 0.9999, 0.01;
	// end inline asm
	// begin inline asm
	fma.rn.f32    %f11040, %f11040, 0.9999, 0.01;
	// end inline asm
	// begin inline asm
	fma.rn.f64    %fd11038, %fd11038, 0.9999, 0.01;
	// end inline asm
	// begin inline asm
	fma.rn.f64    %fd11040, %fd11040, 0.9999, 0.01;
	// end inline asm
	// begin inline asm
	fma.rn.f32    %f11038, %f11038, 0.9999, 0.01;
	// end inline asm
	// begin inline asm
	fma.rn.f32    %f11040, %f11040, 0.9999, 0.01;
	// end inline asm
	// begin inline asm
	fma.rn.f64    %fd11038, %fd11038, 0.9999, 0.01;
	// end inline asm
	// begin inline asm
	fma.rn.f64    %fd11040, %fd11040, 0.9999, 0.01;
	// end inline asm
	// begin inline asm
	fma.rn.f32    %f11038, %f11038, 0.9999, 0.01;
	// end inline asm
	// begin inline asm
	fma.rn.f32    %f11040, %f11040, 0.9999, 0.01;
	// end inline asm
	// begin inline asm
	fma.rn.f64    %fd11038, %fd11038, 0.9999, 0.01;
	// end inline asm
	// begin inline asm
	fma.rn.f64    %fd11040, %fd11040, 0.9999, 0.01;
	// end inline asm
	// begin inline asm
	fma.rn.f32    %f11038, %f11038, 0.9999, 0.01;
	// end inline asm
	// begin inline asm
	fma.rn.f32    %f11040, %f11040, 0.9999, 0.01;
	// end inline asm
	// begin inline asm
	fma.rn.f64    %fd11038, %fd11038, 0.9999, 0.01;
	// end inline asm
	// begin inline asm
	fma.rn.f64    %fd11040, %fd11040, 0.9999, 0.01;
	// end inline asm
	// begin inline asm
	fma.rn.f32    %f11038, %f11038, 0.9999, 0.01;
	// end inline asm
	// begin inline asm
	fma.rn.f32    %f11040, %f11040, 0.9999, 0.01;
	// end inline asm
	// begin inline asm
	fma.rn.f64    %fd11038, %fd11038, 0.9999, 0.01;
	// end inline asm
	// begin inline asm
	fma.rn.f64    %fd11040, %fd11040, 0.9999, 0.01;
	// end inline asm
	// begin inline asm
	fma.rn.f32    %f11038, %f11038, 0.9999, 0.01;
	// end inline asm
	// begin inline asm
	fma.rn.f32    %f11040, %f11040, 0.9999, 0.01;
	// end inline asm
	// begin inline asm
	fma.rn.f64    %fd11038, %fd11038, 0.9999, 0.01;
	// end inline asm
	// begin inline asm
	fma.rn.f64    %fd11040, %fd11040, 0.9999, 0.01;
	// end inline asm
	// begin inline asm
	fma.rn.f32    %f11038, %f11038, 0.9999, 0.01;
	// end inline asm
	// begin inline asm
	fma.rn.f32    %f11040, %f11040, 0.9999, 0.01;
	// end inline asm
	// begin inline asm
	fma.rn.f64    %fd11038, %fd11038, 0.9999, 0.01;
	// end inline asm
	// begin inline asm
	fma.rn.f64    %fd11040, %fd11040, 0.9999, 0.01;
	// end inline asm
	// begin inline asm
	fma.rn.f32    %f11038, %f11038, 0.9999, 0.01;
	// end inline asm
	// begin inline asm
	fma.rn.f32    %f11040, %f11040, 0.9999, 0.01;
	// end inline asm
	// begin inline asm
	fma.rn.f64    %fd11038, %fd11038, 0.9999, 0.01;
	// end inline asm
	// begin inline asm
	fma.rn.f64    %fd11040, %fd11040, 0.9999, 0.01;
	// end inline asm
	// begin inline asm
	fma.rn.f32    %f11038, %f11038, 0.9999, 0.01;
	// end inline asm
	// begin inline asm
	fma.rn.f32    %f11040, %f11040, 0.9999, 0.01;
	// end inline asm
	// begin inline asm
	fma.rn.f64    %fd11038, %fd11038, 0.9999, 0.01;
	// end inline asm
	// begin inline asm
	fma.rn.f64    %fd11040, %fd11040, 0.9999, 0.01;
	// end inline asm
	// begin inline asm
	fma.rn.f32    %f11038, %f11038, 0.9999, 0.01;
	// end inline asm
	// begin inline asm
	fma.rn.f32    %f11040, %f11040, 0.9999, 0.01;
	// end inline asm
	// begin inline asm
	fma.rn.f64    %fd11038, %fd11038, 0.9999, 0.01;
	// end inline asm
	// begin inline asm
	fma.rn.f64    %fd11040, %fd11040, 0.9999, 0.01;
	// end inline asm
	// begin inline asm
	fma.rn.f32    %f11038, %f11038, 0.9999, 0.01;
	// end inline asm
	// begin inline asm
	fma.rn.f32    %f11040, %f11040, 0.9999, 0.01;
	// end inline asm
	// begin inline asm
	fma.rn.f64    %fd11038, %fd11038, 0.9999, 0.01;
	// end inline asm
	// begin inline asm
	fma.rn.f64    %fd11040, %fd11040, 0.9999, 0.01;
	// end inline asm
	// begin inline asm
	fma.rn.f32    %f11038, %f11038, 0.9999, 0.01;
	// end inline asm
	// begin inline asm
	fma.rn.f32    %f11040, %f11040, 0.9999, 0.01;
	// end inline asm
	// begin inline asm
	fma.rn.f64    %fd11038, %fd11038, 0.9999, 0.01;
	// end inline asm
	// begin inline asm
	fma.rn.f64    %fd11040, %fd11040, 0.9999, 0.01;
	// end inline asm
	// begin inline asm
	fma.rn.f32    %f11038, %f11038, 0.9999, 0.01;
	// end inline asm
	// begin inline asm
	fma.rn.f32    %f11040, %f11040, 0.9999, 0.01;
	// end inline asm
	// begin inline asm
	fma.rn.f64    %fd11038, %fd11038, 0.9999, 0.01;
	// end inline asm
	// begin inline asm
	fma.rn.f64    %fd11040, %fd11040, 0.9999, 0.01;
	// end inline asm
	// begin inline asm
	fma.rn.f32    %f11038, %f11038, 0.9999, 0.01;
	// end inline asm
	// begin inline asm
	fma.rn.f32    %f11040, %f11040, 0.9999, 0.01;
	// end inline asm
	// begin inline asm
	fma.rn.f64    %fd11038, %fd11038, 0.9999, 0.01;
	// end inline asm
	// begin inline asm
	fma.rn.f64    %fd11040, %fd11040, 0.9999, 0.01;
	// end inline asm
	// begin inline asm
	fma.rn.f32    %f11038, %f11038, 0.9999, 0.01;
	// end inline asm
	// begin inline asm
	fma.rn.f32    %f11040, %f11040, 0.9999, 0.01;
	// end inline asm
	// begin inline asm
	fma.rn.f64    %fd11038, %fd11038, 0.9999, 0.01;
	// end inline asm
	// begin inline asm
	fma.rn.f64    %fd11040, %fd11040, 0.9999, 0.01;
	// end inline asm
	// begin inline asm
	fma.rn.f32    %f11038, %f11038, 0.9999, 0.01;
	// end inline asm
	// begin inline asm
	fma.rn.f32    %f11040, %f11040, 0.9999, 0.01;
	// end inline asm
	// begin inline asm
	fma.rn.f64    %fd11038, %fd11038, 0.9999, 0.01;
	// end inline asm
	// begin inline asm
	fma.rn.f64    %fd11040, %fd11040, 0.9999, 0.01;
	// end inline asm
	// begin inline asm
	fma.rn.f32    %f11038, %f11038, 0.9999, 0.01;
	// end inline asm
	// begin inline asm
	fma.rn.f32    %f11040, %f11040, 0.9999, 0.01;
	// end inline asm
	// begin inline asm
	fma.rn.f64    %fd11038, %fd11038, 0.9999, 0.01;
	// end inline asm
	// begin inline asm
	fma.rn.f64    %fd11040, %fd11040, 0.9999, 0.01;
	// end inline asm
	// begin inline asm
	fma.rn.f32    %f11038, %f11038, 0.9999, 0.01;
	// end inline asm
	// begin inline asm
	fma.rn.f32    %f11040, %f11040, 0.9999, 0.01;
	// end inline asm
	// begin inline asm
	fma.rn.f64    %fd11038, %fd11038, 0.9999, 0.01;
	// end inline asm
	// begin inline asm
	fma.rn.f64    %fd11040, %fd11040, 0.9999, 0.01;
	// end inline asm
	// begin inline asm
	fma.rn.f32    %f11038, %f11038, 0.9999, 0.01;
	// end inline asm
	// begin inline asm
	fma.rn.f32    %f11040, %f11040, 0.9999, 0.01;
	// end inline asm
	// begin inline asm
	fma.rn.f64    %fd11038, %fd11038, 0.9999, 0.01;
	// end inline asm
	// begin inline asm
	fma.rn.f64    %fd11040, %fd11040, 0.9999, 0.01;
	// end inline asm
	// begin inline asm
	fma.rn.f32    %f11038, %f11038, 0.9999, 0.01;
	// end inline asm
	// begin inline asm
	fma.rn.f32    %f11040, %f11040, 0.9999, 0.01;
	// end inline asm
	// begin inline asm
	fma.rn.f64    %fd11038, %fd11038, 0.9999, 0.01;
	// end inline asm
	// begin inline asm
	fma.rn.f64    %fd11040, %fd11040, 0.9999, 0.01;
	// end inline asm
	// begin inline asm
	fma.rn.f32    %f11038, %f11038, 0.9999, 0.01;
	// end inline asm
	// begin inline asm
	fma.rn.f32    %f11040, %f11040, 0.9999, 0.01;
	// end inline asm
	// begin inline asm
	fma.rn.f64    %fd11038, %fd11038, 0.9999, 0.01;
	// end inline asm
	// begin inline asm
	fma.rn.f64    %fd11040, %fd11040, 0.9999, 0.01;
	// end inline asm
	// begin inline asm
	fma.rn.f32    %f11038, %f11038, 0.9999, 0.01;
	// end inline asm
	// begin inline asm
	fma.rn.f32    %f11040, %f11040, 0.9999, 0.01;
	// end inline asm
	// begin inline asm
	fma.rn.f64    %fd11038, %fd11038, 0.9999, 0.01;
	// end inline asm
	// begin inline asm
	fma.rn.f64    %fd11040, %fd11040, 0.9999, 0.01;
	// end inline asm
	// begin inline asm
	fma.rn.f32    %f11038, %f11038, 0.9999, 0.01;
	// end inline asm
	// begin inline asm
	fma.rn.f32    %f11040, %f11040, 0.9999, 0.01;
	// end inline asm
	// begin inline asm
	fma.rn.f64    %fd11038, %fd11038, 0.9999, 0.01;
	// end inline asm
	// begin inline asm
	fma.rn.f64    %fd11040, %fd11040, 0.9999, 0.01;
	// end inline asm
	// begin inline asm
	fma.rn.f32    %f11038, %f11038, 0.9999, 0.01;
	// end inline asm
	// begin inline asm
	fma.rn.f32    %f11040, %f11040, 0.9999, 0.01;
	// end inline asm
	// begin inline asm
	fma.rn.f64    %fd11038, %fd11038, 0.9999, 0.01;
	// end inline asm
	// begin inline asm
	fma.rn.f64    %fd11040, %fd11040, 0.9999, 0.01;
	// end inline asm
	// begin inline asm
	fma.rn.f32    %f11038, %f11038, 0.9999, 0.01;
	// end inline asm
	// begin inline asm
	fma.rn.f32    %f11040, %f11040, 0.9999, 0.01;
	// end inline asm
	// begin inline asm
	fma.rn.f64    %fd11038, %fd11038, 0.9999, 0.01;
	// end inline asm
	// begin inline asm
	fma.rn.f64    %fd11040, %fd11040, 0.9999, 0.01;
	// end inline asm
	// begin inline asm
	fma.rn.f32    %f11038, %f11038, 0.9999, 0.01;
	// end inline asm
	// begin inline asm
	fma.rn.f32    %f11040, %f11040, 0.9999, 0.01;
	// end inline asm
	// begin inline asm
	fma.rn.f64    %fd11038, %fd11038, 0.9999, 0.01;
	// end inline asm
	// begin inline asm
	fma.rn.f64    %fd11040, %fd11040, 0.9999, 0.01;
	// end inline asm
	// begin inline asm
	fma.rn.f32    %f11038, %f11038, 0.9999, 0.01;
	// end inline asm
	// begin inline asm
	fma.rn.f32    %f11040, %f11040, 0.9999, 0.01;
	// end inline asm
	// begin inline asm
	fma.rn.f64    %fd11038, %fd11038, 0.9999, 0.01;
	// end inline asm
	// begin inline asm
	fma.rn.f64    %fd11040, %fd11040, 0.9999, 0.01;
	// end inline asm
	// begin inline asm
	fma.rn.f32    %f11038, %f11038, 0.9999, 0.01;
	// end inline asm
	// begin inline asm
	fma.rn.f32    %f11040, %f11040, 0.9999, 0.01;
	// end inline asm
	// begin inline asm
	fma.rn.f64    %fd11038, %fd11038, 0.9999, 0.01;
	// end inline asm
	// begin inline asm
	fma.rn.f64    %fd11040, %fd11040, 0.9999, 0.01;
	// end inline asm
	// begin inline asm
	fma.rn.f32    %f11038, %f11038, 0.9999, 0.01;
	// end inline asm
	// begin inline asm
	fma.rn.f32    %f11040, %f11040, 0.9999, 0.01;
	// end inline asm
	// begin inline asm
	fma.rn.f64    %fd11038, %fd11038, 0.9999, 0.01;
	// end inline asm
	// begin inline asm
	fma.rn.f64    %fd11040, %fd11040, 0.9999, 0.01;
	// end inline asm
	// begin inline asm
	fma.rn.f32    %f11038, %f11038, 0.9999, 0.01;
	// end inline asm
	// begin inline asm
	fma.rn.f32    %f11040, %f11040, 0.9999, 0.01;
	// end inline asm
	// begin inline asm
	fma.rn.f64    %fd11038, %fd11038, 0.9999, 0.01;
	// end inline asm
	// begin inline asm
	fma.rn.f64    %fd11040, %fd11040, 0.9999, 0.01;
	// end inline asm
	// begin inline asm
	fma.rn.f32    %f11038, %f11038, 0.9999, 0.01;
	// end inline asm
	// begin inline asm
	fma.rn.f32    %f11040, %f11040, 0.9999, 0.01;
	// end inline asm
	// begin inline asm
	fma.rn.f64    %fd11038, %fd11038, 0.9999, 0.01;
	// end inline asm
	// begin inline asm
	fma.rn.f64    %fd11040, %fd11040, 0.9999, 0.01;
	// end inline asm
	// begin inline asm
	fma.rn.f32    %f11038, %f11038, 0.9999, 0.01;
	// end inline asm
	// begin inline asm
	fma.rn.f32    %f11040, %f11040, 0.9999, 0.01;
	// end inline asm
	// begin inline asm
	fma.rn.f64    %fd11038, %fd11038, 0.9999, 0.01;
	// end inline asm
	// begin inline asm
	fma.rn.f64    %fd11040, %fd11040, 0.9999, 0.01;
	// end inline asm
	// begin inline asm
	fma.rn.f32    %f11038, %f11038, 0.9999, 0.01;
	// end inline asm
	// begin inline asm
	fma.rn.f32    %f11040, %f11040, 0.9999, 0.01;
	// end inline asm
	// begin inline asm
	fma.rn.f64    %fd11038, %fd11038, 0.9999, 0.01;
	// end inline asm
	// begin inline asm
	fma.rn.f64    %fd11040, %fd11040, 0.9999, 0.01;
	// end inline asm
	// begin inline asm
	fma.rn.f32    %f11038, %f11038, 0.9999, 0.01;
	// end inline asm
	// begin inline asm
	fma.rn.f32    %f11040, %f11040, 0.9999, 0.01;
	// end inline asm
	// begin inline asm
	fma.rn.f64    %fd11038, %fd11038, 0.9999, 0.01;
	// end inline asm
	// begin inline asm
	fma.rn.f64    %fd11040, %fd11040, 0.9999, 0.01;
	// end inline asm
	// begin inline asm
	fma.rn.f32    %f11038, %f11038, 0.9999, 0.01;
	// end inline asm
	// begin inline asm
	fma.rn.f32    %f11040, %f11040, 0.9999, 0.01;
	// end inline asm
	// begin inline asm
	fma.rn.f64    %fd11038, %fd11038, 0.9999, 0.01;
	// end inline asm
	// begin inline asm
	fma.rn.f64    %fd11040, %fd11040, 0.9999, 0.01;
	// end inline asm
	// begin inline asm
	fma.rn.f32    %f11038, %f11038, 0.9999, 0.01;
	// end inline asm
	// begin inline asm
	fma.rn.f32    %f11040, %f11040, 0.9999, 0.01;
	// end inline asm
	// begin inline asm
	fma.rn.f64    %fd11038, %fd11038, 0.9999, 0.01;
	// end inline asm
	// begin inline asm
	fma.rn.f64    %fd11040, %fd11040, 0.9999, 0.01;
	// end inline asm
	// begin inline asm
	fma.rn.f32    %f11038, %f11038, 0.9999, 0.01;
	// end inline asm
	// begin inline asm
	fma.rn.f32    %f11040, %f11040, 0.9999, 0.01;
	// end inline asm
	// begin inline asm
	fma.rn.f64    %fd11038, %fd11038, 0.9999, 0.01;
	// end inline asm
	// begin inline asm
	fma.rn.f64    %fd11040, %fd11040, 0.9999, 0.01;
	// end inline asm
	// begin inline asm
	fma.rn.f32    %f11038, %f11038, 0.9999, 0.01;
	// end inline asm
	// begin inline asm
	fma.rn.f32    %f11040, %f11040, 0.9999, 0.01;
	// end inline asm
	// begin inline asm
	fma.rn.f64    %fd11038, %fd11038, 0.9999, 0.01;
	// end inline asm
	// begin inline asm
	fma.rn.f64    %fd11040, %fd11040, 0.9999, 0.01;
	// end inline asm
	// begin inline asm
	fma.rn.f32    %f11038, %f11038, 0.9999, 0.01;
	// end inline asm
	// begin inline asm
	fma.rn.f32    %f11040, %f11040, 0.9999, 0.01;
	// end inline asm
	// begin inline asm
	fma.rn.f64    %fd11038, %fd11038, 0.9999, 0.01;
	// end inline asm
	// begin inline asm
	fma.rn.f64    %fd11040, %fd11040, 0.9999, 0.01;
	// end inline asm
	// begin inline asm
	fma.rn.f32    %f11038, %f11038, 0.9999, 0.01;
	// end inline asm
	// begin inline asm
	fma.rn.f32    %f11040, %f11040, 0.9999, 0.01;
	// end inline asm
	// begin inline asm
	fma.rn.f64    %fd11038, %fd11038, 0.9999, 0.01;
	// end inline asm
	// begin inline asm
	fma.rn.f64    %fd11040, %fd11040, 0.9999, 0.01;
	// end inline asm
	// begin inline asm
	fma.rn.f32    %f11038, %f11038, 0.9999, 0.01;
	// end inline asm
	// begin inline asm
	fma.rn.f32    %f11040, %f11040, 0.9999, 0.01;
	// end inline asm
	// begin inline asm
	fma.rn.f64    %fd11038, %fd11038, 0.9999, 0.01;
	// end inline asm
	// begin inline asm
	fma.rn.f64    %fd11040, %fd11040, 0.9999, 0.01;
	// end inline asm
	// begin inline asm
	fma.rn.f32    %f11038, %f11038, 0.9999, 0.01;
	// end inline asm
	// begin inline asm
	fma.rn.f32    %f11040, %f11040, 0.9999, 0.01;
	// end inline asm
	// begin inline asm
	fma.rn.f64    %fd11038, %fd11038, 0.9999, 0.01;
	// end inline asm
	// begin inline asm
	fma.rn.f64    %fd11040, %fd11040, 0.9999, 0.01;
	// end inline asm
	// begin inline asm
	fma.rn.f32    %f11038, %f11038, 0.9999, 0.01;
	// end inline asm
	// begin inline asm
	fma.rn.f32    %f11040, %f11040, 0.9999, 0.01;
	// end inline asm
	// begin inline asm
	fma.rn.f64    %fd11038, %fd11038, 0.9999, 0.01;
	// end inline asm
	// begin inline asm
	fma.rn.f64    %fd11040, %fd11040, 0.9999, 0.01;
	// end inline asm
	// begin inline asm
	fma.rn.f32    %f11038, %f11038, 0.9999, 0.01;
	// end inline asm
	// begin inline asm
	fma.rn.f32    %f11040, %f11040, 0.9999, 0.01;
	// end inline asm
	// begin inline asm
	fma.rn.f64    %fd11038, %fd11038, 0.9999, 0.01;
	// end inline asm
	// begin inline asm
	fma.rn.f64    %fd11040, %fd11040, 0.9999, 0.01;
	// end inline asm
	// begin inline asm
	fma.rn.f32    %f11038, %f11038, 0.9999, 0.01;
	// end inline asm
	// begin inline asm
	fma.rn.f32    %f11040, %f11040, 0.9999, 0.01;
	// end inline asm
	// begin inline asm
	fma.rn.f64    %fd11038, %fd11038, 0.9999, 0.01;
	// end inline asm
	// begin inline asm
	fma.rn.f64    %fd11040, %fd11040, 0.9999, 0.01;
	// end inline asm
	// begin inline asm
	fma.rn.f32    %f11038, %f11038, 0.9999, 0.01;
	// end inline asm
	// begin inline asm
	fma.rn.f32    %f11040, %f11040, 0.9999, 0.01;
	// end inline asm
	// begin inline asm
	fma.rn.f64    %fd11038, %fd11038, 0.9999, 0.01;
	// end inline asm
	// begin inline asm
	fma.rn.f64    %fd11040, %fd11040, 0.9999, 0.01;
	// end inline asm
	// begin inline asm
	fma.rn.f32    %f11038, %f11038, 0.9999, 0.01;
	// end inline asm
	// begin inline asm
	fma.rn.f32    %f11040, %f11040, 0.9999, 0.01;
	// end inline asm
	// begin inline asm
	fma.rn.f64    %fd11038, %fd11038, 0.9999, 0.01;
	// end inline asm
	// begin inline asm
	fma.rn.f64    %fd11040, %fd11040, 0.9999, 0.01;
	// end inline asm
	// begin inline asm
	fma.rn.f32    %f11038, %f11038, 0.9999, 0.01;
	// end inline asm
	// begin inline asm
	fma.rn.f32    %f11040, %f11040, 0.9999, 0.01;
	// end inline asm
	// begin inline asm
	fma.rn.f64    %fd11038, %fd11038, 0.9999, 0.01;
	// end inline asm
	// begin inline asm
	fma.rn.f64    %fd11040, %fd11040, 0.9999, 0.01;
	// end inline asm
	// begin inline asm
	fma.rn.f32    %f11038, %f11038, 0.9999, 0.01;
	// end inline asm
	// begin inline asm
	fma.rn.f32    %f11040, %f11040, 0.9999, 0.01;
	// end inline asm
	// begin inline asm
	fma.rn.f64    %fd11038, %fd11038, 0.9999, 0.01;
	// end inline asm
	// begin inline asm
	fma.rn.f64    %fd11040, %fd11040, 0.9999, 0.01;
	// end inline asm
	// begin inline asm
	fma.rn.f32    %f11038, %f11038, 0.9999, 0.01;
	// end inline asm
	// begin inline asm
	fma.rn.f32    %f11040, %f11040, 0.9999, 0.01;
	// end inline asm
	// begin inline asm
	fma.rn.f64    %fd11038, %fd11038, 0.9999, 0.01;
	// end inline asm
	// begin inline asm
	fma.rn.f64    %fd11040, %fd11040, 0.9999, 0.01;
	// end inline asm
	// begin inline asm
	fma.rn.f32    %f11038, %f11038, 0.9999, 0.01;
	// end inline asm
	// begin inline asm
	fma.rn.f32    %f11040, %f11040, 0.9999, 0.01;
	// end inline asm
	// begin inline asm
	fma.rn.f64    %fd11038, %fd11038, 0.9999, 0.01;
	// end inline asm
	// begin inline asm
	fma.rn.f64    %fd11040, %fd11040, 0.9999, 0.01;
	// end inline asm
	// begin inline asm
	fma.rn.f32    %f11038, %f11038, 0.9999, 0.01;
	// end inline asm
	// begin inline asm
	fma.rn.f32    %f11040, %f11040, 0.9999, 0.01;
	// end inline asm
	// begin inline asm
	fma.rn.f64    %fd11038, %fd11038, 0.9999, 0.01;
	// end inline asm
	// begin inline asm
	fma.rn.f64    %fd11040, %fd11040, 0.9999, 0.01;
	// end inline asm
	// begin inline asm
	fma.rn.f32    %f11038, %f11038, 0.9999, 0.01;
	// end inline asm
	// begin inline asm
	fma.rn.f32    %f11040, %f11040, 0.9999, 0.01;
	// end inline asm
	// begin inline asm
	fma.rn.f64    %fd11038, %fd11038, 0.9999, 0.01;
	// end inline asm
	// begin inline asm
	fma.rn.f64    %fd11040, %fd11040, 0.9999, 0.01;
	// end inline asm
	// begin inline asm
	fma.rn.f32    %f11038, %f11038, 0.9999, 0.01;
	// end inline asm
	// begin inline asm
	fma.rn.f32    %f11040, %f11040, 0.9999, 0.01;
	// end inline asm
	// begin inline asm
	fma.rn.f64    %fd11038, %fd11038, 0.9999, 0.01;
	// end inline asm
	// begin inline asm
	fma.rn.f64    %fd11040, %fd11040, 0.9999, 0.01;
	// end inline asm
	// begin inline asm
	fma.rn.f32    %f11038, %f11038, 0.9999, 0.01;
	// end inline asm
	// begin inline asm
	fma.rn.f32    %f11040, %f11040, 0.9999, 0.01;
	// end inline asm
	// begin inline asm
	fma.rn.f64    %fd11038, %fd11038, 0.9999, 0.01;
	// end inline asm
	// begin inline asm
	fma.rn.f64    %fd11040, %fd11040, 0.9999, 0.01;
	// end inline asm
	// begin inline asm
	fma.rn.f32    %f11038, %f11038, 0.9999, 0.01;
	// end inline asm
	// begin inline asm
	fma.rn.f32    %f11040, %f11040, 0.9999, 0.01;
	// end inline asm
	// begin inline asm
	fma.rn.f64    %fd11038, %fd11038, 0.9999, 0.01;
	// end inline asm
	// begin inline asm
	fma.rn.f64    %fd11040, %fd11040, 0.9999, 0.01;
	// end inline asm
	// begin inline asm
	fma.rn.f32    %f11038, %f11038, 0.9999, 0.01;
	// end inline asm
	// begin inline asm
	fma.rn.f32    %f11040, %f11040, 0.9999, 0.01;
	// end inline asm
	// begin inline asm
	fma.rn.f64    %fd11038, %fd11038, 0.9999, 0.01;
	// end inline asm
	// begin inline asm
	fma.rn.f64    %fd11040, %fd11040, 0.9999, 0.01;
	// end inline asm
	// begin inline asm
	fma.rn.f32    %f11038, %f11038, 0.9999, 0.01;
	// end inline asm
	// begin inline asm
	fma.rn.f32    %f11040, %f11040, 0.9999, 0.01;
	// end inline asm
	// begin inline asm
	fma.rn.f64    %fd11038, %fd11038, 0.9999, 0.01;
	// end inline asm
	// begin inline asm
	fma.rn.f64    %fd11040, %fd11040, 0.9999, 0.01;
	// end inline asm
	// begin inline asm
	fma.rn.f32    %f11038, %f11038, 0.9999, 0.01;
	// end inline asm
	// begin inline asm
	fma.rn.f32    %f11040, %f11040, 0.9999, 0.01;
	// end inline asm
	// begin inline asm
	fma.rn.f64    %fd11038, %fd11038, 0.9999, 0.01;
	// end inline asm
	// begin inline asm
	fma.rn.f64    %fd11040, %fd11040, 0.9999, 0.01;
	// end inline asm
	// begin inline asm
	fma.rn.f32    %f11038, %f11038, 0.9999, 0.01;
	// end inline asm
	// begin inline asm
	fma.rn.f32    %f11040, %f11040, 0.9999, 0.01;
	// end inline asm
	// begin inline asm
	fma.rn.f64    %fd11038, %fd11038, 0.9999, 0.01;
	// end inline asm
	// begin inline asm
	fma.rn.f64    %fd11040, %fd11040, 0.9999, 0.01;
	// end inline asm
	// begin inline asm
	fma.rn.f32    %f11038, %f11038, 0.9999, 0.01;
	// end inline asm
	// begin inline asm
	fma.rn.f32    %f11040, %f11040, 0.9999, 0.01;
	// end inline asm
	// begin inline asm
	fma.rn.f64    %fd11038, %fd11038, 0.9999, 0.01;
	// end inline asm
	// begin inline asm
	fma.rn.f64    %fd11040, %fd11040, 0.9999, 0.01;
	// end inline asm
	// begin inline asm
	fma.rn.f32    %f11038, %f11038, 0.9999, 0.01;
	// end inline asm
	// begin inline asm
	fma.rn.f32    %f11040, %f11040, 0.9999, 0.01;
	// end inline asm
	// begin inline asm
	fma.rn.f64    %fd11038, %fd11038, 0.9999, 0.01;
	// end inline asm
	// begin inline asm
	fma.rn.f64    %fd11040, %fd11040, 0.9999, 0.01;
	// end inline asm
	// begin inline asm
	fma.rn.f32    %f11038, %f11038, 0.9999, 0.01;
	// end inline asm
	// begin inline asm
	fma.rn.f32    %f11040, %f11040, 0.9999, 0.01;
	// end inline asm
	// begin inline asm
	fma.rn.f64    %fd11038, %fd11038, 0.9999, 0.01;
	// end inline asm
	// begin inline asm
	fma.rn.f64    %fd11040, %fd11040, 0.9999, 0.01;
	// end inline asm
	// begin inline asm
	fma.rn.f32    %f11038, %f11038, 0.9999, 0.01;
	// end inline asm
	// begin inline asm
	fma.rn.f32    %f11040, %f11040, 0.9999, 0.01;
	// end inline asm
	// begin inline asm
	fma.rn.f64    %fd11038, %fd11038, 0.9999, 0.01;
	// end inline asm
	// begin inline asm
	fma.rn.f64    %fd11040, %fd11040, 0.9999, 0.01;
	// end inline asm
	// begin inline asm
	fma.rn.f32    %f11038, %f11038, 0.9999, 0.01;
	// end inline asm
	// begin inline asm
	fma.rn.f32    %f11040, %f11040, 0.9999, 0.01;
	// end inline asm
	// begin inline asm
	fma.rn.f64    %fd11038, %fd11038, 0.9999, 0.01;
	// end inline asm
	// begin inline asm
	fma.rn.f64    %fd11040, %fd11040, 0.9999, 0.01;
	// end inline asm
	// begin inline asm
	fma.rn.f32    %f11038, %f11038, 0.9999, 0.01;
	// end inline asm
	// begin inline asm
	fma.rn.f32    %f11040, %f11040, 0.9999, 0.01;
	// end inline asm
	// begin inline asm
	fma.rn.f64    %fd11038, %fd11038, 0.9999, 0.01;
	// end inline asm
	// begin inline asm
	fma.rn.f64    %fd11040, %fd11040, 0.9999, 0.01;
	// end inline asm
	// begin inline asm
	fma.rn.f32    %f11038, %f11038, 0.9999, 0.01;
	// end inline asm
	// begin inline asm
	fma.rn.f32    %f11040, %f11040, 0.9999, 0.01;
	// end inline asm
	// begin inline asm
	fma.rn.f64    %fd11038, %fd11038, 0.9999, 0.01;
	// end inline asm
	// begin inline asm
	fma.rn.f64    %fd11040, %fd11040, 0.9999, 0.01;
	// end inline asm
	// begin inline asm
	fma.rn.f32    %f11038, %f11038, 0.9999, 0.01;
	// end inline asm
	// begin inline asm
	fma.rn.f32    %f11040, %f11040, 0.9999, 0.01;
	// end inline asm
	// begin inline asm
	fma.rn.f64    %fd11038, %fd11038, 0.9999, 0.01;
	// end inline asm
	// begin inline asm
	fma.rn.f64    %fd11040, %fd11040, 0.9999, 0.01;
	// end inline asm
	// begin inline asm
	fma.rn.f32    %f11038, %f11038, 0.9999, 0.01;
	// end inline asm
	// begin inline asm
	fma.rn.f32    %f11040, %f11040, 0.9999, 0.01;
	// end inline asm
	// begin inline asm
	fma.rn.f64    %fd11038, %fd11038, 0.9999, 0.01;
	// end inline asm
	// begin inline asm
	fma.rn.f64    %fd11040, %fd11040, 0.9999, 0.01;
	// end inline asm
	// begin inline asm
	fma.rn.f32    %f11038, %f11038, 0.9999, 0.01;
	// end inline asm
	// begin inline asm
	fma.rn.f32    %f11040, %f11040, 0.9999, 0.01;
	// end inline asm
	// begin inline asm
	fma.rn.f64    %fd11038, %fd11038, 0.9999, 0.01;
	// end inline asm
	// begin inline asm
	fma.rn.f64    %fd11040, %fd11040, 0.9999, 0.01;
	// end inline asm
	// begin inline asm
	fma.rn.f32    %f11038, %f11038, 0.9999, 0.01;
	// end inline asm
	// begin inline asm
	fma.rn.f32    %f11040, %f11040, 0.9999, 0.01;
	// end inline asm
	// begin inline asm
	fma.rn.f64    %fd11038, %fd11038, 0.9999, 0.01;
	// end inline asm
	// begin inline asm
	fma.rn.f64    %fd11040, %fd11040, 0.9999, 0.01;
	// end inline asm
	// begin inline asm
	fma.rn.f32    %f11038, %f11038, 0.9999, 0.01;
	// end inline asm
	// begin inline asm
	fma.rn.f32    %f11040, %f11040, 0.9999, 0.01;
	// end inline asm
	// begin inline asm
	fma.rn.f64    %fd11038, %fd11038, 0.9999, 0.01;
	// end inline asm
	// begin inline asm
	fma.rn.f64    %fd11040, %fd11040, 0.9999, 0.01;
	// end inline asm
	// begin inline asm
	fma.rn.f32    %f11038, %f11038, 0.9999, 0.01;
	// end inline asm
	// begin inline asm
	fma.rn.f32    %f11040, %f11040, 0.9999, 0.01;
	// end inline asm
	// begin inline asm
	fma.rn.f64    %fd11038, %fd11038, 0.9999, 0.01;
	// end inline asm
	// begin inline asm
	fma.rn.f64    %fd11040, %fd11040, 0.9999, 0.01;
	// end inline asm
	// begin inline asm
	fma.rn.f32    %f11038, %f11038, 0.9999, 0.01;
	// end inline asm
	// begin inline asm
	fma.rn.f32    %f11040, %f11040, 0.9999, 0.01;
	// end inline asm
	// begin inline asm
	fma.rn.f64    %fd11038, %fd11038, 0.9999, 0.01;
	// end inline asm
	// begin inline asm
	fma.rn.f64    %fd11040, %fd11040, 0.9999, 0.01;
	// end inline asm
	// begin inline asm
	fma.rn.f32    %f11038, %f11038, 0.9999, 0.01;
	// end inline asm
	// begin inline asm
	fma.rn.f32    %f11040, %f11040, 0.9999, 0.01;
	// end inline asm
	// begin inline asm
	fma.rn.f64    %fd11038, %fd11038, 0.9999, 0.01;
	// end inline asm
	// begin inline asm
	fma.rn.f64    %fd11040, %fd11040, 0.9999, 0.01;
	// end inline asm
	// begin inline asm
	fma.rn.f32    %f11038, %f11038, 0.9999, 0.01;
	// end inline asm
	// begin inline asm
	fma.rn.f32    %f11040, %f11040, 0.9999, 0.01;
	// end inline asm
	// begin inline asm
	fma.rn.f64    %fd11038, %fd11038, 0.9999, 0.01;
	// end inline asm
	// begin inline asm
	fma.rn.f64    %fd11040, %fd11040, 0.9999, 0.01;
	// end inline asm
	// begin inline asm
	fma.rn.f32    %f11038, %f11038, 0.9999, 0.01;
	// end inline asm
	// begin inline asm
	fma.rn.f32    %f11040, %f11040, 0.9999, 0.01;
	// end inline asm
	// begin inline asm
	fma.rn.f64    %fd11038, %fd11038, 0.9999, 0.01;
	// end inline asm
	// begin inline asm
	fma.rn.f64    %fd11040, %fd11040, 0.9999, 0.01;
	// end inline asm
	// begin inline asm
	fma.rn.f32    %f11038, %f11038, 0.9999, 0.01;
	// end inline asm
	// begin inline asm
	fma.rn.f32    %f11040, %f11040, 0.9999, 0.01;
	// end inline asm
	// begin inline asm
	fma.rn.f64    %fd11038, %fd11038, 0.9999, 0.01;
	// end inline asm
	// begin inline asm
	fma.rn.f64    %fd11040, %fd11040, 0.9999, 0.01;
	// end inline asm
	// begin inline asm
	fma.rn.f32    %f11038, %f11038, 0.9999, 0.01;
	// end inline asm
	// begin inline asm
	fma.rn.f32    %f11040, %f11040, 0.9999, 0.01;
	// end inline asm
	// begin inline asm
	fma.rn.f64    %fd11038, %fd11038, 0.9999, 0.01;
	// end inline asm
	// begin inline asm
	fma.rn.f64    %fd11040, %fd11040, 0.9999, 0.01;
	// end inline asm
	// begin inline asm
	fma.rn.f32    %f11038, %f11038, 0.9999, 0.01;
	// end inline asm
	// begin inline asm
	fma.rn.f32    %f11040, %f11040, 0.9999, 0.01;
	// end inline asm
	// begin inline asm
	fma.rn.f64    %fd11038, %fd11038, 0.9999, 0.01;
	// end inline asm
	// begin inline asm
	fma.rn.f64    %fd11040, %fd11040, 0.9999, 0.01;
	// end inline asm
	// begin inline asm
	fma.rn.f32    %f11038, %f11038, 0.9999, 0.01;
	// end inline asm
	// begin inline asm
	fma.rn.f32    %f11040, %f11040, 0.9999, 0.01;
	// end inline asm
	// begin inline asm
	fma.rn.f64    %fd11038, %fd11038, 0.9999, 0.01;
	// end inline asm
	// begin inline asm
	fma.rn.f64    %fd11040, %fd11040, 0.9999, 0.01;
	// end inline asm
	// begin inline asm
	fma.rn.f32    %f11038, %f11038, 0.9999, 0.01;
	// end inline asm
	// begin inline asm
	fma.rn.f32    %f11040, %f11040, 0.9999, 0.01;
	// end inline asm
	// begin inline asm
	fma.rn.f64    %fd11038, %fd11038, 0.9999, 0.01;
	// end inline asm
	// begin inline asm
	fma.rn.f64    %fd11040, %fd11040, 0.9999, 0.01;
	// end inline asm
	// begin inline asm
	fma.rn.f32    %f11038, %f11038, 0.9999, 0.01;
	// end inline asm
	// begin inline asm
	fma.rn.f32    %f11040, %f11040, 0.9999, 0.01;
	// end inline asm
	// begin inline asm
	fma.rn.f64    %fd11038, %fd11038, 0.9999, 0.01;
	// end inline asm
	// begin inline asm
	fma.rn.f64    %fd11040, %fd11040, 0.9999, 0.01;
	// end inline asm
	// begin inline asm
	fma.rn.f32    %f11038, %f11038, 0.9999, 0.01;
	// end inline asm
	// begin inline asm
	fma.rn.f32    %f11040, %f11040, 0.9999, 0.01;
	// end inline asm
	// begin inline asm
	fma.rn.f64    %fd11038, %fd11038, 0.9999, 0.01;
	// end inline asm
	// begin inline asm
	fma.rn.f64    %fd11040, %fd11040, 0.9999, 0.01;
	// end inline asm
	// begin inline asm
	fma.rn.f32    %f11038, %f11038, 0.9999, 0.01;
	// end inline asm
	// begin inline asm
	fma.rn.f32    %f11040, %f11040, 0.9999, 0.01;
	// end inline asm
	// begin inline asm
	fma.rn.f64    %fd11038, %fd11038, 0.9999, 0.01;
	// end inline asm
	// begin inline asm
	fma.rn.f64    %fd11040, %fd11040, 0.9999, 0.01;
	// end inline asm
	// begin inline asm
	fma.rn.f32    %f11038, %f11038, 0.9999, 0.01;
	// end inline asm
	// begin inline asm
	fma.rn.f32    %f11040, %f11040, 0.9999, 0.01;
	// end inline asm
	// begin inline asm
	fma.rn.f64    %fd11038, %fd11038, 0.9999, 0.01;
	// end inline asm
	// begin inline asm
	fma.rn.f64    %fd11040, %fd11040, 0.9999, 0.01;
	// end inline asm
	// begin inline asm
	fma.rn.f32    %f11038, %f11038, 0.9999, 0.01;
	// end inline asm
	// begin inline asm
	fma.rn.f32    %f11040, %f11040, 0.9999, 0.01;
	// end inline asm
	// begin inline asm
	fma.rn.f64    %fd11038, %fd11038, 0.9999, 0.01;
	// end inline asm
	// begin inline asm
	fma.rn.f64    %fd11040, %fd11040, 0.9999, 0.01;
	// end inline asm
	// begin inline asm
	fma.rn.f32    %f11038, %f11038, 0.9999, 0.01;
	// end inline asm
	// begin inline asm
	fma.rn.f32    %f11040, %f11040, 0.9999, 0.01;
	// end inline asm
	// begin inline asm
	fma.rn.f64    %fd11038, %fd11038, 0.9999, 0.01;
	// end inline asm
	// begin inline asm
	fma.rn.f64    %fd11040, %fd11040, 0.9999, 0.01;
	// end inline asm
	// begin inline asm
	fma.rn.f32    %f11038, %f11038, 0.9999, 0.01;
	// end inline asm
	// begin inline asm
	fma.rn.f32    %f11040, %f11040, 0.9999, 0.01;
	// end inline asm
	// begin inline asm
	fma.rn.f64    %fd11038, %fd11038, 0.9999, 0.01;
	// end inline asm
	// begin inline asm
	fma.rn.f64    %fd11040, %fd11040, 0.9999, 0.01;
	// end inline asm
	// begin inline asm
	fma.rn.f32    %f11038, %f11038, 0.9999, 0.01;
	// end inline asm
	// begin inline asm
	fma.rn.f32    %f11040, %f11040, 0.9999, 0.01;
	// end inline asm
	// begin inline asm
	fma.rn.f64    %fd11038, %fd11038, 0.9999, 0.01;
	// end inline asm
	// begin inline asm
	fma.rn.f64    %fd11040, %fd11040, 0.9999, 0.01;
	// end inline asm
	// begin inline asm
	fma.rn.f32    %f11038, %f11038, 0.9999, 0.01;
	// end inline asm
	// begin inline asm
	fma.rn.f32    %f11040, %f11040, 0.9999, 0.01;
	// end inline asm
	// begin inline asm
	fma.rn.f64    %fd11038, %fd11038, 0.9999, 0.01;
	// end inline asm
	// begin inline asm
	fma.rn.f64    %fd11040, %fd11040, 0.9999, 0.01;
	// end inline asm
	// begin inline asm
	fma.rn.f32    %f11038, %f11038, 0.9999, 0.01;
	// end inline asm
	// begin inline asm
	fma.rn.f32    %f11040, %f11040, 0.9999, 0.01;
	// end inline asm
	// begin inline asm
	fma.rn.f64    %fd11038, %fd11038, 0.9999, 0.01;
	// end inline asm
	// begin inline asm
	fma.rn.f64    %fd11040, %fd11040, 0.9999, 0.01;
	// end inline asm
	// begin inline asm
	fma.rn.f32    %f11038, %f11038, 0.9999, 0.01;
	// end inline asm
	// begin inline asm
	fma.rn.f32    %f11040, %f11040, 0.9999, 0.01;
	// end inline asm
	// begin inline asm
	fma.rn.f64    %fd11038, %fd11038, 0.9999, 0.01;
	// end inline asm
	// begin inline asm
	fma.rn.f64    %fd11040, %fd11040, 0.9999, 0.01;
	// end inline asm
	// begin inline asm
	fma.rn.f32    %f11038, %f11038, 0.9999, 0.01;
	// end inline asm
	// begin inline asm
	fma.rn.f32    %f11040, %f11040, 0.9999, 0.01;
	// end inline asm
	// begin inline asm
	fma.rn.f64    %fd11038, %fd11038, 0.9999, 0.01;
	// end inline asm
	// begin inline asm
	fma.rn.f64    %fd11040, %fd11040, 0.9999, 0.01;
	// end inline asm
	// begin inline asm
	fma.rn.f32    %f11038, %f11038, 0.9999, 0.01;
	// end inline asm
	// begin inline asm
	fma.rn.f32    %f11040, %f11040, 0.9999, 0.01;
	// end inline asm
	// begin inline asm
	fma.rn.f64    %fd11038, %fd11038, 0.9999, 0.01;
	// end inline asm
	// begin inline asm
	fma.rn.f64    %fd11040, %fd11040, 0.9999, 0.01;
	// end inline asm
	// begin inline asm
	fma.rn.f32    %f11038, %f11038, 0.9999, 0.01;
	// end inline asm
	// begin inline asm
	fma.rn.f32    %f11040, %f11040, 0.9999, 0.01;
	// end inline asm
	// begin inline asm
	fma.rn.f64    %fd11038, %fd11038, 0.9999, 0.01;
	// end inline asm
	// begin inline asm
	fma.rn.f64    %fd11040, %fd11040, 0.9999, 0.01;
	// end inline asm
	// begin inline asm
	fma.rn.f32    %f11038, %f11038, 0.9999, 0.01;
	// end inline asm
	// begin inline asm
	fma.rn.f32    %f11040, %f11040, 0.9999, 0.01;
	// end inline asm
	// begin inline asm
	fma.rn.f64    %fd11038, %fd11038, 0.9999, 0.01;
	// end inline asm
	// begin inline asm
	fma.rn.f64    %fd11040, %fd11040, 0.9999, 0.01;
	// end inline asm
	// begin inline asm
	fma.rn.f32    %f11038, %f11038, 0.9999, 0.01;
	// end inline asm
	// begin inline asm
	fma.rn.f32    %f11040, %f11040, 0.9999, 0.01;
	// end inline asm
	// begin inline asm
	fma.rn.f64    %fd11038, %fd11038, 0.9999, 0.01;
	// end inline asm
	// begin inline asm
	fma.rn.f64    %fd11040, %fd11040, 0.9999, 0.01;
	// end inline asm
	// begin inline asm
	fma.rn.f32    %f11038, %f11038, 0.9999, 0.01;
	// end inline asm
	// begin inline asm
	fma.rn.f32    %f11040, %f11040, 0.9999, 0.01;
	// end inline asm
	// begin inline asm
	fma.rn.f64    %fd11038, %fd11038, 0.9999, 0.01;
	// end inline asm
	// begin inline asm
	fma.rn.f64    %fd11040, %fd11040, 0.9999, 0.01;
	// end inline asm
	// begin inline asm
	fma.rn.f32    %f11038, %f11038, 0.9999, 0.01;
	// end inline asm
	// begin inline asm
	fma.rn.f32    %f11040, %f11040, 0.9999, 0.01;
	// end inline asm
	// begin inline asm
	fma.rn.f64    %fd11038, %fd11038, 0.9999, 0.01;
	// end inline asm
	// begin inline asm
	fma.rn.f64    %fd11040, %fd11040, 0.9999, 0.01;
	// end inline asm
	// begin inline asm
	fma.rn.f32    %f11038, %f11038, 0.9999, 0.01;
	// end inline asm
	// begin inline asm
	fma.rn.f32    %f11040, %f11040, 0.9999, 0.01;
	// end inline asm
	// begin inline asm
	fma.rn.f64    %fd11038, %fd11038, 0.9999, 0.01;
	// end inline asm
	// begin inline asm
	fma.rn.f64    %fd11040, %fd11040, 0.9999, 0.01;
	// end inline asm
	// begin inline asm
	fma.rn.f32    %f11038, %f11038, 0.9999, 0.01;
	// end inline asm
	// begin inline asm
	fma.rn.f32    %f11040, %f11040, 0.9999, 0.01;
	// end inline asm
	// begin inline asm
	fma.rn.f64    %fd11038, %fd11038, 0.9999, 0.01;
	// end inline asm
	// begin inline asm
	fma.rn.f64    %fd11040, %fd11040, 0.9999, 0.01;
	// end inline asm
	// begin inline asm
	fma.rn.f32    %f11038, %f11038, 0.9999, 0.01;
	// end inline asm
	// begin inline asm
	fma.rn.f32    %f11040, %f11040, 0.9999, 0.01;
	// end inline asm
	// begin inline asm
	fma.rn.f64    %fd11038, %fd11038, 0.9999, 0.01;
	// end inline asm
	// begin inline asm
	fma.rn.f64    %fd11040, %fd11040, 0.9999, 0.01;
	// end inline asm
	// begin inline asm
	fma.rn.f32    %f11038, %f11038, 0.9999, 0.01;
	// end inline asm
	// begin inline asm
	fma.rn.f32    %f11040, %f11040, 0.9999, 0.01;
	// end inline asm
	// begin inline asm
	fma.rn.f64    %fd11038, %fd11038, 0.9999, 0.01;
	// end inline asm
	// begin inline asm
	fma.rn.f64    %fd11040, %fd11040, 0.9999, 0.01;
	// end inline asm
	// begin inline asm
	fma.rn.f32    %f11038, %f11038, 0.9999, 0.01;
	// end inline asm
	// begin inline asm
	fma.rn.f32    %f11040, %f11040, 0.9999, 0.01;
	// end inline asm
	// begin inline asm
	fma.rn.f64    %fd11038, %fd11038, 0.9999, 0.01;
	// end inline asm
	// begin inline asm
	fma.rn.f64    %fd11040, %fd11040, 0.9999, 0.01;
	// end inline asm
	// begin inline asm
	fma.rn.f32    %f11038, %f11038, 0.9999, 0.01;
	// end inline asm
	// begin inline asm
	fma.rn.f32    %f11040, %f11040, 0.9999, 0.01;
	// end inline asm
	// begin inline asm
	fma.rn.f64    %fd11038, %fd11038, 0.9999, 0.01;
	// end inline asm
	// begin inline asm
	fma.rn.f64    %fd11040, %fd11040, 0.9999, 0.01;
	// end inline asm
	// begin inline asm
	fma.rn.f32    %f11038, %f11038, 0.9999, 0.01;
	// end inline asm
	// begin inline asm
	fma.rn.f32    %f11040, %f11040, 0.9999, 0.01;
	// end inline asm
	// begin inline asm
	fma.rn.f64    %fd11038, %fd11038, 0.9999, 0.01;
	// end inline asm
	// begin inline asm
	fma.rn.f64    %fd11040, %fd11040, 0.9999, 0.01;
	// end inline asm
	// begin inline asm
	fma.rn.f32    %f11038, %f11038, 0.9999, 0.01;
	// end inline asm
	// begin inline asm
	fma.rn.f32    %f11040, %f11040, 0.9999, 0.01;
	// end inline asm
	// begin inline asm
	fma.rn.f64    %fd11038, %fd11038, 0.9999, 0.01;
	// end inline asm
	// begin inline asm
	fma.rn.f64    %fd11040, %fd11040, 0.9999, 0.01;
	// end inline asm
	// begin inline asm
	fma.rn.f32    %f11038, %f11038, 0.9999, 0.01;
	// end inline asm
	// begin inline asm
	fma.rn.f32    %f11040, %f11040, 0.9999, 0.01;
	// end inline asm
	// begin inline asm
	fma.rn.f64    %fd11038, %fd11038, 0.9999, 0.01;
	// end inline asm
	// begin inline asm
	fma.rn.f64    %fd11040, %fd11040, 0.9999, 0.01;
	// end inline asm
	// begin inline asm
	fma.rn.f32    %f11038, %f11038, 0.9999, 0.01;
	// end inline asm
	// begin inline asm
	fma.rn.f32    %f11040, %f11040, 0.9999, 0.01;
	// end inline asm
	// begin inline asm
	fma.rn.f64    %fd11038, %fd11038, 0.9999, 0.01;
	// end inline asm
	// begin inline asm
	fma.rn.f64    %fd11040, %fd11040, 0.9999, 0.01;
	// end inline asm
	// begin inline asm
	fma.rn.f32    %f11038, %f11038, 0.9999, 0.01;
	// end inline asm
	// begin inline asm
	fma.rn.f32    %f11040, %f11040, 0.9999, 0.01;
	// end inline asm
	// begin inline asm
	fma.rn.f64    %fd11038, %fd11038, 0.9999, 0.01;
	// end inline asm
	// begin inline asm
	fma.rn.f64    %fd11040, %fd11040, 0.9999, 0.01;
	// end inline asm
	// begin inline asm
	fma.rn.f32    %f11038, %f11038, 0.9999, 0.01;
	// end inline asm
	// begin inline asm
	fma.rn.f32    %f11040, %f11040, 0.9999, 0.01;
	// end inline asm
	// begin inline asm
	fma.rn.f64    %fd11038, %fd11038, 0.9999, 0.01;
	// end inline asm
	// begin inline asm
	fma.rn.f64    %fd11040, %fd11040, 0.9999, 0.01;
	// end inline asm
	// begin inline asm
	fma.rn.f32    %f11038, %f11038, 0.9999, 0.01;
	// end inline asm
	// begin inline asm
	fma.rn.f32    %f11040, %f11040, 0.9999, 0.01;
	// end inline asm
	// begin inline asm
	fma.rn.f64    %fd11038, %fd11038, 0.9999, 0.01;
	// end inline asm
	// begin inline asm
	fma.rn.f64    %fd11040, %fd11040, 0.9999, 0.01;
	// end inline asm
	// begin inline asm
	fma.rn.f32    %f11038, %f11038, 0.9999, 0.01;
	// end inline asm
	// begin inline asm
	fma.rn.f32    %f11040, %f11040, 0.9999, 0.01;
	// end inline asm
	// begin inline asm
	fma.rn.f64    %fd11038, %fd11038, 0.9999, 0.01;
	// end inline asm
	// begin inline asm
	fma.rn.f64    %fd11040, %fd11040, 0.9999, 0.01;
	// end inline asm
	// begin inline asm
	fma.rn.f32    %f11038, %f11038, 0.9999, 0.01;
	// end inline asm
	// begin inline asm
	fma.rn.f32    %f11040, %f11040, 0.9999, 0.01;
	// end inline asm
	// begin inline asm
	fma.rn.f64    %fd11038, %fd11038, 0.9999, 0.01;
	// end inline asm
	// begin inline asm
	fma.rn.f64    %fd11040, %fd11040, 0.9999, 0.01;
	// end inline asm
	// begin inline asm
	fma.rn.f32    %f11038, %f11038, 0.9999, 0.01;
	// end inline asm
	// begin inline asm
	fma.rn.f32    %f11040, %f11040, 0.9999, 0.01;
	// end inline asm
	// begin inline asm
	fma.rn.f64    %fd11038, %fd11038, 0.9999, 0.01;
	// end inline asm
	// begin inline asm
	fma.rn.f64    %fd11040, %fd11040, 0.9999, 0.01;
	// end inline asm
	// begin inline asm
	fma.rn.f32    %f11038, %f11038, 0.9999, 0.01;
	// end inline asm
	// begin inline asm
	fma.rn.f32    %f11040, %f11040, 0.9999, 0.01;
	// end inline asm
	// begin inline asm
	fma.rn.f64    %fd11038, %fd11038, 0.9999, 0.01;
	// end inline asm
	// begin inline asm
	fma.rn.f64    %fd11040, %fd11040, 0.9999, 0.01;
	// end inline asm
	// begin inline asm
	fma.rn.f32    %f11038, %f11038, 0.9999, 0.01;
	// end inline asm
	// begin inline asm
	fma.rn.f32    %f11040, %f11040, 0.9999, 0.01;
	// end inline asm
	// begin inline asm
	fma.rn.f64    %fd11038, %fd11038, 0.9999, 0.01;
	// end inline asm
	// begin inline asm
	fma.rn.f64    %fd11040, %fd11040, 0.9999, 0.01;
	// end inline asm
	// begin inline asm
	fma.rn.f32    %f11038, %f11038, 0.9999, 0.01;
	// end inline asm
	// begin inline asm
	fma.rn.f32    %f11040, %f11040, 0.9999, 0.01;
	// end inline asm
	// begin inline asm
	fma.rn.f64    %fd11038, %fd11038, 0.9999, 0.01;
	// end inline asm
	// begin inline asm
	fma.rn.f64    %fd11040, %fd11040, 0.9999, 0.01;
	// end inline asm
	// begin inline asm
	fma.rn.f32    %f11038, %f11038, 0.9999, 0.01;
	// end inline asm
	// begin inline asm
	fma.rn.f32    %f11040, %f11040, 0.9999, 0.01;
	// end inline asm
	// begin inline asm
	fma.rn.f64    %fd11038, %fd11038, 0.9999, 0.01;
	// end inline asm
	// begin inline asm
	fma.rn.f64    %fd11040, %fd11040, 0.9999, 0.01;
	// end inline asm
	// begin inline asm
	fma.rn.f32    %f11038, %f11038, 0.9999, 0.01;
	// end inline asm
	// begin inline asm
	fma.rn.f32    %f11040, %f11040, 0.9999, 0.01;
	// end inline asm
	// begin inline asm
	fma.rn.f64    %fd11038, %fd11038, 0.9999, 0.01;
	// end inline asm
	// begin inline asm
	fma.rn.f64    %fd11040, %fd11040, 0.9999, 0.01;
	// end inline asm
	// begin inline asm
	fma.rn.f32    %f11038, %f11038, 0.9999, 0.01;
	// end inline asm
	// begin inline asm
	fma.rn.f32    %f11040, %f11040, 0.9999, 0.01;
	// end inline asm
	// begin inline asm
	fma.rn.f64    %fd11038, %fd11038, 0.9999, 0.01;
	// end inline asm
	// begin inline asm
	fma.rn.f64    %fd11040, %fd11040, 0.9999, 0.01;
	// end inline asm
	// begin inline asm
	fma.rn.f32    %f11038, %f11038, 0.9999, 0.01;
	// end inline asm
	// begin inline asm
	fma.rn.f32    %f11040, %f11040, 0.9999, 0.01;
	// end inline asm
	// begin inline asm
	fma.rn.f64    %fd11038, %fd11038, 0.9999, 0.01;
	// end inline asm
	// begin inline asm
	fma.rn.f64    %fd11040, %fd11040, 0.9999, 0.01;
	// end inline asm
	// begin inline asm
	fma.rn.f32    %f11038, %f11038, 0.9999, 0.01;
	// end inline asm
	// begin inline asm
	fma.rn.f32    %f11040, %f11040, 0.9999, 0.01;
	// end inline asm
	// begin inline asm
	fma.rn.f64    %fd11038, %fd11038, 0.9999, 0.01;
	// end inline asm
	// begin inline asm
	fma.rn.f64    %fd11040, %fd11040, 0.9999, 0.01;
	// end inline asm
	// begin inline asm
	fma.rn.f32    %f11038, %f11038, 0.9999, 0.01;
	// end inline asm
	// begin inline asm
	fma.rn.f32    %f11040, %f11040, 0.9999, 0.01;
	// end inline asm
	// begin inline asm
	fma.rn.f64    %fd11038, %fd11038, 0.9999, 0.01;
	// end inline asm
	// begin inline asm
	fma.rn.f64    %fd11040, %fd11040, 0.9999, 0.01;
	// end inline asm
	// begin inline asm
	fma.rn.f32    %f11038, %f11038, 0.9999, 0.01;
	// end inline asm
	// begin inline asm
	fma.rn.f32    %f11040, %f11040, 0.9999, 0.01;
	// end inline asm
	// begin inline asm
	fma.rn.f64    %fd11038, %fd11038, 0.9999, 0.01;
	// end inline asm
	// begin inline asm
	fma.rn.f64    %fd11040, %fd11040, 0.9999, 0.01;
	// end inline asm
	// begin inline asm
	fma.rn.f32    %f11038, %f11038, 0.9999, 0.01;
	// end inline asm
	// begin inline asm
	fma.rn.f32    %f11040, %f11040, 0.9999, 0.01;
	// end inline asm
	// begin inline asm
	fma.rn.f64    %fd11038, %fd11038, 0.9999, 0.01;
	// end inline asm
	// begin inline asm
	fma.rn.f64    %fd11040, %fd11040, 0.9999, 0.01;
	// end inline asm
	// begin inline asm
	fma.rn.f32    %f11038, %f11038, 0.9999, 0.01;
	// end inline asm
	// begin inline asm
	fma.rn.f32    %f11040, %f11040, 0.9999, 0.01;
	// end inline asm
	// begin inline asm
	fma.rn.f64    %fd11038, %fd11038, 0.9999, 0.01;
	// end inline asm
	// begin inline asm
	fma.rn.f64    %fd11040, %fd11040, 0.9999, 0.01;
	// end inline asm
	// begin inline asm
	fma.rn.f32    %f11038, %f11038, 0.9999, 0.01;
	// end inline asm
	// begin inline asm
	fma.rn.f32    %f11040, %f11040, 0.9999, 0.01;
	// end inline asm
	// begin inline asm
	fma.rn.f64    %fd11038, %fd11038, 0.9999, 0.01;
	// end inline asm
	// begin inline asm
	fma.rn.f64    %fd11040, %fd11040, 0.9999, 0.01;
	// end inline asm
	// begin inline asm
	fma.rn.f32    %f11038, %f11038, 0.9999, 0.01;
	// end inline asm
	// begin inline asm
	fma.rn.f32    %f11040, %f11040, 0.9999, 0.01;
	// end inline asm
	// begin inline asm
	fma.rn.f64    %fd11038, %fd11038, 0.9999, 0.01;
	// end inline asm
	// begin inline asm
	fma.rn.f64    %fd11040, %fd11040, 0.9999, 0.01;
	// end inline asm
	// begin inline asm
	fma.rn.f32    %f11038, %f11038, 0.9999, 0.01;
	// end inline asm
	// begin inline asm
	fma.rn.f32    %f11040, %f11040, 0.9999, 0.01;
	// end inline asm
	// begin inline asm
	fma.rn.f64    %fd11038, %fd11038, 0.9999, 0.01;
	// end inline asm
	// begin inline asm
	fma.rn.f64    %fd11040, %fd11040, 0.9999, 0.01;
	// end inline asm
	// begin inline asm
	fma.rn.f32    %f11038, %f11038, 0.9999, 0.01;
	// end inline asm
	// begin inline asm
	fma.rn.f32    %f11040, %f11040, 0.9999, 0.01;
	// end inline asm
	// begin inline asm
	fma.rn.f64    %fd11038, %fd11038, 0.9999, 0.01;
	// end inline asm
	// begin inline asm
	fma.rn.f64    %fd11040, %fd11040, 0.9999, 0.01;
	// end inline asm
	// begin inline asm
	fma.rn.f32    %f11038, %f11038, 0.9999, 0.01;
	// end inline asm
	// begin inline asm
	fma.rn.f32    %f11040, %f11040, 0.9999, 0.01;
	// end inline asm
	// begin inline asm
	fma.rn.f64    %fd11038, %fd11038, 0.9999, 0.01;
	// end inline asm
	// begin inline asm
	fma.rn.f64    %fd11040, %fd11040, 0.9999, 0.01;
	// end inline asm
	// begin inline asm
	fma.rn.f32    %f11038, %f11038, 0.9999, 0.01;
	// end inline asm
	// begin inline asm
	fma.rn.f32    %f11040, %f11040, 0.9999, 0.01;
	// end inline asm
	// begin inline asm
	fma.rn.f64    %fd11038, %fd11038, 0.9999, 0.01;
	// end inline asm
	// begin inline asm
	fma.rn.f64    %fd11040, %fd11040, 0.9999, 0.01;
	// end inline asm
	// begin inline asm
	fma.rn.f32    %f11038, %f11038, 0.9999, 0.01;
	// end inline asm
	// begin inline asm
	fma.rn.f32    %f11040, %f11040, 0.9999, 0.01;
	// end inline asm
	// begin inline asm
	fma.rn.f64    %fd11038, %fd11038, 0.9999, 0.01;
	// end inline asm
	// begin inline asm
	fma.rn.f64    %fd11040, %fd11040, 0.9999, 0.01;
	// end inline asm
	// begin inline asm
	fma.rn.f32    %f11038, %f11038, 0.9999, 0.01;
	// end inline asm
	// begin inline asm
	fma.rn.f32    %f11040, %f11040, 0.9999, 0.01;
	// end inline asm
	// begin inline asm
	fma.rn.f64    %fd11038, %fd11038, 0.9999, 0.01;
	// end inline asm
	// begin inline asm
	fma.rn.f64    %fd11040, %fd11040, 0.9999, 0.01;
	// end inline asm
	// begin inline asm
	fma.rn.f32    %f11038, %f11038, 0.9999, 0.01;
	// end inline asm
	// begin inline asm
	fma.rn.f32    %f11040, %f11040, 0.9999, 0.01;
	// end inline asm
	// begin inline asm
	fma.rn.f64    %fd11038, %fd11038, 0.9999, 0.01;
	// end inline asm
	// begin inline asm
	fma.rn.f64    %fd11040, %fd11040, 0.9999, 0.01;
	// end inline asm
	// begin inline asm
	fma.rn.f32    %f11038, %f11038, 0.9999, 0.01;
	// end inline asm
	// begin inline asm
	fma.rn.f32    %f11040, %f11040, 0.9999, 0.01;
	// end inline asm
	// begin inline asm
	fma.rn.f64    %fd11038, %fd11038, 0.9999, 0.01;
	// end inline asm
	// begin inline asm
	fma.rn.f64    %fd11040, %fd11040, 0.9999, 0.01;
	// end inline asm
	// begin inline asm
	fma.rn.f32    %f11038, %f11038, 0.9999, 0.01;
	// end inline asm
	// begin inline asm
	fma.rn.f32    %f11040, %f11040, 0.9999, 0.01;
	// end inline asm
	// begin inline asm
	fma.rn.f64    %fd11038, %fd11038, 0.9999, 0.01;
	// end inline asm
	// begin inline asm
	fma.rn.f64    %fd11040, %fd11040, 0.9999, 0.01;
	// end inline asm
	// begin inline asm
	fma.rn.f32    %f11038, %f11038, 0.9999, 0.01;
	// end inline asm
	// begin inline asm
	fma.rn.f32    %f11040, %f11040, 0.9999, 0.01;
	// end inline asm
	// begin inline asm
	fma.rn.f64    %fd11038, %fd11038, 0.9999, 0.01;
	// end inline asm
	// begin inline asm
	fma.rn.f64    %fd11040, %fd11040, 0.9999, 0.01;
	// end inline asm
	// begin inline asm
	fma.rn.f32    %f11038, %f11038, 0.9999, 0.01;
	// end inline asm
	// begin inline asm
	fma.rn.f32    %f11040, %f11040, 0.9999, 0.01;
	// end inline asm
	// begin inline asm
	fma.rn.f64    %fd11038, %fd11038, 0.9999, 0.01;
	// end inline asm
	// begin inline asm
	fma.rn.f64    %fd11040, %fd11040, 0.9999, 0.01;
	// end inline asm
	// begin inline asm
	fma.rn.f32    %f11038, %f11038, 0.9999, 0.01;
	// end inline asm
	// begin inline asm
	fma.rn.f32    %f11040, %f11040, 0.9999, 0.01;
	// end inline asm
	// begin inline asm
	fma.rn.f64    %fd11038, %fd11038, 0.9999, 0.01;
	// end inline asm
	// begin inline asm
	fma.rn.f64    %fd11040, %fd11040, 0.9999, 0.01;
	// end inline asm
	// begin inline asm
	fma.rn.f32    %f11038, %f11038, 0.9999, 0.01;
	// end inline asm
	// begin inline asm
	fma.rn.f32    %f11040, %f11040, 0.9999, 0.01;
	// end inline asm
	// begin inline asm
	fma.rn.f64    %fd11038, %fd11038, 0.9999, 0.01;
	// end inline asm
	// begin inline asm
	fma.rn.f64    %fd11040, %fd11040, 0.9999, 0.01;
	// end inline asm
	// begin inline asm
	fma.rn.f32    %f11038, %f11038, 0.9999, 0.01;
	// end inline asm
	// begin inline asm
	fma.rn.f32    %f11040, %f11040, 0.9999, 0.01;
	// end inline asm
	// begin inline asm
	fma.rn.f64    %fd11038, %fd11038, 0.9999, 0.01;
	// end inline asm
	// begin inline asm
	fma.rn.f64    %fd11040, %fd11040, 0.9999, 0.01;
	// end inline asm
	// begin inline asm
	fma.rn.f32    %f11038, %f11038, 0.9999, 0.01;
	// end inline asm
	// begin inline asm
	fma.rn.f32    %f11040, %f11040, 0.9999, 0.01;
	// end inline asm
	// begin inline asm
	fma.rn.f64    %fd11038, %fd11038, 0.9999, 0.01;
	// end inline asm
	// begin inline asm
	fma.rn.f64    %fd11040, %fd11040, 0.9999, 0.01;
	// end inline asm
	// begin inline asm
	fma.rn.f32    %f11038, %f11038, 0.9999, 0.01;
	// end inline asm
	// begin inline asm
	fma.rn.f32    %f11040, %f11040, 0.9999, 0.01;
	// end inline asm
	// begin inline asm
	fma.rn.f64    %fd11038, %fd11038, 0.9999, 0.01;
	// end inline asm
	// begin inline asm
	fma.rn.f64    %fd11040, %fd11040, 0.9999, 0.01;
	// end inline asm
	// begin inline asm
	fma.rn.f32    %f11038, %f11038, 0.9999, 0.01;
	// end inline asm
	// begin inline asm
	fma.rn.f32    %f11040, %f11040, 0.9999, 0.01;
	// end inline asm
	// begin inline asm
	fma.rn.f64    %fd11038, %fd11038, 0.9999, 0.01;
	// end inline asm
	// begin inline asm
	fma.rn.f64    %fd11040, %fd11040, 0.9999, 0.01;
	// end inline asm
	// begin inline asm
	fma.rn.f32    %f11038, %f11038, 0.9999, 0.01;
	// end inline asm
	// begin inline asm
	fma.rn.f32    %f11040, %f11040, 0.9999, 0.01;
	// end inline asm
	// begin inline asm
	fma.rn.f64    %fd11038, %fd11038, 0.9999, 0.01;
	// end inline asm
	// begin inline asm
	fma.rn.f64    %fd11040, %fd11040, 0.9999, 0.01;
	// end inline asm
	// begin inline asm
	fma.rn.f32    %f11038, %f11038, 0.9999, 0.01;
	// end inline asm
	// begin inline asm
	fma.rn.f32    %f11040, %f11040, 0.9999, 0.01;
	// end inline asm
	// begin inline asm
	fma.rn.f64    %fd11038, %fd11038, 0.9999, 0.01;
	// end inline asm
	// begin inline asm
	fma.rn.f64    %fd11040, %fd11040, 0.9999, 0.01;
	// end inline asm
	// begin inline asm
	fma.rn.f32    %f11038, %f11038, 0.9999, 0.01;
	// end inline asm
	// begin inline asm
	fma.rn.f32    %f11040, %f11040, 0.9999, 0.01;
	// end inline asm
	// begin inline asm
	fma.rn.f64    %fd11038, %fd11038, 0.9999, 0.01;
	// end inline asm
	// begin inline asm
	fma.rn.f64    %fd11040, %fd11040, 0.9999, 0.01;
	// end inline asm
	// begin inline asm
	fma.rn.f32    %f11038, %f11038, 0.9999, 0.01;
	// end inline asm
	// begin inline asm
	fma.rn.f32    %f11040, %f11040, 0.9999, 0.01;
	// end inline asm
	// begin inline asm
	fma.rn.f64    %fd11038, %fd11038, 0.9999, 0.01;
	// end inline asm
	// begin inline asm
	fma.rn.f64    %fd11040, %fd11040, 0.9999, 0.01;
	// end inline asm
	// begin inline asm
	fma.rn.f32    %f11038, %f11038, 0.9999, 0.01;
	// end inline asm
	// begin inline asm
	fma.rn.f32    %f11040, %f11040, 0.9999, 0.01;
	// end inline asm
	// begin inline asm
	fma.rn.f64    %fd11038, %fd11038, 0.9999, 0.01;
	// end inline asm
	// begin inline asm
	fma.rn.f64    %fd11040, %fd11040, 0.9999, 0.01;
	// end inline asm
	// begin inline asm
	fma.rn.f32    %f11038, %f11038, 0.9999, 0.01;
	// end inline asm
	// begin inline asm
	fma.rn.f32    %f11040, %f11040, 0.9999, 0.01;
	// end inline asm
	// begin inline asm
	fma.rn.f64    %fd11038, %fd11038, 0.9999, 0.01;
	// end inline asm
	// begin inline asm
	fma.rn.f64    %fd11040, %fd11040, 0.9999, 0.01;
	// end inline asm
	// begin inline asm
	fma.rn.f32    %f11038, %f11038, 0.9999, 0.01;
	// end inline asm
	// begin inline asm
	fma.rn.f32    %f11040, %f11040, 0.9999, 0.01;
	// end inline asm
	// begin inline asm
	fma.rn.f64    %fd11038, %fd11038, 0.9999, 0.01;
	// end inline asm
	// begin inline asm
	fma.rn.f64    %fd11040, %fd11040, 0.9999, 0.01;
	// end inline asm
	// begin inline asm
	fma.rn.f32    %f11038, %f11038, 0.9999, 0.01;
	// end inline asm
	// begin inline asm
	fma.rn.f32    %f11040, %f11040, 0.9999, 0.01;
	// end inline asm
	// begin inline asm
	fma.rn.f64    %fd11038, %fd11038, 0.9999, 0.01;
	// end inline asm
	// begin inline asm
	fma.rn.f64    %fd11040, %fd11040, 0.9999, 0.01;
	// end inline asm
	// begin inline asm
	fma.rn.f32    %f11038, %f11038, 0.9999, 0.01;
	// end inline asm
	// begin inline asm
	fma.rn.f32    %f11040, %f11040, 0.9999, 0.01;
	// end inline asm
	// begin inline asm
	fma.rn.f64    %fd11038, %fd11038, 0.9999, 0.01;
	// end inline asm
	// begin inline asm
	fma.rn.f64    %fd11040, %fd11040, 0.9999, 0.01;
	// end inline asm
	// begin inline asm
	fma.rn.f32    %f11038, %f11038, 0.9999, 0.01;
	// end inline asm
	// begin inline asm
	fma.rn.f32    %f11040, %f11040, 0.9999, 0.01;
	// end inline asm
	// begin inline asm
	fma.rn.f64    %fd11038, %fd11038, 0.9999, 0.01;
	// end inline asm
	// begin inline asm
	fma.rn.f64    %fd11040, %fd11040, 0.9999, 0.01;
	// end inline asm
	// begin inline asm
	fma.rn.f32    %f11038, %f11038, 0.9999, 0.01;
	// end inline asm
	// begin inline asm
	fma.rn.f32    %f11040, %f11040, 0.9999, 0.01;
	// end inline asm
	// begin inline asm
	fma.rn.f64    %fd11038, %fd11038, 0.9999, 0.01;
	// end inline asm
	// begin inline asm
	fma.rn.f64    %fd11040, %fd11040, 0.9999, 0.01;
	// end inline asm
	// begin inline asm
	fma.rn.f32    %f11038, %f11038, 0.9999, 0.01;
	// end inline asm
	// begin inline asm
	fma.rn.f32    %f11040, %f11040, 0.9999, 0.01;
	// end inline asm
	// begin inline asm
	fma.rn.f64    %fd11038, %fd11038, 0.9999, 0.01;
	// end inline asm
	// begin inline asm
	fma.rn.f64    %fd11040, %fd11040, 0.9999, 0.01;
	// end inline asm
	// begin inline asm
	fma.rn.f32    %f11038, %f11038, 0.9999, 0.01;
	// end inline asm
	// begin inline asm
	fma.rn.f32    %f11040, %f11040, 0.9999, 0.01;
	// end inline asm
	// begin inline asm
	fma.rn.f64    %fd11038, %fd11038, 0.9999, 0.01;
	// end inline asm
	// begin inline asm
	fma.rn.f64    %fd11040, %fd11040, 0.9999, 0.01;
	// end inline asm
	// begin inline asm
	fma.rn.f32    %f11038, %f11038, 0.9999, 0.01;
	// end inline asm
	// begin inline asm
	fma.rn.f32    %f11040, %f11040, 0.9999, 0.01;
	// end inline asm
	// begin inline asm
	fma.rn.f64    %fd11038, %fd11038, 0.9999, 0.01;
	// end inline asm
	// begin inline asm
	fma.rn.f64    %fd11040, %fd11040, 0.9999, 0.01;
	// end inline asm
	// begin inline asm
	fma.rn.f32    %f11038, %f11038, 0.9999, 0.01;
	// end inline asm
	// begin inline asm
	fma.rn.f32    %f11040, %f11040, 0.9999, 0.01;
	// end inline asm
	// begin inline asm
	fma.rn.f64    %fd11038, %fd11038, 0.9999, 0.01;
	// end inline asm
	// begin inline asm
	fma.rn.f64    %fd11040, %fd11040, 0.9999, 0.01;
	// end inline asm
	// begin inline asm
	fma.rn.f32    %f11038, %f11038, 0.9999, 0.01;
	// end inline asm
	// begin inline asm
	fma.rn.f32    %f11040, %f11040, 0.9999, 0.01;
	// end inline asm
	// begin inline asm
	fma.rn.f64    %fd11038, %fd11038, 0.9999, 0.01;
	// end inline asm
	// begin inline asm
	fma.rn.f64    %fd11040, %fd11040, 0.9999, 0.01;
	// end inline asm
	// begin inline asm
	fma.rn.f32    %f11038, %f11038, 0.9999, 0.01;
	// end inline asm
	// begin inline asm
	fma.rn.f32    %f11040, %f11040, 0.9999, 0.01;
	// end inline asm
	// begin inline asm
	fma.rn.f64    %fd11038, %fd11038, 0.9999, 0.01;
	// end inline asm
	// begin inline asm
	fma.rn.f64    %fd11040, %fd11040, 0.9999, 0.01;
	// end inline asm
	// begin inline asm
	fma.rn.f32    %f11038, %f11038, 0.9999, 0.01;
	// end inline asm
	// begin inline asm
	fma.rn.f32    %f11040, %f11040, 0.9999, 0.01;
	// end inline asm
	// begin inline asm
	fma.rn.f64    %fd11038, %fd11038, 0.9999, 0.01;
	// end inline asm
	// begin inline asm
	fma.rn.f64    %fd11040, %fd11040, 0.9999, 0.01;
	// end inline asm
	// begin inline asm
	fma.rn.f32    %f11038, %f11038, 0.9999, 0.01;
	// end inline asm
	// begin inline asm
	fma.rn.f32    %f11040, %f11040, 0.9999, 0.01;
	// end inline asm
	// begin inline asm
	fma.rn.f64    %fd11038, %fd11038, 0.9999, 0.01;
	// end inline asm
	// begin inline asm
	fma.rn.f64    %fd11040, %fd11040, 0.9999, 0.01;
	// end inline asm
	// begin inline asm
	fma.rn.f32    %f11038, %f11038, 0.9999, 0.01;
	// end inline asm
	// begin inline asm
	fma.rn.f32    %f11040, %f11040, 0.9999, 0.01;
	// end inline asm
	// begin inline asm
	fma.rn.f64    %fd11038, %fd11038, 0.9999, 0.01;
	// end inline asm
	// begin inline asm
	fma.rn.f64    %fd11040, %fd11040, 0.9999, 0.01;
	// end inline asm
	// begin inline asm
	fma.rn.f32    %f11038, %f11038, 0.9999, 0.01;
	// end inline asm
	// begin inline asm
	fma.rn.f32    %f11040, %f11040, 0.9999, 0.01;
	// end inline asm
	// begin inline asm
	fma.rn.f64    %fd11038, %fd11038, 0.9999, 0.01;
	// end inline asm
	// begin inline asm
	fma.rn.f64    %fd11040, %fd11040, 0.9999, 0.01;
	// end inline asm
	// begin inline asm
	fma.rn.f32    %f11038, %f11038, 0.9999, 0.01;
	// end inline asm
	// begin inline asm
	fma.rn.f32    %f11040, %f11040, 0.9999, 0.01;
	// end inline asm
	// begin inline asm
	fma.rn.f64    %fd11038, %fd11038, 0.9999, 0.01;
	// end inline asm
	// begin inline asm
	fma.rn.f64    %fd11040, %fd11040, 0.9999, 0.01;
	// end inline asm
	// begin inline asm
	fma.rn.f32    %f11038, %f11038, 0.9999, 0.01;
	// end inline asm
	// begin inline asm
	fma.rn.f32    %f11040, %f11040, 0.9999, 0.01;
	// end inline asm
	// begin inline asm
	fma.rn.f64    %fd11038, %fd11038, 0.9999, 0.01;
	// end inline asm
	// begin inline asm
	fma.rn.f64    %fd11040, %fd11040, 0.9999, 0.01;
	// end inline asm
	// begin inline asm
	fma.rn.f32    %f11038, %f11038, 0.9999, 0.01;
	// end inline asm
	// begin inline asm
	fma.rn.f32    %f11040, %f11040, 0.9999, 0.01;
	// end inline asm
	// begin inline asm
	fma.rn.f64    %fd11038, %fd11038, 0.9999, 0.01;
	// end inline asm
	// begin inline asm
	fma.rn.f64    %fd11040, %fd11040, 0.9999, 0.01;
	// end inline asm
	// begin inline asm
	fma.rn.f32    %f11038, %f11038, 0.9999, 0.01;
	// end inline asm
	// begin inline asm
	fma.rn.f32    %f11040, %f11040, 0.9999, 0.01;
	// end inline asm
	// begin inline asm
	fma.rn.f64    %fd11038, %fd11038, 0.9999, 0.01;
	// end inline asm
	// begin inline asm
	fma.rn.f64    %fd11040, %fd11040, 0.9999, 0.01;
	// end inline asm
	// begin inline asm
	fma.rn.f32    %f11038, %f11038, 0.9999, 0.01;
	// end inline asm
	// begin inline asm
	fma.rn.f32    %f11040, %f11040, 0.9999, 0.01;
	// end inline asm
	// begin inline asm
	fma.rn.f64    %fd11038, %fd11038, 0.9999, 0.01;
	// end inline asm
	// begin inline asm
	fma.rn.f64    %fd11040, %fd11040, 0.9999, 0.01;
	// end inline asm
	// begin inline asm
	fma.rn.f32    %f11038, %f11038, 0.9999, 0.01;
	// end inline asm
	// begin inline asm
	fma.rn.f32    %f11040, %f11040, 0.9999, 0.01;
	// end inline asm
	// begin inline asm
	fma.rn.f64    %fd11038, %fd11038, 0.9999, 0.01;
	// end inline asm
	// begin inline asm
	fma.rn.f64    %fd11040, %fd11040, 0.9999, 0.01;
	// end inline asm
	// begin inline asm
	fma.rn.f32    %f11038, %f11038, 0.9999, 0.01;
	// end inline asm
	// begin inline asm
	fma.rn.f32    %f11040, %f11040, 0.9999, 0.01;
	// end inline asm
	// begin inline asm
	fma.rn.f64    %fd11038, %fd11038, 0.9999, 0.01;
	// end inline asm
	// begin inline asm
	fma.rn.f64    %fd11040, %fd11040, 0.9999, 0.01;
	// end inline asm
	// begin inline asm
	fma.rn.f32    %f11038, %f11038, 0.9999, 0.01;
	// end inline asm
	// begin inline asm
	fma.rn.f32    %f11040, %f11040, 0.9999, 0.01;
	// end inline asm
	// begin inline asm
	fma.rn.f64    %fd11038, %fd11038, 0.9999, 0.01;
	// end inline asm
	// begin inline asm
	fma.rn.f64    %fd11040, %fd11040, 0.9999, 0.01;
	// end inline asm
	// begin inline asm
	fma.rn.f32    %f11038, %f11038, 0.9999, 0.01;
	// end inline asm
	// begin inline asm
	fma.rn.f32    %f11040, %f11040, 0.9999, 0.01;
	// end inline asm
	// begin inline asm
	fma.rn.f64    %fd11038, %fd11038, 0.9999, 0.01;
	// end inline asm
	// begin inline asm
	fma.rn.f64    %fd11040, %fd11040, 0.9999, 0.01;
	// end inline asm
	// begin inline asm
	fma.rn.f32    %f11038, %f11038, 0.9999, 0.01;
	// end inline asm
	// begin inline asm
	fma.rn.f32    %f11040, %f11040, 0.9999, 0.01;
	// end inline asm
	// begin inline asm
	fma.rn.f64    %fd11038, %fd11038, 0.9999, 0.01;
	// end inline asm
	// begin inline asm
	fma.rn.f64    %fd11040, %fd11040, 0.9999, 0.01;
	// end inline asm
	// begin inline asm
	fma.rn.f32    %f11038, %f11038, 0.9999, 0.01;
	// end inline asm
	// begin inline asm
	fma.rn.f32    %f11040, %f11040, 0.9999, 0.01;
	// end inline asm
	// begin inline asm
	fma.rn.f64    %fd11038, %fd11038, 0.9999, 0.01;
	// end inline asm
	// begin inline asm
	fma.rn.f64    %fd11040, %fd11040, 0.9999, 0.01;
	// end inline asm
	// begin inline asm
	fma.rn.f32    %f11038, %f11038, 0.9999, 0.01;
	// end inline asm
	// begin inline asm
	fma.rn.f32    %f11040, %f11040, 0.9999, 0.01;
	// end inline asm
	// begin inline asm
	fma.rn.f64    %fd11038, %fd11038, 0.9999, 0.01;
	// end inline asm
	// begin inline asm
	fma.rn.f64    %fd11040, %fd11040, 0.9999, 0.01;
	// end inline asm
	// begin inline asm
	fma.rn.f32    %f11038, %f11038, 0.9999, 0.01;
	// end inline asm
	// begin inline asm
	fma.rn.f32    %f11040, %f11040, 0.9999, 0.01;
	// end inline asm
	// begin inline asm
	fma.rn.f64    %fd11038, %fd11038, 0.9999, 0.01;
	// end inline asm
	// begin inline asm
	fma.rn.f64    %fd11040, %fd11040, 0.9999, 0.01;
	// end inline asm
	// begin inline asm
	fma.rn.f32    %f11038, %f11038, 0.9999, 0.01;
	// end inline asm
	// begin inline asm
	fma.rn.f32    %f11040, %f11040, 0.9999, 0.01;
	// end inline asm
	// begin inline asm
	fma.rn.f64    %fd11038, %fd11038, 0.9999, 0.01;
	// end inline asm
	// begin inline asm
	fma.rn.f64    %fd11040, %fd11040, 0.9999, 0.01;
	// end inline asm
	// begin inline asm
	fma.rn.f32    %f11038, %f11038, 0.9999, 0.01;
	// end inline asm
	// begin inline asm
	fma.rn.f32    %f11040, %f11040, 0.9999, 0.01;
	// end inline asm
	// begin inline asm
	fma.rn.f64    %fd11038, %fd11038, 0.9999, 0.01;
	// end inline asm
	// begin inline asm
	fma.rn.f64    %fd11040, %fd11040, 0.9999, 0.01;
	// end inline asm
	// begin inline asm
	fma.rn.f32    %f11038, %f11038, 0.9999, 0.01;
	// end inline asm
	// begin inline asm
	fma.rn.f32    %f11040, %f11040, 0.9999, 0.01;
	// end inline asm
	// begin inline asm
	fma.rn.f64    %fd11038, %fd11038, 0.9999, 0.01;
	// end inline asm
	// begin inline asm
	fma.rn.f64    %fd11040, %fd11040, 0.9999, 0.01;
	// end inline asm
	// begin inline asm
	fma.rn.f32    %f11038, %f11038, 0.9999, 0.01;
	// end inline asm
	// begin inline asm
	fma.rn.f32    %f11040, %f11040, 0.9999, 0.01;
	// end inline asm
	// begin inline asm
	fma.rn.f64    %fd11038, %fd11038, 0.9999, 0.01;
	// end inline asm
	// begin inline asm
	fma.rn.f64    %fd11040, %fd11040, 0.9999, 0.01;
	// end inline asm
	// begin inline asm
	fma.rn.f32    %f11038, %f11038, 0.9999, 0.01;
	// end inline asm
	// begin inline asm
	fma.rn.f32    %f11040, %f11040, 0.9999, 0.01;
	// end inline asm
	// begin inline asm
	fma.rn.f64    %fd11038, %fd11038, 0.9999, 0.01;
	// end inline asm
	// begin inline asm
	fma.rn.f64    %fd11040, %fd11040, 0.9999, 0.01;
	// end inline asm
	// begin inline asm
	fma.rn.f32    %f11038, %f11038, 0.9999, 0.01;
	// end inline asm
	// begin inline asm
	fma.rn.f32    %f11040, %f11040, 0.9999, 0.01;
	// end inline asm
	// begin inline asm
	fma.rn.f64    %fd11038, %fd11038, 0.9999, 0.01;
	// end inline asm
	// begin inline asm
	fma.rn.f64    %fd11040, %fd11040, 0.9999, 0.01;
	// end inline asm
	// begin inline asm
	fma.rn.f32    %f11038, %f11038, 0.9999, 0.01;
	// end inline asm
	// begin inline asm
	fma.rn.f32    %f11040, %f11040, 0.9999, 0.01;
	// end inline asm
	// begin inline asm
	fma.rn.f64    %fd11038, %fd11038, 0.9999, 0.01;
	// end inline asm
	// begin inline asm
	fma.rn.f64    %fd11040, %fd11040, 0.9999, 0.01;
	// end inline asm
	// begin inline asm
	fma.rn.f32    %f11038, %f11038, 0.9999, 0.01;
	// end inline asm
	// begin inline asm
	fma.rn.f32    %f11040, %f11040, 0.9999, 0.01;
	// end inline asm
	// begin inline asm
	fma.rn.f64    %fd11038, %fd11038, 0.9999, 0.01;
	// end inline asm
	// begin inline asm
	fma.rn.f64    %fd11040, %fd11040, 0.9999, 0.01;
	// end inline asm
	// begin inline asm
	fma.rn.f32    %f11038, %f11038, 0.9999, 0.01;
	// end inline asm
	// begin inline asm
	fma.rn.f32    %f11040, %f11040, 0.9999, 0.01;
	// end inline asm
	// begin inline asm
	fma.rn.f64    %fd11038, %fd11038, 0.9999, 0.01;
	// end inline asm
	// begin inline asm
	fma.rn.f64    %fd11040, %fd11040, 0.9999, 0.01;
	// end inline asm
	// begin inline asm
	fma.rn.f32    %f11038, %f11038, 0.9999, 0.01;
	// end inline asm
	// begin inline asm
	fma.rn.f32    %f11040, %f11040, 0.9999, 0.01;
	// end inline asm
	// begin inline asm
	fma.rn.f64    %fd11038, %fd11038, 0.9999, 0.01;
	// end inline asm
	// begin inline asm
	fma.rn.f64    %fd11040, %fd11040, 0.9999, 0.01;
	// end inline asm
	// begin inline asm
	fma.rn.f32    %f11038, %f11038, 0.9999, 0.01;
	// end inline asm
	// begin inline asm
	fma.rn.f32    %f11040, %f11040, 0.9999, 0.01;
	// end inline asm
	// begin inline asm
	fma.rn.f64    %fd11038, %fd11038, 0.9999, 0.01;
	// end inline asm
	// begin inline asm
	fma.rn.f64    %fd11040, %fd11040, 0.9999, 0.01;
	// end inline asm
	// begin inline asm
	fma.rn.f32    %f11038, %f11038, 0.9999, 0.01;
	// end inline asm
	// begin inline asm
	fma.rn.f32    %f11040, %f11040, 0.9999, 0.01;
	// end inline asm
	// begin inline asm
	fma.rn.f64    %fd11038, %fd11038, 0.9999, 0.01;
	// end inline asm
	// begin inline asm
	fma.rn.f64    %fd11040, %fd11040, 0.9999, 0.01;
	// end inline asm
	// begin inline asm
	fma.rn.f32    %f11038, %f11038, 0.9999, 0.01;
	// end inline asm
	// begin inline asm
	fma.rn.f32    %f11040, %f11040, 0.9999, 0.01;
	// end inline asm
	// begin inline asm
	fma.rn.f64    %fd11038, %fd11038, 0.9999, 0.01;
	// end inline asm
	// begin inline asm
	fma.rn.f64    %fd11040, %fd11040, 0.9999, 0.01;
	// end inline asm
	// begin inline asm
	fma.rn.f32    %f11038, %f11038, 0.9999, 0.01;
	// end inline asm
	// begin inline asm
	fma.rn.f32    %f11040, %f11040, 0.9999, 0.01;
	// end inline asm
	// begin inline asm
	fma.rn.f64    %fd11038, %fd11038, 0.9999, 0.01;
	// end inline asm
	// begin inline asm
	fma.rn.f64    %fd11040, %fd11040, 0.9999, 0.01;
	// end inline asm
	// begin inline asm
	fma.rn.f32    %f11038, %f11038, 0.9999, 0.01;
	// end inline asm
	// begin inline asm
	fma.rn.f32    %f11040, %f11040, 0.9999, 0.01;
	// end inline asm
	// begin inline asm
	fma.rn.f64    %fd11038, %fd11038, 0.9999, 0.01;
	// end inline asm
	// begin inline asm
	fma.rn.f64    %fd11040, %fd11040, 0.9999, 0.01;
	// end inline asm
	// begin inline asm
	fma.rn.f32    %f11038, %f11038, 0.9999, 0.01;
	// end inline asm
	// begin inline asm
	fma.rn.f32    %f11040, %f11040, 0.9999, 0.01;
	// end inline asm
	// begin inline asm
	fma.rn.f64    %fd11038, %fd11038, 0.9999, 0.01;
	// end inline asm
	// begin inline asm
	fma.rn.f64    %fd11040, %fd11040, 0.9999, 0.01;
	// end inline asm
	// begin inline asm
	fma.rn.f32    %f11038, %f11038, 0.9999, 0.01;
	// end inline asm
	// begin inline asm
	fma.rn.f32    %f11040, %f11040, 0.9999, 0.01;
	// end inline asm
	// begin inline asm
	fma.rn.f64    %fd11038, %fd11038, 0.9999, 0.01;
	// end inline asm
	// begin inline asm
	fma.rn.f64    %fd11040, %fd11040, 0.9999, 0.01;
	// end inline asm
	// begin inline asm
	fma.rn.f32    %f11038, %f11038, 0.9999, 0.01;
	// end inline asm
	// begin inline asm
	fma.rn.f32    %f11040, %f11040, 0.9999, 0.01;
	// end inline asm
	// begin inline asm
	fma.rn.f64    %fd11038, %fd11038, 0.9999, 0.01;
	// end inline asm
	// begin inline asm
	fma.rn.f64    %fd11040, %fd11040, 0.9999, 0.01;
	// end inline asm
	// begin inline asm
	fma.rn.f32    %f11038, %f11038, 0.9999, 0.01;
	// end inline asm
	// begin inline asm
	fma.rn.f32    %f11040, %f11040, 0.9999, 0.01;
	// end inline asm
	// begin inline asm
	fma.rn.f64    %fd11038, %fd11038, 0.9999, 0.01;
	// end inline asm
	// begin inline asm
	fma.rn.f64    %fd11040, %fd11040, 0.9999, 0.01;
	// end inline asm
	// begin inline asm
	fma.rn.f32    %f11038, %f11038, 0.9999, 0.01;
	// end inline asm
	// begin inline asm
	fma.rn.f32    %f11040, %f11040, 0.9999, 0.01;
	// end inline asm
	mov.f64 	%fd12458, %fd11038;
	// begin inline asm
	fma.rn.f64    %fd12458, %fd12458, 0.9999, 0.01;
	// end inline asm
	mov.f64 	%fd12460, %fd11040;
	// begin inline asm
	fma.rn.f64    %fd12460, %fd12460, 0.9999, 0.01;
	// end inline asm
	mov.f32 	%f12458, %f11038;
	// begin inline asm
	fma.rn.f32    %f12458, %f12458, 0.9999, 0.01;
	// end inline asm
	mov.f32 	%f12460, %f11040;
	// begin inline asm
	fma.rn.f32    %f12460, %f12460, 0.9999, 0.01;
	// end inline asm
	// begin inline asm
	fma.rn.f64    %fd12458, %fd12458, 0.9999, 0.01;
	// end inline asm
	// begin inline asm
	fma.rn.f64    %fd12460, %fd12460, 0.9999, 0.01;
	// end inline asm
	// begin inline asm
	fma.rn.f32    %f12458, %f12458, 0.9999, 0.01;
	// end inline asm
	// begin inline asm
	fma.rn.f32    %f12460, %f12460, 0.9999, 0.01;
	// end inline asm
	// begin inline asm
	fma.rn.f64    %fd12458, %fd12458, 0.9999, 0.01;
	// end inline asm
	// begin inline asm
	fma.rn.f64    %fd12460, %fd12460, 0.9999, 0.01;
	// end inline asm
	// begin inline asm
	fma.rn.f32    %f12458, %f12458, 0.9999, 0.01;
	// end inline asm
	// begin inline asm
	fma.rn.f32    %f12460, %f12460, 0.9999, 0.01;
	// end inline asm
	// begin inline asm
	fma.rn.f64    %fd12458, %fd12458, 0.9999, 0.01;
	// end inline asm
	// begin inline asm
	fma.rn.f64    %fd12460, %fd12460, 0.9999, 0.01;
	// end inline asm
	// begin inline asm
	fma.rn.f32    %f12458, %f12458, 0.9999, 0.01;
	// end inline asm
	// begin inline asm
	fma.rn.f32    %f12460, %f12460, 0.9999, 0.01;
	// end inline asm
	// begin inline asm
	fma.rn.f64    %fd12458, %fd12458, 0.9999, 0.01;
	// end inline asm
	// begin inline asm
	fma.rn.f64    %fd12460, %fd12460, 0.9999, 0.01;
	// end inline asm
	// begin inline asm
	fma.rn.f32    %f12458, %f12458, 0.9999, 0.01;
	// end inline asm
	// begin inline asm
	fma.rn.f32    %f12460, %f12460, 0.9999, 0.01;
	// end inline asm
	// begin inline asm
	fma.rn.f64    %fd12458, %fd12458, 0.9999, 0.01;
	// end inline asm
	// begin inline asm
	fma.rn.f64    %fd12460, %fd12460, 0.9999, 0.01;
	// end inline asm
	// begin inline asm
	fma.rn.f32    %f12458, %f12458, 0.9999, 0.01;
	// end inline asm
	// begin inline asm
	fma.rn.f32    %f12460, %f12460, 0.9999, 0.01;
	// end inline asm
	// begin inline asm
	fma.rn.f64    %fd12458, %fd12458, 0.9999, 0.01;
	// end inline asm
	// begin inline asm
	fma.rn.f64    %fd12460, %fd12460, 0.9999, 0.01;
	// end inline asm
	// begin inline asm
	fma.rn.f32    %f12458, %f12458, 0.9999, 0.01;
	// end inline asm
	// begin inline asm
	fma.rn.f32    %f12460, %f12460, 0.9999, 0.01;
	// end inline asm
	// begin inline asm
	fma.rn.f64    %fd12458, %fd12458, 0.9999, 0.01;
	// end inline asm
	// begin inline asm
	fma.rn.f64    %fd12460, %fd12460, 0.9999, 0.01;
	// end inline asm
	// begin inline asm
	fma.rn.f32    %f12458, %f12458, 0.9999, 0.01;
	// end inline asm
	// begin inline asm
	fma.rn.f32    %f12460, %f12460, 0.9999, 0.01;
	// end inline asm
	// begin inline asm
	fma.rn.f64    %fd12458, %fd12458, 0.9999, 0.01;
	// end inline asm
	// begin inline asm
	fma.rn.f64    %fd12460, %fd12460, 0.9999, 0.01;
	// end inline asm
	// begin inline asm
	fma.rn.f32    %f12458, %f12458, 0.9999, 0.01;
	// end inline asm
	// begin inline asm
	fma.rn.f32    %f12460, %f12460, 0.9999, 0.01;
	// end inline asm
	// begin inline asm
	fma.rn.f64    %fd12458, %fd12458, 0.9999, 0.01;
	// end inline asm
	// begin inline asm
	fma.rn.f64    %fd12460, %fd12460, 0.9999, 0.01;
	// end inline asm
	// begin inline asm
	fma.rn.f32    %f12458, %f12458, 0.9999, 0.01;
	// end inline asm
	// begin inline asm
	fma.rn.f32    %f12460, %f12460, 0.9999, 0.01;
	// end inline asm
	// begin inline asm
	fma.rn.f64    %fd12458, %fd12458, 0.9999, 0.01;
	// end inline asm
	// begin inline asm
	fma.rn.f64    %fd12460, %fd12460, 0.9999, 0.01;
	// end inline asm
	// begin inline asm
	fma.rn.f32    %f12458, %f12458, 0.9999, 0.01;
	// end inline asm
	// begin inline asm
	fma.rn.f32    %f12460, %f12460, 0.9999, 0.01;
	// end inline asm
	// begin inline asm
	fma.rn.f64    %fd12458, %fd12458, 0.9999, 0.01;
	// end inline asm
	// begin inline asm
	fma.rn.f64    %fd12460, %fd12460, 0.9999, 0.01;
	// end inline asm
	// begin inline asm
	fma.rn.f32    %f12458, %f12458, 0.9999, 0.01;
	// end inline asm
	// begin inline asm
	fma.rn.f32    %f12460, %f12460, 0.9999, 0.01;
	// end inline asm
	// begin inline asm
	fma.rn.f64    %fd12458, %fd12458, 0.9999, 0.01;
	// end inline asm
	// begin inline asm
	fma.rn.f64    %fd12460, %fd12460, 0.9999, 0.01;
	// end inline asm
	// begin inline asm
	fma.rn.f32    %f12458, %f12458, 0.9999, 0.01;
	// end inline asm
	// begin inline asm
	fma.rn.f32    %f12460, %f12460, 0.9999, 0.01;
	// end inline asm
	// begin inline asm
	fma.rn.f64    %fd12458, %fd12458, 0.9999, 0.01;
	// end inline asm
	// begin inline asm
	fma.rn.f64    %fd12460, %fd12460, 0.9999, 0.01;
	// end inline asm
	// begin inline asm
	fma.rn.f32    %f12458, %f12458, 0.9999, 0.01;
	// end inline asm
	// begin inline asm
	fma.rn.f32    %f12460, %f12460, 0.9999, 0.01;
	// end inline asm
	// begin inline asm
	fma.rn.f64    %fd12458, %fd12458, 0.9999, 0.01;
	// end inline asm
	// begin inline asm
	fma.rn.f64    %fd12460, %fd12460, 0.9999, 0.01;
	// end inline asm
	// begin inline asm
	fma.rn.f32    %f12458, %f12458, 0.9999, 0.01;
	// end inline asm
	// begin inline asm
	fma.rn.f32    %f12460, %f12460, 0.9999, 0.01;
	// end inline asm
	// begin inline asm
	fma.rn.f64    %fd12458, %fd12458, 0.9999, 0.01;
	// end inline asm
	// begin inline asm
	fma.rn.f64    %fd12460, %fd12460, 0.9999, 0.01;
	// end inline asm
	// begin inline asm
	fma.rn.f32    %f12458, %f12458, 0.9999, 0.01;
	// end inline asm
	// begin inline asm
	fma.rn.f32    %f12460, %f12460, 0.9999, 0.01;
	// end inline asm
	// begin inline asm
	fma.rn.f64    %fd12458, %fd12458, 0.9999, 0.01;
	// end inline asm
	// begin inline asm
	fma.rn.f64    %fd12460, %fd12460, 0.9999, 0.01;
	// end inline asm
	// begin inline asm
	fma.rn.f32    %f12458, %f12458, 0.9999, 0.01;
	// end inline asm
	// begin inline asm
	fma.rn.f32    %f12460, %f12460, 0.9999, 0.01;
	// end inline asm
	// begin inline asm
	fma.rn.f64    %fd12458, %fd12458, 0.9999, 0.01;
	// end inline asm
	// begin inline asm
	fma.rn.f64    %fd12460, %fd12460, 0.9999, 0.01;
	// end inline asm
	// begin inline asm
	fma.rn.f32    %f12458, %f12458, 0.9999, 0.01;
	// end inline asm
	// begin inline asm
	fma.rn.f32    %f12460, %f12460, 0.9999, 0.01;
	// end inline asm
	// begin inline asm
	fma.rn.f64    %fd12458, %fd12458, 0.9999, 0.01;
	// end inline asm
	// begin inline asm
	fma.rn.f64    %fd12460, %fd12460, 0.9999, 0.01;
	// end inline asm
	// begin inline asm
	fma.rn.f32    %f12458, %f12458, 0.9999, 0.01;
	// end inline asm
	// begin inline asm
	fma.rn.f32    %f12460, %f12460, 0.9999, 0.01;
	// end inline asm
	// begin inline asm
	fma.rn.f64    %fd12458, %fd12458, 0.9999, 0.01;
	// end inline asm
	// begin inline asm
	fma.rn.f64    %fd12460, %fd12460, 0.9999, 0.01;
	// end inline asm
	// begin inline asm
	fma.rn.f32    %f12458, %f12458, 0.9999, 0.01;
	// end inline asm
	// begin inline asm
	fma.rn.f32    %f12460, %f12460, 0.9999, 0.01;
	// end inline asm
	// begin inline asm
	fma.rn.f64    %fd12458, %fd12458, 0.9999, 0.01;
	// end inline asm
	// begin inline asm
	fma.rn.f64    %fd12460, %fd12460, 0.9999, 0.01;
	// end inline asm
	// begin inline asm
	fma.rn.f32    %f12458, %f12458, 0.9999, 0.01;
	// end inline asm
	// begin inline asm
	fma.rn.f32    %f12460, %f12460, 0.9999, 0.01;
	// end inline asm
	// begin inline asm
	fma.rn.f64    %fd12458, %fd12458, 0.9999, 0.01;
	// end inline asm
	// begin inline asm
	fma.rn.f64    %fd12460, %fd12460, 0.9999, 0.01;
	// end inline asm
	// begin inline asm
	fma.rn.f32    %f12458, %f12458, 0.9999, 0.01;
	// end inline asm
	// begin inline asm
	fma.rn.f32    %f12460, %f12460, 0.9999, 0.01;
	// end inline asm
	// begin inline asm
	fma.rn.f64    %fd12458, %fd12458, 0.9999, 0.01;
	// end inline asm
	// begin inline asm
	fma.rn.f64    %fd12460, %fd12460, 0.9999, 0.01;
	// end inline asm
	// begin inline asm
	fma.rn.f32    %f12458, %f12458, 0.9999, 0.01;
	// end inline asm
	// begin inline asm
	fma.rn.f32    %f12460, %f12460, 0.9999, 0.01;
	// end inline asm
	// begin inline asm
	fma.rn.f64    %fd12458, %fd12458, 0.9999, 0.01;
	// end inline asm
	// begin inline asm
	fma.rn.f64    %fd12460, %fd12460, 0.9999, 0.01;
	// end inline asm
	// begin inline asm
	fma.rn.f32    %f12458, %f12458, 0.9999, 0.01;
	// end inline asm
	// begin inline asm
	fma.rn.f32    %f12460, %f12460, 0.9999, 0.01;
	// end inline asm
	// begin inline asm
	fma.rn.f64    %fd12458, %fd12458, 0.9999, 0.01;
	// end inline asm
	// begin inline asm
	fma.rn.f64    %fd12460, %fd12460, 0.9999, 0.01;
	// end inline asm
	// begin inline asm
	fma.rn.f32    %f12458, %f12458, 0.9999, 0.01;
	// end inline asm
	// begin inline asm
	fma.rn.f32    %f12460, %f12460, 0.9999, 0.01;
	// end inline asm
	// begin inline asm
	fma.rn.f64    %fd12458, %fd12458, 0.9999, 0.01;
	// end inline asm
	// begin inline asm
	fma.rn.f64    %fd12460, %fd12460, 0.9999, 0.01;
	// end inline asm
	// begin inline asm
	fma.rn.f32    %f12458, %f12458, 0.9999, 0.01;
	// end inline asm
	// begin inline asm
	fma.rn.f32    %f12460, %f12460, 0.9999, 0.01;
	// end inline asm
	// begin inline asm
	fma.rn.f64    %fd12458, %fd12458, 0.9999, 0.01;
	// end inline asm
	// begin inline asm
	fma.rn.f64    %fd12460, %fd12460, 0.9999, 0.01;
	// end inline asm
	// begin inline asm
	fma.rn.f32    %f12458, %f12458, 0.9999, 0.01;
	// end inline asm
	// begin inline asm
	fma.rn.f32    %f12460, %f12460, 0.9999, 0.01;
	// end inline asm
	// begin inline asm
	fma.rn.f64    %fd12458, %fd12458, 0.9999, 0.01;
	// end inline asm
	// begin inline asm
	fma.rn.f64    %fd12460, %fd12460, 0.9999, 0.01;
	// end inline asm
	// begin inline asm
	fma.rn.f32    %f12458, %f12458, 0.9999, 0.01;
	// end inline asm
	// begin inline asm
	fma.rn.f32    %f12460, %f12460, 0.9999, 0.01;
	// end inline asm
	// begin inline asm
	fma.rn.f64    %fd12458, %fd12458, 0.9999, 0.01;
	// end inline asm
	// begin inline asm
	fma.rn.f64    %fd12460, %fd12460, 0.9999, 0.01;
	// end inline asm
	// begin inline asm
	fma.rn.f32    %f12458, %f12458, 0.9999, 0.01;
	// end inline asm
	// begin inline asm
	fma.rn.f32    %f12460, %f12460, 0.9999, 0.01;
	// end inline asm
	// begin inline asm
	fma.rn.f64    %fd12458, %fd12458, 0.9999, 0.01;
	// end inline asm
	// begin inline asm
	fma.rn.f64    %fd12460, %fd12460, 0.9999, 0.01;
	// end inline asm
	// begin inline asm
	fma.rn.f32    %f12458, %f12458, 0.9999, 0.01;
	// end inline asm
	// begin inline asm
	fma.rn.f32    %f12460, %f12460, 0.9999, 0.01;
	// end inline asm
	// begin inline asm
	fma.rn.f64    %fd12458, %fd12458, 0.9999, 0.01;
	// end inline asm
	// begin inline asm
	fma.rn.f64    %fd12460, %fd12460, 0.9999, 0.01;
	// end inline asm
	// begin inline asm
	fma.rn.f32    %f12458, %f12458, 0.9999, 0.01;
	// end inline asm
	// begin inline asm
	fma.rn.f32    %f12460, %f12460, 0.9999, 0.01;
	// end inline asm
	// begin inline asm
	fma.rn.f64    %fd12458, %fd12458, 0.9999, 0.01;
	// end inline asm
	// begin inline asm
	fma.rn.f64    %fd12460, %fd12460, 0.9999, 0.01;
	// end inline asm
	// begin inline asm
	fma.rn.f32    %f12458, %f12458, 0.9999, 0.01;
	// end inline asm
	// begin inline asm
	fma.rn.f32    %f12460, %f12460, 0.9999, 0.01;
	// end inline asm
	// begin inline asm
	fma.rn.f64    %fd12458, %fd12458, 0.9999, 0.01;
	// end inline asm
	// begin inline asm
	fma.rn.f64    %fd12460, %fd12460, 0.9999, 0.01;
	// end inline asm
	// begin inline asm
	fma.rn.f32    %f12458, %f12458, 0.9999, 0.01;
	// end inline asm
	// begin inline asm
	fma.rn.f32    %f12460, %f12460, 0.9999, 0.01;
	// end inline asm
	// begin inline asm
	fma.rn.f64    %fd12458, %fd12458, 0.9999, 0.01;
	// end inline asm
	// begin inline asm
	fma.rn.f64    %fd12460, %fd12460, 0.9999, 0.01;
	// end inline asm
	// begin inline asm
	fma.rn.f32    %f12458, %f12458, 0.9999, 0.01;
	// end inline asm
	// begin inline asm
	fma.rn.f32    %f12460, %f12460, 0.9999, 0.01;
	// end inline asm
	// begin inline asm
	fma.rn.f64    %fd12458, %fd12458, 0.9999, 0.01;
	// end inline asm
	// begin inline asm
	fma.rn.f64    %fd12460, %fd12460, 0.9999, 0.01;
	// end inline asm
	// begin inline asm
	fma.rn.f32    %f12458, %f12458, 0.9999, 0.01;
	// end inline asm
	// begin inline asm
	fma.rn.f32    %f12460, %f12460, 0.9999, 0.01;
	// end inline asm
	// begin inline asm
	fma.rn.f64    %fd12458, %fd12458, 0.9999, 0.01;
	// end inline asm
	// begin inline asm
	fma.rn.f64    %fd12460, %fd12460, 0.9999, 0.01;
	// end inline asm
	// begin inline asm
	fma.rn.f32    %f12458, %f12458, 0.9999, 0.01;
	// end inline asm
	// begin inline asm
	fma.rn.f32    %f12460, %f12460, 0.9999, 0.01;
	// end inline asm
	// begin inline asm
	fma.rn.f64    %fd12458, %fd12458, 0.9999, 0.01;
	// end inline asm
	// begin inline asm
	fma.rn.f64    %fd12460, %fd12460, 0.9999, 0.01;
	// end inline asm
	// begin inline asm
	fma.rn.f32    %f12458, %f12458, 0.9999, 0.01;
	// end inline asm
	// begin inline asm
	fma.rn.f32    %f12460, %f12460, 0.9999, 0.01;
	// end inline asm
	// begin inline asm
	fma.rn.f64    %fd12458, %fd12458, 0.9999, 0.01;
	// end inline asm
	// begin inline asm
	fma.rn.f64    %fd12460, %fd12460, 0.9999, 0.01;
	// end inline asm
	// begin inline asm
	fma.rn.f32    %f12458, %f12458, 0.9999, 0.01;
	// end inline asm
	// begin inline asm
	fma.rn.f32    %f12460, %f12460, 0.9999, 0.01;
	// end inline asm
	// begin inline asm
	fma.rn.f64    %fd12458, %fd12458, 0.9999, 0.01;
	// end inline asm
	// begin inline asm
	fma.rn.f64    %fd12460, %fd12460, 0.9999, 0.01;
	// end inline asm
	// begin inline asm
	fma.rn.f32    %f12458, %f12458, 0.9999, 0.01;
	// end inline asm
	// begin inline asm
	fma.rn.f32    %f12460, %f12460, 0.9999, 0.01;
	// end inline asm
	// begin inline asm
	fma.rn.f64    %fd12458, %fd12458, 0.9999, 0.01;
	// end inline asm
	// begin inline asm
	fma.rn.f64    %fd12460, %fd12460, 0.9999, 0.01;
	// end inline asm
	// begin inline asm
	fma.rn.f32    %f12458, %f12458, 0.9999, 0.01;
	// end inline asm
	// begin inline asm
	fma.rn.f32    %f12460, %f12460, 0.9999, 0.01;
	// end inline asm
	// begin inline asm
	fma.rn.f64    %fd12458, %fd12458, 0.9999, 0.01;
	// end inline asm
	// begin inline asm
	fma.rn.f64    %fd12460, %fd12460, 0.9999, 0.01;
	// end inline asm
	// begin inline asm
	fma.rn.f32    %f12458, %f12458, 0.9999, 0.01;
	// end inline asm
	// begin inline asm
	fma.rn.f32    %f12460, %f12460, 0.9999, 0.01;
	// end inline asm
	// begin inline asm
	fma.rn.f64    %fd12458, %fd12458, 0.9999, 0.01;
	// end inline asm
	// begin inline asm
	fma.rn.f64    %fd12460, %fd12460, 0.9999, 0.01;
	// end inline asm
	// begin inline asm
	fma.rn.f32    %f12458, %f12458, 0.9999, 0.01;
	// end inline asm
	// begin inline asm
	fma.rn.f32    %f12460, %f12460, 0.9999, 0.01;
	// end inline asm
	// begin inline asm
	fma.rn.f64    %fd12458, %fd12458, 0.9999, 0.01;
	// end inline asm
	// begin inline asm
	fma.rn.f64    %fd12460, %fd12460, 0.9999, 0.01;
	// end inline asm
	// begin inline asm
	fma.rn.f32    %f12458, %f12458, 0.9999, 0.01;
	// end inline asm
	// begin inline asm
	fma.rn.f32    %f12460, %f12460, 0.9999, 0.01;
	// end inline asm
	// begin inline asm
	fma.rn.f64    %fd12458, %fd12458, 0.9999, 0.01;
	// end inline asm
	// begin inline asm
	fma.rn.f64    %fd12460, %fd12460, 0.9999, 0.01;
	// end inline asm
	// begin inline asm
	fma.rn.f32    %f12458, %f12458, 0.9999, 0.01;
	// end inline asm
	// begin inline asm
	fma.rn.f32    %f12460, %f12460, 0.9999, 0.01;
	// end inline asm
	// begin inline asm
	fma.rn.f64    %fd12458, %fd12458, 0.9999, 0.01;
	// end inline asm
	// begin inline asm
	fma.rn.f64    %fd12460, %fd12460, 0.9999, 0.01;
	// end inline asm
	// begin inline asm
	fma.rn.f32    %f12458, %f12458, 0.9999, 0.01;
	// end inline asm
	// begin inline asm
	fma.rn.f32    %f12460, %f12460, 0.9999, 0.01;
	// end inline asm
	// begin inline asm
	fma.rn.f64    %fd12458, %fd12458, 0.9999, 0.01;
	// end inline asm
	// begin inline asm
	fma.rn.f64    %fd12460, %fd12460, 0.9999, 0.01;
	// end inline asm
	// begin inline asm
	fma.rn.f32    %f12458, %f12458, 0.9999, 0.01;
	// end inline asm
	// begin inline asm
	fma.rn.f32    %f12460, %f12460, 0.9999, 0.01;
	// end inline asm
	// begin inline asm
	fma.rn.f64    %fd12458, %fd12458, 0.9999, 0.01;
	// end inline asm
	// begin inline asm
	fma.rn.f64    %fd12460, %fd12460, 0.9999, 0.01;
	// end inline asm
	// begin inline asm
	fma.rn.f32    %f12458, %f12458, 0.9999, 0.01;
	// end inline asm
	// begin inline asm
	fma.rn.f32    %f12460, %f12460, 0.9999, 0.01;
	// end inline asm
	// begin inline asm
	fma.rn.f64    %fd12458, %fd12458, 0.9999, 0.01;
	// end inline asm
	// begin inline asm
	fma.rn.f64    %fd12460, %fd12460, 0.9999, 0.01;
	// end inline asm
	// begin inline asm
	fma.rn.f32    %f12458, %f12458, 0.9999, 0.01;
	// end inline asm
	// begin inline asm
	fma.rn.f32    %f12460, %f12460, 0.9999, 0.01;
	// end inline asm
	// begin inline asm
	fma.rn.f64    %fd12458, %fd12458, 0.9999, 0.01;
	// end inline asm
	// begin inline asm
	fma.rn.f64    %fd12460, %fd12460, 0.9999, 0.01;
	// end inline asm
	// begin inline asm
	fma.rn.f32    %f12458, %f12458, 0.9999, 0.01;
	// end inline asm
	// begin inline asm
	fma.rn.f32    %f12460, %f12460, 0.9999, 0.01;
	// end inline asm
	// begin inline asm
	fma.rn.f64    %fd12458, %fd12458, 0.9999, 0.01;
	// end inline asm
	// begin inline asm
	fma.rn.f64    %fd12460, %fd12460, 0.9999, 0.01;
	// end inline asm
	// begin inline asm
	fma.rn.f32    %f12458, %f12458, 0.9999, 0.01;
	// end inline asm
	// begin inline asm
	fma.rn.f32    %f12460, %f12460, 0.9999, 0.01;
	// end inline asm
	// begin inline asm
	fma.rn.f64    %fd12458, %fd12458, 0.9999, 0.01;
	// end inline asm
	// begin inline asm
	fma.rn.f64    %fd12460, %fd12460, 0.9999, 0.01;
	// end inline asm
	// begin inline asm
	fma.rn.f32    %f12458, %f12458, 0.9999, 0.01;
	// end inline asm
	// begin inline asm
	fma.rn.f32    %f12460, %f12460, 0.9999, 0.01;
	// end inline asm
	// begin inline asm
	fma.rn.f64    %fd12458, %fd12458, 0.9999, 0.01;
	// end inline asm
	// begin inline asm
	fma.rn.f64    %fd12460, %fd12460, 0.9999, 0.01;
	// end inline asm
	// begin inline asm
	fma.rn.f32    %f12458, %f12458, 0.9999, 0.01;
	// end inline asm
	// begin inline asm
	fma.rn.f32    %f12460, %f12460, 0.9999, 0.01;
	// end inline asm
	// begin inline asm
	fma.rn.f64    %fd12458, %fd12458, 0.9999, 0.01;
	// end inline asm
	// begin inline asm
	fma.rn.f64    %fd12460, %fd12460, 0.9999, 0.01;
	// end inline asm
	// begin inline asm
	fma.rn.f32    %f12458, %f12458, 0.9999, 0.01;
	// end inline asm
	// begin inline asm
	fma.rn.f32    %f12460, %f12460, 0.9999, 0.01;
	// end inline asm
	// begin inline asm
	fma.rn.f64    %fd12458, %fd12458, 0.9999, 0.01;
	// end inline asm
	// begin inline asm
	fma.rn.f64    %fd12460, %fd12460, 0.9999, 0.01;
	// end inline asm
	// begin inline asm
	fma.rn.f32    %f12458, %f12458, 0.9999, 0.01;
	// end inline asm
	// begin inline asm
	fma.rn.f32    %f12460, %f12460, 0.9999, 0.01;
	// end inline asm
	// begin inline asm
	fma.rn.f64    %fd12458, %fd12458, 0.9999, 0.01;
	// end inline asm
	// begin inline asm
	fma.rn.f64    %fd12460, %fd12460, 0.9999, 0.01;
	// end inline asm
	// begin inline asm
	fma.rn.f32    %f12458, %f12458, 0.9999, 0.01;
	// end inline asm
	// begin inline asm
	fma.rn.f32    %f12460, %f12460, 0.9999, 0.01;
	// end inline asm
	// begin inline asm
	fma.rn.f64    %fd12458, %fd12458, 0.9999, 0.01;
	// end inline asm
	// begin inline asm
	fma.rn.f64    %fd12460, %fd12460, 0.9999, 0.01;
	// end inline asm
	// begin inline asm
	fma.rn.f32    %f12458, %f12458, 0.9999, 0.01;
	// end inline asm
	// begin inline asm
	fma.rn.f32    %f12460, %f12460, 0.9999, 0.01;
	// end inline asm
	// begin inline asm
	fma.rn.f64    %fd12458, %fd12458, 0.9999, 0.01;
	// end inline asm
	// begin inline asm
	fma.rn.f64    %fd12460, %fd12460, 0.9999, 0.01;
	// end inline asm
	// begin inline asm
	fma.rn.f32    %f12458, %f12458, 0.9999, 0.01;
	// end inline asm
	// begin inline asm
	fma.rn.f32    %f12460, %f12460, 0.9999, 0.01;
	// end inline asm
	// begin inline asm
	fma.rn.f64    %fd12458, %fd12458, 0.9999, 0.01;
	// end inline asm
	// begin inline asm
	fma.rn.f64    %fd12460, %fd12460, 0.9999, 0.01;
	// end inline asm
	// begin inline asm
	fma.rn.f32    %f12458, %f12458, 0.9999, 0.01;
	// end inline asm
	// begin inline asm
	fma.rn.f32    %f12460, %f12460, 0.9999, 0.01;
	// end inline asm
	// begin inline asm
	fma.rn.f64    %fd12458, %fd12458, 0.9999, 0.01;
	// end inline asm
	// begin inline asm
	fma.rn.f64    %fd12460, %fd12460, 0.9999, 0.01;
	// end inline asm
	// begin inline asm
	fma.rn.f32    %f12458, %f12458, 0.9999, 0.01;
	// end inline asm
	// begin inline asm
	fma.rn.f32    %f12460, %f12460, 0.9999, 0.01;
	// end inline asm
	// begin inline asm
	fma.rn.f64    %fd12458, %fd12458, 0.9999, 0.01;
	// end inline asm
	// begin inline asm
	fma.rn.f64    %fd12460, %fd12460, 0.9999, 0.01;
	// end inline asm
	// begin inline asm
	fma.rn.f32    %f12458, %f12458, 0.9999, 0.01;
	// end inline asm
	// begin inline asm
	fma.rn.f32    %f12460, %f12460, 0.9999, 0.01;
	// end inline asm
	// begin inline asm
	fma.rn.f64    %fd12458, %fd12458, 0.9999, 0.01;
	// end inline asm
	// begin inline asm
	fma.rn.f64    %fd12460, %fd12460, 0.9999, 0.01;
	// end inline asm
	// begin inline asm
	fma.rn.f32    %f12458, %f12458, 0.9999, 0.01;
	// end inline asm
	// begin inline asm
	fma.rn.f32    %f12460, %f12460, 0.9999, 0.01;
	// end inline asm
	// begin inline asm
	fma.rn.f64    %fd12458, %fd12458, 0.9999, 0.01;
	// end inline asm
	// begin inline asm
	fma.rn.f64    %fd12460, %fd12460, 0.9999, 0.01;
	// end inline asm
	// begin inline asm
	fma.rn.f32    %f12458, %f12458, 0.9999, 0.01;
	// end inline asm
	// begin inline asm
	fma.rn.f32    %f12460, %f12460, 0.9999, 0.01;
	// end inline asm
	// begin inline asm
	fma.rn.f64    %fd12458, %fd12458, 0.9999, 0.01;
	// end inline asm
	// begin inline asm
	fma.rn.f64    %fd12460, %fd12460, 0.9999, 0.01;
	// end inline asm
	// begin inline asm
	fma.rn.f32    %f12458, %f12458, 0.9999, 0.01;
	// end inline asm
	// begin inline asm
	fma.rn.f32    %f12460, %f12460, 0.9999, 0.01;
	// end inline asm
	// begin inline asm
	fma.rn.f64    %fd12458, %fd12458, 0.9999, 0.01;
	// end inline asm
	// begin inline asm
	fma.rn.f64    %fd12460, %fd12460, 0.9999, 0.01;
	// end inline asm
	// begin inline asm
	fma.rn.f32    %f12458, %f12458, 0.9999, 0.01;
	// end inline asm
	// begin inline asm
	fma.rn.f32    %f12460, %f12460, 0.9999, 0.01;
	// end inline asm
	// begin inline asm
	fma.rn.f64    %fd12458, %fd12458, 0.9999, 0.01;
	// end inline asm
	// begin inline asm
	fma.rn.f64    %fd12460, %fd12460, 0.9999, 0.01;
	// end inline asm
	// begin inline asm
	fma.rn.f32    %f12458, %f12458, 0.9999, 0.01;
	// end inline asm
	// begin inline asm
	fma.rn.f32    %f12460, %f12460, 0.9999, 0.01;
	// end inline asm
	// begin inline asm
	fma.rn.f64    %fd12458, %fd12458, 0.9999, 0.01;
	// end inline asm
	// begin inline asm
	fma.rn.f64    %fd12460, %fd12460, 0.9999, 0.01;
	// end inline asm
	// begin inline asm
	fma.rn.f32    %f12458, %f12458, 0.9999, 0.01;
	// end inline asm
	// begin inline asm
	fma.rn.f32    %f12460, %f12460, 0.9999, 0.01;
	// end inline asm
	// begin inline asm
	fma.rn.f64    %fd12458, %fd12458, 0.9999, 0.01;
	// end inline asm
	// begin inline asm
	fma.rn.f64    %fd12460, %fd12460, 0.9999, 0.01;
	// end inline asm
	// begin inline asm
	fma.rn.f32    %f12458, %f12458, 0.9999, 0.01;
	// end inline asm
	// begin inline asm
	fma.rn.f32    %f12460, %f12460, 0.9999, 0.01;
	// end inline asm
	// begin inline asm
	fma.rn.f64    %fd12458, %fd12458, 0.9999, 0.01;
	// end inline asm
	// begin inline asm
	fma.rn.f64    %fd12460, %fd12460, 0.9999, 0.01;
	// end inline asm
	// begin inline asm
	fma.rn.f32    %f12458, %f12458, 0.9999, 0.01;
	// end inline asm
	// begin inline asm
	fma.rn.f32    %f12460, %f12460, 0.9999, 0.01;
	// end inline asm
	// begin inline asm
	fma.rn.f64    %fd12458, %fd12458, 0.9999, 0.01;
	// end inline asm
	// begin inline asm
	fma.rn.f64    %fd12460, %fd12460, 0.9999, 0.01;
	// end inline asm
	// begin inline asm
	fma.rn.f32    %f12458, %f12458, 0.9999, 0.01;
	// end inline asm
	// begin inline asm
	fma.rn.f32    %f12460, %f12460, 0.9999, 0.01;
	// end inline asm
	// begin inline asm
	fma.rn.f64    %fd12458, %fd12458, 0.9999, 0.01;
	// end inline asm
	// begin inline asm
	fma.rn.f64    %fd12460, %fd12460, 0.9999, 0.01;
	// end inline asm
	// begin inline asm
	fma.rn.f32    %f12458, %f12458, 0.9999, 0.01;
	// end inline asm
	// begin inline asm
	fma.rn.f32    %f12460, %f12460, 0.9999, 0.01;
	// end inline asm
	// begin inline asm
	fma.rn.f64    %fd12458, %fd12458, 0.9999, 0.01;
	// end inline asm
	// begin inline asm
	fma.rn.f64    %fd12460, %fd12460, 0.9999, 0.01;
	// end inline asm
	// begin inline asm
	fma.rn.f32    %f12458, %f12458, 0.9999, 0.01;
	// end inline asm
	// begin inline asm
	fma.rn.f32    %f12460, %f12460, 0.9999, 0.01;
	// end inline asm
	// begin inline asm
	fma.rn.f64    %fd12458, %fd12458, 0.9999, 0.01;
	// end inline asm
	// begin inline asm
	fma.rn.f64    %fd12460, %fd12460, 0.9999, 0.01;
	// end inline asm
	// begin inline asm
	fma.rn.f32    %f12458, %f12458, 0.9999, 0.01;
	// end inline asm
	// begin inline asm
	fma.rn.f32    %f12460, %f12460, 0.9999, 0.01;
	// end inline asm
	// begin inline asm
	fma.rn.f64    %fd12458, %fd12458, 0.9999, 0.01;
	// end inline asm
	// begin inline asm
	fma.rn.f64    %fd12460, %fd12460, 0.9999, 0.01;
	// end inline asm
	// begin inline asm
	fma.rn.f32    %f12458, %f12458, 0.9999, 0.01;
	// end inline asm
	// begin inline asm
	fma.rn.f32    %f12460, %f12460, 0.9999, 0.01;
	// end inline asm
	// begin inline asm
	fma.rn.f64    %fd12458, %fd12458, 0.9999, 0.01;
	// end inline asm
	// begin inline asm
	fma.rn.f64    %fd12460, %fd12460, 0.9999, 0.01;
	// end inline asm
	// begin inline asm
	fma.rn.f32    %f12458, %f12458, 0.9999, 0.01;
	// end inline asm
	// begin inline asm
	fma.rn.f32    %f12460, %f12460, 0.9999, 0.01;
	// end inline asm
	// begin inline asm
	fma.rn.f64    %fd12458, %fd12458, 0.9999, 0.01;
	// end inline asm
	// begin inline asm
	fma.rn.f64    %fd12460, %fd12460, 0.9999, 0.01;
	// end inline asm
	// begin inline asm
	fma.rn.f32    %f12458, %f12458, 0.9999, 0.01;
	// end inline asm
	// begin inline asm
	fma.rn.f32    %f12460, %f12460, 0.9999, 0.01;
	// end inline asm
	// begin inline asm
	fma.rn.f64    %fd12458, %fd12458, 0.9999, 0.01;
	// end inline asm
	// begin inline asm
	fma.rn.f64    %fd12460, %fd12460, 0.9999, 0.01;
	// end inline asm
	// begin inline asm
	fma.rn.f32    %f12458, %f12458, 0.9999, 0.01;
	// end inline asm
	// begin inline asm
	fma.rn.f32    %f12460, %f12460, 0.9999, 0.01;
	// end inline asm
	// begin inline asm
	fma.rn.f64    %fd12458, %fd12458, 0.9999, 0.01;
	// end inline asm
	// begin inline asm
	fma.rn.f64    %fd12460, %fd12460, 0.9999, 0.01;
	// end inline asm
	// begin inline asm
	fma.rn.f32    %f12458, %f12458, 0.9999, 0.01;
	// end inline asm
	// begin inline asm
	fma.rn.f32    %f12460, %f12460, 0.9999, 0.01;
	// end inline asm
	// begin inline asm
	fma.rn.f64    %fd12458, %fd12458, 0.9999, 0.01;
	// end inline asm
	// begin inline asm
	fma.rn.f64    %fd12460, %fd12460, 0.9999, 0.01;
	// end inline asm
	// begin inline asm
	fma.rn.f32    %f12458, %f12458, 0.9999, 0.01;
	// end inline asm
	// begin inline asm
	fma.rn.f32    %f12460, %f12460, 0.9999, 0.01;
	// end inline asm
	// begin inline asm
	fma.rn.f64    %fd12458, %fd12458, 0.9999, 0.01;
	// end inline asm
	// begin inline asm
	fma.rn.f64    %fd12460, %fd12460, 0.9999, 0.01;
	// end inline asm
	// begin inline asm
	fma.rn.f32    %f12458, %f12458, 0.9999, 0.01;
	// end inline asm
	// begin inline asm
	fma.rn.f32    %f12460, %f12460, 0.9999, 0.01;
	// end inline asm
	// begin inline asm
	fma.rn.f64    %fd12458, %fd12458, 0.9999, 0.01;
	// end inline asm
	// begin inline asm
	fma.rn.f64    %fd12460, %fd12460, 0.9999, 0.01;
	// end inline asm
	// begin inline asm
	fma.rn.f32    %f12458, %f12458, 0.9999, 0.01;
	// end inline asm
	// begin inline asm
	fma.rn.f32    %f12460, %f12460, 0.9999, 0.01;
	// end inline asm
	// begin inline asm
	fma.rn.f64    %fd12458, %fd12458, 0.9999, 0.01;
	// end inline asm
	// begin inline asm
	fma.rn.f64    %fd12460, %fd12460, 0.9999, 0.01;
	// end inline asm
	// begin inline asm
	fma.rn.f32    %f12458, %f12458, 0.9999, 0.01;
	// end inline asm
	// begin inline asm
	fma.rn.f32    %f12460, %f12460, 0.9999, 0.01;
	// end inline asm
	// begin inline asm
	fma.rn.f64    %fd12458, %fd12458, 0.9999, 0.01;
	// end inline asm
	// begin inline asm
	fma.rn.f64    %fd12460, %fd12460, 0.9999, 0.01;
	// end inline asm
	// begin inline asm
	fma.rn.f32    %f12458, %f12458, 0.9999, 0.01;
	// end inline asm
	// begin inline asm
	fma.rn.f32    %f12460, %f12460, 0.9999, 0.01;
	// end inline asm
	// begin inline asm
	fma.rn.f64    %fd12458, %fd12458, 0.9999, 0.01;
	// end inline asm
	// begin inline asm
	fma.rn.f64    %fd12460, %fd12460, 0.9999, 0.01;
	// end inline asm
	// begin inline asm
	fma.rn.f32    %f12458, %f12458, 0.9999, 0.01;
	// end inline asm
	// begin inline asm
	fma.rn.f32    %f12460, %f12460, 0.9999, 0.01;
	// end inline asm
	// begin inline asm
	fma.rn.f64    %fd12458, %fd12458, 0.9999, 0.01;
	// end inline asm
	// begin inline asm
	fma.rn.f64    %fd12460, %fd12460, 0.9999, 0.01;
	// end inline asm
	// begin inline asm
	fma.rn.f32    %f12458, %f12458, 0.9999, 0.01;
	// end inline asm
	// begin inline asm
	fma.rn.f32    %f12460, %f12460, 0.9999, 0.01;
	// end inline asm
	// begin inline asm
	fma.rn.f64    %fd12458, %fd12458, 0.9999, 0.01;
	// end inline asm
	// begin inline asm
	fma.rn.f64    %fd12460, %fd12460, 0.9999, 0.01;
	// end inline asm
	// begin inline asm
	fma.rn.f32    %f12458, %f12458, 0.9999, 0.01;
	// end inline asm
	// begin inline asm
	fma.rn.f32    %f12460, %f12460, 0.9999, 0.01;
	// end inline asm
	// begin inline asm
	fma.rn.f64    %fd12458, %fd12458, 0.9999, 0.01;
	// end inline asm
	// begin inline asm
	fma.rn.f64    %fd12460, %fd12460, 0.9999, 0.01;
	// end inline asm
	// begin inline asm
	fma.rn.f32    %f12458, %f12458, 0.9999, 0.01;
	// end inline asm
	// begin inline asm
	fma.rn.f32    %f12460, %f12460, 0.9999, 0.01;
	// end inline asm
	// begin inline asm
	fma.rn.f64    %fd12458, %fd12458, 0.9999, 0.01;
	// end inline asm
	// begin inline asm
	fma.rn.f64    %fd12460, %fd12460, 0.9999, 0.01;
	// end inline asm
	// begin inline asm
	fma.rn.f32    %f12458, %f12458, 0.9999, 0.01;
	// end inline asm
	// begin inline asm
	fma.rn.f32    %f12460, %f12460, 0.9999, 0.01;
	// end inline asm
	// begin inline asm
	fma.rn.f64    %fd12458, %fd12458, 0.9999, 0.01;
	// end inline asm
	// begin inline asm
	fma.rn.f64    %fd12460, %fd12460, 0.9999, 0.01;
	// end inline asm
	// begin inline asm
	fma.rn.f32    %f12458, %f12458, 0.9999, 0.01;
	// end inline asm
	// begin inline asm
	fma.rn.f32    %f12460, %f12460, 0.9999, 0.01;
	// end inline asm
	// begin inline asm
	fma.rn.f64    %fd12458, %fd12458, 0.9999, 0.01;
	// end inline asm
	// begin inline asm
	fma.rn.f64    %fd12460, %fd12460, 0.9999, 0.01;
	// end inline asm
	// begin inline asm
	fma.rn.f32    %f12458, %f12458, 0.9999, 0.01;
	// end inline asm
	// begin inline asm
	fma.rn.f32    %f12460, %f12460, 0.9999, 0.01;
	// end inline asm
	// begin inline asm
	fma.rn.f64    %fd12458, %fd12458, 0.9999, 0.01;
	// end inline asm
	// begin inline asm
	fma.rn.f64    %fd12460, %fd12460, 0.9999, 0.01;
	// end inline asm
	// begin inline asm
	fma.rn.f32    %f12458, %f12458, 0.9999, 0.01;
	// end inline asm
	// begin inline asm
	fma.rn.f32    %f12460, %f12460, 0.9999, 0.01;
	// end inline asm
	// begin inline asm
	fma.rn.f64    %fd12458, %fd12458, 0.9999, 0.01;
	// end inline asm
	// begin inline asm
	fma.rn.f64    %fd12460, %fd12460, 0.9999, 0.01;
	// end inline asm
	// begin inline asm
	fma.rn.f32    %f12458, %f12458, 0.9999, 0.01;
	// end inline asm
	// begin inline asm
	fma.rn.f32    %f12460, %f12460, 0.9999, 0.01;
	// end inline asm
	// begin inline asm
	fma.rn.f64    %fd12458, %fd12458, 0.9999, 0.01;
	// end inline asm
	// begin inline asm
	fma.rn.f64    %fd12460, %fd12460, 0.9999, 0.01;
	// end inline asm
	// begin inline asm
	fma.rn.f32    %f12458, %f12458, 0.9999, 0.01;
	// end inline asm
	// begin inline asm
	fma.rn.f32    %f12460, %f12460, 0.9999, 0.01;
	// end inline asm
	// begin inline asm
	fma.rn.f64    %fd12458, %fd12458, 0.9999, 0.01;
	// end inline asm
	// begin inline asm
	fma.rn.f64    %fd12460, %fd12460, 0.9999, 0.01;
	// end inline asm
	// begin inline asm
	fma.rn.f32    %f12458, %f12458, 0.9999, 0.01;
	// end inline asm
	// begin inline asm
	fma.rn.f32    %f12460, %f12460, 0.9999, 0.01;
	// end inline asm
	// begin inline asm
	fma.rn.f64    %fd12458, %fd12458, 0.9999, 0.01;
	// end inline asm
	// begin inline asm
	fma.rn.f64    %fd12460, %fd12460, 0.9999, 0.01;
	// end inline asm
	// begin inline asm
	fma.rn.f32    %f12458, %f12458, 0.9999, 0.01;
	// end inline asm
	// begin inline asm
	fma.rn.f32    %f12460, %f12460, 0.9999, 0.01;
	// end inline asm
	// begin inline asm
	fma.rn.f64    %fd12458, %fd12458, 0.9999, 0.01;
	// end inline asm
	// begin inline asm
	fma.rn.f64    %fd12460, %fd12460, 0.9999, 0.01;
	// end inline asm
	// begin inline asm
	fma.rn.f32    %f12458, %f12458, 0.9999, 0.01;
	// end inline asm
	// begin inline asm
	fma.rn.f32    %f12460, %f12460, 0.9999, 0.01;
	// end inline asm
	// begin inline asm
	fma.rn.f64    %fd12458, %fd12458, 0.9999, 0.01;
	// end inline asm
	// begin inline asm
	fma.rn.f64    %fd12460, %fd12460, 0.9999, 0.01;
	// end inline asm
	// begin inline asm
	fma.rn.f32    %f12458, %f12458, 0.9999, 0.01;
	// end inline asm
	// begin inline asm
	fma.rn.f32    %f12460, %f12460, 0.9999, 0.01;
	// end inline asm
	// begin inline asm
	fma.rn.f64    %fd12458, %fd12458, 0.9999, 0.01;
	// end inline asm
	// begin inline asm
	fma.rn.f64    %fd12460, %fd12460, 0.9999, 0.01;
	// end inline asm
	// begin inline asm
	fma.rn.f32    %f12458, %f12458, 0.9999, 0.01;
	// end inline asm
	// begin inline asm
	fma.rn.f32    %f12460, %f12460, 0.9999, 0.01;
	// end inline asm
	// begin inline asm
	fma.rn.f64    %fd12458, %fd12458, 0.9999, 0.01;
	// end inline asm
	// begin inline asm
	fma.rn.f64    %fd12460, %fd12460, 0.9999, 0.01;
	// end inline asm
	// begin inline asm
	fma.rn.f32    %f12458, %f12458, 0.9999, 0.01;
	// end inline asm
	// begin inline asm
	fma.rn.f32    %f12460, %f12460, 0.9999, 0.01;
	// end inline asm
	// begin inline asm
	fma.rn.f64    %fd12458, %fd12458, 0.9999, 0.01;
	// end inline asm
	// begin inline asm
	fma.rn.f64    %fd12460, %fd12460, 0.9999, 0.01;
	// end inline asm
	// begin inline asm
	fma.rn.f32    %f12458, %f12458, 0.9999, 0.01;
	// end inline asm
	// begin inline asm
	fma.rn.f32    %f12460, %f12460, 0.9999, 0.01;
	// end inline asm
	// begin inline asm
	fma.rn.f64    %fd12458, %fd12458, 0.9999, 0.01;
	// end inline asm
	// begin inline asm
	fma.rn.f64    %fd12460, %fd12460, 0.9999, 0.01;
	// end inline asm
	// begin inline asm
	fma.rn.f32    %f12458, %f12458, 0.9999, 0.01;
	// end inline asm
	// begin inline asm
	fma.rn.f32    %f12460, %f12460, 0.9999, 0.01;
	// end inline asm
	// begin inline asm
	fma.rn.f64    %fd12458, %fd12458, 0.9999, 0.01;
	// end inline asm
	// begin inline asm
	fma.rn.f64    %fd12460, %fd12460, 0.9999, 0.01;
	// end inline asm
	// begin inline asm
	fma.rn.f32    %f12458, %f12458, 0.9999, 0.01;
	// end inline asm
	// begin inline asm
	fma.rn.f32    %f12460, %f12460, 0.9999, 0.01;
	// end inline asm
	// begin inline asm
	fma.rn.f64    %fd12458, %fd12458, 0.9999, 0.01;
	// end inline asm
	// begin inline asm
	fma.rn.f64    %fd12460, %fd12460, 0.9999, 0.01;
	// end inline asm
	// begin inline asm
	fma.rn.f32    %f12458, %f12458, 0.9999, 0.01;
	// end inline asm
	// begin inline asm
	fma.rn.f32    %f12460, %f12460, 0.9999, 0.01;
	// end inline asm
	// begin inline asm
	fma.rn.f64    %fd12458, %fd12458, 0.9999, 0.01;
	// end inline asm
	// begin inline asm
	fma.rn.f64    %fd12460, %fd12460, 0.9999, 0.01;
	// end inline asm
	// begin inline asm
	fma.rn.f32    %f12458, %f12458, 0.9999, 0.01;
	// end inline asm
	// begin inline asm
	fma.rn.f32    %f12460, %f12460, 0.9999, 0.01;
	// end inline asm
	// begin inline asm
	fma.rn.f64    %fd12458, %fd12458, 0.9999, 0.01;
	// end inline asm
	// begin inline asm
	fma.rn.f64    %fd12460, %fd12460, 0.9999, 0.01;
	// end inline asm
	// begin inline asm
	fma.rn.f32    %f12458, %f12458, 0.9999, 0.01;
	// end inline asm
	// begin inline asm
	fma.rn.f32    %f12460, %f12460, 0.9999, 0.01;
	// end inline asm
	// begin inline asm
	fma.rn.f64    %fd12458, %fd12458, 0.9999, 0.01;
	// end inline asm
	// begin inline asm
	fma.rn.f64    %fd12460, %fd12460, 0.9999, 0.01;
	// end inline asm
	// begin inline asm
	fma.rn.f32    %f12458, %f12458, 0.9999, 0.01;
	// end inline asm
	// begin inline asm
	fma.rn.f32    %f12460, %f12460, 0.9999, 0.01;
	// end inline asm
	// begin inline asm
	fma.rn.f64    %fd12458, %fd12458, 0.9999, 0.01;
	// end inline asm
	// begin inline asm
	fma.rn.f64    %fd12460, %fd12460, 0.9999, 0.01;
	// end inline asm
	// begin inline asm
	fma.rn.f32    %f12458, %f12458, 0.9999, 0.01;
	// end inline asm
	// begin inline asm
	fma.rn.f32    %f12460, %f12460, 0.9999, 0.01;
	// end inline asm
	// begin inline asm
	fma.rn.f64    %fd12458, %fd12458, 0.9999, 0.01;
	// end inline asm
	// begin inline asm
	fma.rn.f64    %fd12460, %fd12460, 0.9999, 0.01;
	// end inline asm
	// begin inline asm
	fma.rn.f32    %f12458, %f12458, 0.9999, 0.01;
	// end inline asm
	// begin inline asm
	fma.rn.f32    %f12460, %f12460, 0.9999, 0.01;
	// end inline asm
	// begin inline asm
	fma.rn.f64    %fd12458, %fd12458, 0.9999, 0.01;
	// end inline asm
	// begin inline asm
	fma.rn.f64    %fd12460, %fd12460, 0.9999, 0.01;
	// end inline asm
	// begin inline asm
	fma.rn.f32    %f12458, %f12458, 0.9999, 0.01;
	// end inline asm
	// begin inline asm
	fma.rn.f32    %f12460, %f12460, 0.9999, 0.01;
	// end inline asm
	// begin inline asm
	fma.rn.f64    %fd12458, %fd12458, 0.9999, 0.01;
	// end inline asm
	// begin inline asm
	fma.rn.f64    %fd12460, %fd12460, 0.9999, 0.01;
	// end inline asm
	// begin inline asm
	fma.rn.f32    %f12458, %f12458, 0.9999, 0.01;
	// end inline asm
	// begin inline asm
	fma.rn.f32    %f12460, %f12460, 0.9999, 0.01;
	// end inline asm
	// begin inline asm
	fma.rn.f64    %fd12458, %fd12458, 0.9999, 0.01;
	// end inline asm
	// begin inline asm
	fma.rn.f64    %fd12460, %fd12460, 0.9999, 0.01;
	// end inline asm
	// begin inline asm
	fma.rn.f32    %f12458, %f12458, 0.9999, 0.01;
	// end inline asm
	// begin inline asm
	fma.rn.f32    %f12460, %f12460, 0.9999, 0.01;
	// end inline asm
	// begin inline asm
	fma.rn.f64    %fd12458, %fd12458, 0.9999, 0.01;
	// end inline asm
	// begin inline asm
	fma.rn.f64    %fd12460, %fd12460, 0.9999, 0.01;
	// end inline asm
	// begin inline asm
	fma.rn.f32    %f12458, %f12458, 0.9999, 0.01;
	// end inline asm
	// begin inline asm
	fma.rn.f32    %f12460, %f12460, 0.9999, 0.01;
	// end inline asm
	// begin inline asm
	fma.rn.f64    %fd12458, %fd12458, 0.9999, 0.01;
	// end inline asm
	// begin inline asm
	fma.rn.f64    %fd12460, %fd12460, 0.9999, 0.01;
	// end inline asm
	// begin inline asm
	fma.rn.f32    %f12458, %f12458, 0.9999, 0.01;
	// end inline asm
	// begin inline asm
	fma.rn.f32    %f12460, %f12460, 0.9999, 0.01;
	// end inline asm
	// begin inline asm
	fma.rn.f64    %fd12458, %fd12458, 0.9999, 0.01;
	// end inline asm
	// begin inline asm
	fma.rn.f64    %fd12460, %fd12460, 0.9999, 0.01;
	// end inline asm
	// begin inline asm
	fma.rn.f32    %f12458, %f12458, 0.9999, 0.01;
	// end inline asm
	// begin inline asm
	fma.rn.f32    %f12460, %f12460, 0.9999, 0.01;
	// end inline asm
	// begin inline asm
	fma.rn.f64    %fd12458, %fd12458, 0.9999, 0.01;
	// end inline asm
	// begin inline asm
	fma.rn.f64    %fd12460, %fd12460, 0.9999, 0.01;
	// end inline asm
	// begin inline asm
	fma.rn.f32    %f12458, %f12458, 0.9999, 0.01;
	// end inline asm
	// begin inline asm
	fma.rn.f32    %f12460, %f12460, 0.9999, 0.01;
	// end inline asm
	// begin inline asm
	fma.rn.f64    %fd12458, %fd12458, 0.9999, 0.01;
	// end inline asm
	// begin inline asm
	fma.rn.f64    %fd12460, %fd12460, 0.9999, 0.01;
	// end inline asm
	// begin inline asm
	fma.rn.f32    %f12458, %f12458, 0.9999, 0.01;
	// end inline asm
	// begin inline asm
	fma.rn.f32    %f12460, %f12460, 0.9999, 0.01;
	// end inline asm
	// begin inline asm
	fma.rn.f64    %fd12458, %fd12458, 0.9999, 0.01;
	// end inline asm
	// begin inline asm
	fma.rn.f64    %fd12460, %fd12460, 0.9999, 0.01;
	// end inline asm
	// begin inline asm
	fma.rn.f32    %f12458, %f12458, 0.9999, 0.01;
	// end inline asm
	// begin inline asm
	fma.rn.f32    %f12460, %f12460, 0.9999, 0.01;
	// end inline asm
	// begin inline asm
	fma.rn.f64    %fd12458, %fd12458, 0.9999, 0.01;
	// end inline asm
	// begin inline asm
	fma.rn.f64    %fd12460, %fd12460, 0.9999, 0.01;
	// end inline asm
	// begin inline asm
	fma.rn.f32    %f12458, %f12458, 0.9999, 0.01;
	// end inline asm
	// begin inline asm
	fma.rn.f32    %f12460, %f12460, 0.9999, 0.01;
	// end inline asm
	// begin inline asm
	fma.rn.f64    %fd12458, %fd12458, 0.9999, 0.01;
	// end inline asm
	// begin inline asm
	fma.rn.f64    %fd12460, %fd12460, 0.9999, 0.01;
	// end inline asm
	// begin inline asm
	fma.rn.f32    %f12458, %f12458, 0.9999, 0.01;
	// end inline asm
	// begin inline asm
	fma.rn.f32    %f12460, %f12460, 0.9999, 0.01;
	// end inline asm
	// begin inline asm
	fma.rn.f64    %fd12458, %fd12458, 0.9999, 0.01;
	// end inline asm
	// begin inline asm
	fma.rn.f64    %fd12460, %fd12460, 0.9999, 0.01;
	// end inline asm
	// begin inline asm
	fma.rn.f32    %f12458, %f12458, 0.9999, 0.01;
	// end inline asm
	// begin inline asm
	fma.rn.f32    %f12460, %f12460, 0.9999, 0.01;
	// end inline asm
	// begin inline asm
	fma.rn.f64    %fd12458, %fd12458, 0.9999, 0.01;
	// end inline asm
	// begin inline asm
	fma.rn.f64    %fd12460, %fd12460, 0.9999, 0.01;
	// end inline asm
	// begin inline asm
	fma.rn.f32    %f12458, %f12458, 0.9999, 0.01;
	// end inline asm
	// begin inline asm
	fma.rn.f32    %f12460, %f12460, 0.9999, 0.01;
	// end inline asm
	// begin inline asm
	fma.rn.f64    %fd12458, %fd12458, 0.9999, 0.01;
	// end inline asm
	// begin inline asm
	fma.rn.f64    %fd12460, %fd12460, 0.9999, 0.01;
	// end inline asm
	// begin inline asm
	fma.rn.f32    %f12458, %f12458, 0.9999, 0.01;
	// end inline asm
	// begin inline asm
	fma.rn.f32    %f12460, %f12460, 0.9999, 0.01;
	// end inline asm
	// begin inline asm
	fma.rn.f64    %fd12458, %fd12458, 0.9999, 0.01;
	// end inline asm
	// begin inline asm
	fma.rn.f64    %fd12460, %fd12460, 0.9999, 0.01;
	// end inline asm
	// begin inline asm
	fma.rn.f32    %f12458, %f12458, 0.9999, 0.01;
	// end inline asm
	// begin inline asm
	fma.rn.f32    %f12460, %f12460, 0.9999, 0.01;
	// end inline asm
	// begin inline asm
	fma.rn.f64    %fd12458, %fd12458, 0.9999, 0.01;
	// end inline asm
	// begin inline asm
	fma.rn.f64    %fd12460, %fd12460, 0.9999, 0.01;
	// end inline asm
	// begin inline asm
	fma.rn.f32    %f12458, %f12458, 0.9999, 0.01;
	// end inline asm
	// begin inline asm
	fma.rn.f32    %f12460, %f12460, 0.9999, 0.01;
	// end inline asm
	// begin inline asm
	fma.rn.f64    %fd12458, %fd12458, 0.9999, 0.01;
	// end inline asm
	// begin inline asm
	fma.rn.f64    %fd12460, %fd12460, 0.9999, 0.01;
	// end inline asm
	// begin inline asm
	fma.rn.f32    %f12458, %f12458, 0.9999, 0.01;
	// end inline asm
	// begin inline asm
	fma.rn.f32    %f12460, %f12460, 0.9999, 0.01;
	// end inline asm
	// begin inline asm
	fma.rn.f64    %fd12458, %fd12458, 0.9999, 0.01;
	// end inline asm
	// begin inline asm
	fma.rn.f64    %fd12460, %fd12460, 0.9999, 0.01;
	// end inline asm
	// begin inline asm
	fma.rn.f32    %f12458, %f12458, 0.9999, 0.01;
	// end inline asm
	// begin inline asm
	fma.rn.f32    %f12460, %f12460, 0.9999, 0.01;
	// end inline asm
	// begin inline asm
	fma.rn.f64    %fd12458, %fd12458, 0.9999, 0.01;
	// end inline asm
	// begin inline asm
	fma.rn.f64    %fd12460, %fd12460, 0.9999, 0.01;
	// end inline asm
	// begin inline asm
	fma.rn.f32    %f12458, %f12458, 0.9999, 0.01;
	// end inline asm
	// begin inline asm
	fma.rn.f32    %f12460, %f12460, 0.9999, 0.01;
	// end inline asm
	// begin inline asm
	fma.rn.f64    %fd12458, %fd12458, 0.9999, 0.01;
	// end inline asm
	// begin inline asm
	fma.rn.f64    %fd12460, %fd12460, 0.9999, 0.01;
	// end inline asm
	// begin inline asm
	fma.rn.f32    %f12458, %f12458, 0.9999, 0.01;
	// end inline asm
	// begin inline asm
	fma.rn.f32    %f12460, %f12460, 0.9999, 0.01;
	// end inline asm
	// begin inline asm
	fma.rn.f64    %fd12458, %fd12458, 0.9999, 0.01;
	// end inline asm
	// begin inline asm
	fma.rn.f64    %fd12460, %fd12460, 0.9999, 0.01;
	// end inline asm
	// begin inline asm
	fma.rn.f32    %f12458, %f12458, 0.9999, 0.01;
	// end inline asm
	// begin inline asm
	fma.rn.f32    %f12460, %f12460, 0.9999, 0.01;
	// end inline asm
	// begin inline asm
	fma.rn.f64    %fd12458, %fd12458, 0.9999, 0.01;
	// end inline asm
	// begin inline asm
	fma.rn.f64    %fd12460, %fd12460, 0.9999, 0.01;
	// end inline asm
	// begin inline asm
	fma.rn.f32    %f12458, %f12458, 0.9999, 0.01;
	// end inline asm
	// begin inline asm
	fma.rn.f32    %f12460, %f12460, 0.9999, 0.01;
	// end inline asm
	// begin inline asm
	fma.rn.f64    %fd12458, %fd12458, 0.9999, 0.01;
	// end inline asm
	// begin inline asm
	fma.rn.f64    %fd12460, %fd12460, 0.9999, 0.01;
	// end inline asm
	// begin inline asm
	fma.rn.f32    %f12458, %f12458, 0.9999, 0.01;
	// end inline asm
	// begin inline asm
	fma.rn.f32    %f12460, %f12460, 0.9999, 0.01;
	// end inline asm
	// begin inline asm
	fma.rn.f64    %fd12458, %fd12458, 0.9999, 0.01;
	// end inline asm
	// begin inline asm
	fma.rn.f64    %fd12460, %fd12460, 0.9999, 0.01;
	// end inline asm
	// begin inline asm
	fma.rn.f32    %f12458, %f12458, 0.9999, 0.01;
	// end inline asm
	// begin inline asm
	fma.rn.f32    %f12460, %f12460, 0.9999, 0.01;
	// end inline asm
	// begin inline asm
	fma.rn.f64    %fd12458, %fd12458, 0.9999, 0.01;
	// end inline asm
	// begin inline asm
	fma.rn.f64    %fd12460, %fd12460, 0.9999, 0.01;
	// end inline asm
	// begin inline asm
	fma.rn.f32    %f12458, %f12458, 0.9999, 0.01;
	// end inline asm
	// begin inline asm
	fma.rn.f32    %f12460, %f12460, 0.9999, 0.01;
	// end inline asm
	// begin inline asm
	fma.rn.f64    %fd12458, %fd12458, 0.9999, 0.01;
	// end inline asm
	// begin inline asm
	fma.rn.f64    %fd12460, %fd12460, 0.9999, 0.01;
	// end inline asm
	// begin inline asm
	fma.rn.f32    %f12458, %f12458, 0.9999, 0.01;
	// end inline asm
	// begin inline asm
	fma.rn.f32    %f12460, %f12460, 0.9999, 0.01;
	// end inline asm
	// begin inline asm
	fma.rn.f64    %fd12458, %fd12458, 0.9999, 0.01;
	// end inline asm
	// begin inline asm
	fma.rn.f64    %fd12460, %fd12460, 0.9999, 0.01;
	// end inline asm
	// begin inline asm
	fma.rn.f32    %f12458, %f12458, 0.9999, 0.01;
	// end inline asm
	// begin inline asm
	fma.rn.f32    %f12460, %f12460, 0.9999, 0.01;
	// end inline asm
	// begin inline asm
	fma.rn.f64    %fd12458, %fd12458, 0.9999, 0.01;
	// end inline asm
	// begin inline asm
	fma.rn.f64    %fd12460, %fd12460, 0.9999, 0.01;
	// end inline asm
	// begin inline asm
	fma.rn.f32    %f12458, %f12458, 0.9999, 0.01;
	// end inline asm
	// begin inline asm
	fma.rn.f32    %f12460, %f12460, 0.9999, 0.01;
	// end inline asm
	// begin inline asm
	fma.rn.f64    %fd12458, %fd12458, 0.9999, 0.01;
	// end inline asm
	// begin inline asm
	fma.rn.f64    %fd12460, %fd12460, 0.9999, 0.01;
	// end inline asm
	// begin inline asm
	fma.rn.f32    %f12458, %f12458, 0.9999, 0.01;
	// end inline asm
	// begin inline asm
	fma.rn.f32    %f12460, %f12460, 0.9999, 0.01;
	// end inline asm
	// begin inline asm
	fma.rn.f64    %fd12458, %fd12458, 0.9999, 0.01;
	// end inline asm
	// begin inline asm
	fma.rn.f64    %fd12460, %fd12460, 0.9999, 0.01;
	// end inline asm
	// begin inline asm
	fma.rn.f32    %f12458, %f12458, 0.9999, 0.01;
	// end inline asm
	// begin inline asm
	fma.rn.f32    %f12460, %f12460, 0.9999, 0.01;
	// end inline asm
	// begin inline asm
	fma.rn.f64    %fd12458, %fd12458, 0.9999, 0.01;
	// end inline asm
	// begin inline asm
	fma.rn.f64    %fd12460, %fd12460, 0.9999, 0.01;
	// end inline asm
	// begin inline asm
	fma.rn.f32    %f12458, %f12458, 0.9999, 0.01;
	// end inline asm
	// begin inline asm
	fma.rn.f32    %f12460, %f12460, 0.9999, 0.01;
	// end inline asm
	// begin inline asm
	fma.rn.f64    %fd12458, %fd12458, 0.9999, 0.01;
	// end inline asm
	// begin inline asm
	fma.rn.f64    %fd12460, %fd12460, 0.9999, 0.01;
	// end inline asm
	// begin inline asm
	fma.rn.f32    %f12458, %f12458, 0.9999, 0.01;
	// end inline asm
	// begin inline asm
	fma.rn.f32    %f12460, %f12460, 0.9999, 0.01;
	// end inline asm
	// begin inline asm
	fma.rn.f64    %fd12458, %fd12458, 0.9999, 0.01;
	// end inline asm
	// begin inline asm
	fma.rn.f64    %fd12460, %fd12460, 0.9999, 0.01;
	// end inline asm
	// begin inline asm
	fma.rn.f32    %f12458, %f12458, 0.9999, 0.01;
	// end inline asm
	// begin inline asm
	fma.rn.f32    %f12460, %f12460, 0.9999, 0.01;
	// end inline asm
	// begin inline asm
	fma.rn.f64    %fd12458, %fd12458, 0.9999, 0.01;
	// end inline asm
	// begin inline asm
	fma.rn.f64    %fd12460, %fd12460, 0.9999, 0.01;
	// end inline asm
	// begin inline asm
	fma.rn.f32    %f12458, %f12458, 0.9999, 0.01;
	// end inline asm
	// begin inline asm
	fma.rn.f32    %f12460, %f12460, 0.9999, 0.01;
	// end inline asm
	// begin inline asm
	fma.rn.f64    %fd12458, %fd12458, 0.9999, 0.01;
	// end inline asm
	// begin inline asm
	fma.rn.f64    %fd12460, %fd12460, 0.9999, 0.01;
	// end inline asm
	// begin inline asm
	fma.rn.f32    %f12458, %f12458, 0.9999, 0.01;
	// end inline asm
	// begin inline asm
	fma.rn.f32    %f12460, %f12460, 0.9999, 0.01;
	// end inline asm
	// begin inline asm
	fma.rn.f64    %fd12458, %fd12458, 0.9999, 0.01;
	// end inline asm
	// begin inline asm
	fma.rn.f64    %fd12460, %fd12460, 0.9999, 0.01;
	// end inline asm
	// begin inline asm
	fma.rn.f32    %f12458, %f12458, 0.9999, 0.01;
	// end inline asm
	// begin inline asm
	fma.rn.f32    %f12460, %f12460, 0.9999, 0.01;
	// end inline asm
	// begin inline asm
	fma.rn.f64    %fd12458, %fd12458, 0.9999, 0.01;
	// end inline asm
	// begin inline asm
	fma.rn.f64    %fd12460, %fd12460, 0.9999, 0.01;
	// end inline asm
	// begin inline asm
	fma.rn.f32    %f12458, %f12458, 0.9999, 0.01;
	// end inline asm
	// begin inline asm
	fma.rn.f32    %f12460, %f12460, 0.9999, 0.01;
	// end inline asm
	// begin inline asm
	fma.rn.f64    %fd12458, %fd12458, 0.9999, 0.01;
	// end inline asm
	// begin inline asm
	fma.rn.f64    %fd12460, %fd12460, 0.9999, 0.01;
	// end inline asm
	// begin inline asm
	fma.rn.f32    %f12458, %f12458, 0.9999, 0.01;
	// end inline asm
	// begin inline asm
	fma.rn.f32    %f12460, %f12460, 0.9999, 0.01;
	// end inline asm
	// begin inline asm
	fma.rn.f64    %fd12458, %fd12458, 0.9999, 0.01;
	// end inline asm
	// begin inline asm
	fma.rn.f64    %fd12460, %fd12460, 0.9999, 0.01;
	// end inline asm
	// begin inline asm
	fma.rn.f32    %f12458, %f12458, 0.9999, 0.01;
	// end inline asm
	// begin inline asm
	fma.rn.f32    %f12460, %f12460, 0.9999, 0.01;
	// end inline asm
	// begin inline asm
	fma.rn.f64    %fd12458, %fd12458, 0.9999, 0.01;
	// end inline asm
	// begin inline asm
	fma.rn.f64    %fd12460, %fd12460, 0.9999, 0.01;
	// end inline asm
	// begin inline asm
	fma.rn.f32    %f12458, %f12458, 0.9999, 0.01;
	// end inline asm
	// begin inline asm
	fma.rn.f32    %f12460, %f12460, 0.9999, 0.01;
	// end inline asm
	// begin inline asm
	fma.rn.f64    %fd12458, %fd12458, 0.9999, 0.01;
	// end inline asm
	// begin inline asm
	fma.rn.f64    %fd12460, %fd12460, 0.9999, 0.01;
	// end inline asm
	// begin inline asm
	fma.rn.f32    %f12458, %f12458, 0.9999, 0.01;
	// end inline asm
	// begin inline asm
	fma.rn.f32    %f12460, %f12460, 0.9999, 0.01;
	// end inline asm
	// begin inline asm
	fma.rn.f64    %fd12458, %fd12458, 0.9999, 0.01;
	// end inline asm
	// begin inline asm
	fma.rn.f64    %fd12460, %fd12460, 0.9999, 0.01;
	// end inline asm
	// begin inline asm
	fma.rn.f32    %f12458, %f12458, 0.9999, 0.01;
	// end inline asm
	// begin inline asm
	fma.rn.f32    %f12460, %f12460, 0.9999, 0.01;
	// end inline asm
	// begin inline asm
	fma.rn.f64    %fd12458, %fd12458, 0.9999, 0.01;
	// end inline asm
	// begin inline asm
	fma.rn.f64    %fd12460, %fd12460, 0.9999, 0.01;
	// end inline asm
	// begin inline asm
	fma.rn.f32    %f12458, %f12458, 0.9999, 0.01;
	// end inline asm
	// begin inline asm
	fma.rn.f32    %f12460, %f12460, 0.9999, 0.01;
	// end inline asm
	// begin inline asm
	fma.rn.f64    %fd12458, %fd12458, 0.9999, 0.01;
	// end inline asm
	// begin inline asm
	fma.rn.f64    %fd12460, %fd12460, 0.9999, 0.01;
	// end inline asm
	// begin inline asm
	fma.rn.f32    %f12458, %f12458, 0.9999, 0.01;
	// end inline asm
	// begin inline asm
	fma.rn.f32    %f12460, %f12460, 0.9999, 0.01;
	// end inline asm
	// begin inline asm
	fma.rn.f64    %fd12458, %fd12458, 0.9999, 0.01;
	// end inline asm
	// begin inline asm
	fma.rn.f64    %fd12460, %fd12460, 0.9999, 0.01;
	// end inline asm
	// begin inline asm
	fma.rn.f32    %f12458, %f12458, 0.9999, 0.01;
	// end inline asm
	// begin inline asm
	fma.rn.f32    %f12460, %f12460, 0.9999, 0.01;
	// end inline asm
	// begin inline asm
	fma.rn.f64    %fd12458, %fd12458, 0.9999, 0.01;
	// end inline asm
	// begin inline asm
	fma.rn.f64    %fd12460, %fd12460, 0.9999, 0.01;
	// end inline asm
	// begin inline asm
	fma.rn.f32    %f12458, %f12458, 0.9999, 0.01;
	// end inline asm
	// begin inline asm
	fma.rn.f32    %f12460, %f12460, 0.9999, 0.01;
	// end inline asm
	// begin inline asm
	fma.rn.f64    %fd12458, %fd12458, 0.9999, 0.01;
	// end inline asm
	// begin inline asm
	fma.rn.f64    %fd12460, %fd12460, 0.9999, 0.01;
	// end inline asm
	// begin inline asm
	fma.rn.f32    %f12458, %f12458, 0.9999, 0.01;
	// end inline asm
	// begin inline asm
	fma.rn.f32    %f12460, %f12460, 0.9999, 0.01;
	// end inline asm
	// begin inline asm
	fma.rn.f64    %fd12458, %fd12458, 0.9999, 0.01;
	// end inline asm
	// begin inline asm
	fma.rn.f64    %fd12460, %fd12460, 0.9999, 0.01;
	// end inline asm
	// begin inline asm
	fma.rn.f32    %f12458, %f12458, 0.9999, 0.01;
	// end inline asm
	// begin inline asm
	fma.rn.f32    %f12460, %f12460, 0.9999, 0.01;
	// end inline asm
	// begin inline asm
	fma.rn.f64    %fd12458, %fd12458, 0.9999, 0.01;
	// end inline asm
	// begin inline asm
	fma.rn.f64    %fd12460, %fd12460, 0.9999, 0.01;
	// end inline asm
	// begin inline asm
	fma.rn.f32    %f12458, %f12458, 0.9999, 0.01;
	// end inline asm
	// begin inline asm
	fma.rn.f32    %f12460, %f12460, 0.9999, 0.01;
	// end inline asm
	// begin inline asm
	fma.rn.f64    %fd12458, %fd12458, 0.9999, 0.01;
	// end inline asm
	// begin inline asm
	fma.rn.f64    %fd12460, %fd12460, 0.9999, 0.01;
	// end inline asm
	// begin inline asm
	fma.rn.f32    %f12458, %f12458, 0.9999, 0.01;
	// end inline asm
	// begin inline asm
	fma.rn.f32    %f12460, %f12460, 0.9999, 0.01;
	// end inline asm
	// begin inline asm
	fma.rn.f64    %fd12458, %fd12458, 0.9999, 0.01;
	// end inline asm
	// begin inline asm
	fma.rn.f64    %fd12460, %fd12460, 0.9999, 0.01;
	// end inline asm
	// begin inline asm
	fma.rn.f32    %f12458, %f12458, 0.9999, 0.01;
	// end inline asm
	// begin inline asm
	fma.rn.f32    %f12460, %f12460, 0.9999, 0.01;
	// end inline asm
	// begin inline asm
	fma.rn.f64    %fd12458, %fd12458, 0.9999, 0.01;
	// end inline asm
	// begin inline asm
	fma.rn.f64    %fd12460, %fd12460, 0.9999, 0.01;
	// end inline asm
	// begin inline asm
	fma.rn.f32    %f12458, %f12458, 0.9999, 0.01;
	// end inline asm
	// begin inline asm
	fma.rn.f32    %f12460, %f12460, 0.9999, 0.01;
	// end inline asm
	// begin inline asm
	fma.rn.f64    %fd12458, %fd12458, 0.9999, 0.01;
	// end inline asm
	// begin inline asm
	fma.rn.f64    %fd12460, %fd12460, 0.9999, 0.01;
	// end inline asm
	// begin inline asm
	fma.rn.f32    %f12458, %f12458, 0.9999, 0.01;
	// end inline asm
	// begin inline asm
	fma.rn.f32    %f12460, %f12460, 0.9999, 0.01;
	// end inline asm
	// begin inline asm
	fma.rn.f64    %fd12458, %fd12458, 0.9999, 0.01;
	// end inline asm
	// begin inline asm
	fma.rn.f64    %fd12460, %fd12460, 0.9999, 0.01;
	// end inline asm
	// begin inline asm
	fma.rn.f32    %f12458, %f12458, 0.9999, 0.01;
	// end inline asm
	// begin inline asm
	fma.rn.f32    %f12460, %f12460, 0.9999, 0.01;
	// end inline asm
	// begin inline asm
	fma.rn.f64    %fd12458, %fd12458, 0.9999, 0.01;
	// end inline asm
	// begin inline asm
	fma.rn.f64    %fd12460, %fd12460, 0.9999, 0.01;
	// end inline asm
	// begin inline asm
	fma.rn.f32    %f12458, %f12458, 0.9999, 0.01;
	// end inline asm
	// begin inline asm
	fma.rn.f32    %f12460, %f12460, 0.9999, 0.01;
	// end inline asm
	// begin inline asm
	fma.rn.f64    %fd12458, %fd12458, 0.9999, 0.01;
	// end inline asm
	// begin inline asm
	fma.rn.f64    %fd12460, %fd12460, 0.9999, 0.01;
	// end inline asm
	// begin inline asm
	fma.rn.f32    %f12458, %f12458, 0.9999, 0.01;
	// end inline asm
	// begin inline asm
	fma.rn.f32    %f12460, %f12460, 0.9999, 0.01;
	// end inline asm
	// begin inline asm
	fma.rn.f64    %fd12458, %fd12458, 0.9999, 0.01;
	// end inline asm
	// begin inline asm
	fma.rn.f64    %fd12460, %fd12460, 0.9999, 0.01;
	// end inline asm
	// begin inline asm
	fma.rn.f32    %f12458, %f12458, 0.9999, 0.01;
	// end inline asm
	// begin inline asm
	fma.rn.f32    %f12460, %f12460, 0.9999, 0.01;
	// end inline asm
	// begin inline asm
	fma.rn.f64    %fd12458, %fd12458, 0.9999, 0.01;
	// end inline asm
	// begin inline asm
	fma.rn.f64    %fd12460, %fd12460, 0.9999, 0.01;
	// end inline asm
	// begin inline asm
	fma.rn.f32    %f12458, %f12458, 0.9999, 0.01;
	// end inline asm
	// begin inline asm
	fma.rn.f32    %f12460, %f12460, 0.9999, 0.01;
	// end inline asm
	// begin inline asm
	fma.rn.f64    %fd12458, %fd12458, 0.9999, 0.01;
	// end inline asm
	// begin inline asm
	fma.rn.f64    %fd12460, %fd12460, 0.9999, 0.01;
	// end inline asm
	// begin inline asm
	fma.rn.f32    %f12458, %f12458, 0.9999, 0.01;
	// end inline asm
	// begin inline asm
	fma.rn.f32    %f12460, %f12460, 0.9999, 0.01;
	// end inline asm
	// begin inline asm
	fma.rn.f64    %fd12458, %fd12458, 0.9999, 0.01;
	// end inline asm
	// begin inline asm
	fma.rn.f64    %fd12460, %fd12460, 0.9999, 0.01;
	// end inline asm
	// begin inline asm
	fma.rn.f32    %f12458, %f12458, 0.9999, 0.01;
	// end inline asm
	// begin inline asm
	fma.rn.f32    %f12460, %f12460, 0.9999, 0.01;
	// end inline asm
	// begin inline asm
	fma.rn.f64    %fd12458, %fd12458, 0.9999, 0.01;
	// end inline asm
	// begin inline asm
	fma.rn.f64    %fd12460, %fd12460, 0.9999, 0.01;
	// end inline asm
	// begin inline asm
	fma.rn.f32    %f12458, %f12458, 0.9999, 0.01;
	// end inline asm
	// begin inline asm
	fma.rn.f32    %f12460, %f12460, 0.9999, 0.01;
	// end inline asm
	// begin inline asm
	fma.rn.f64    %fd12458, %fd12458, 0.9999, 0.01;
	// end inline asm
	// begin inline asm
	fma.rn.f64    %fd12460, %fd12460, 0.9999, 0.01;
	// end inline asm
	// begin inline asm
	fma.rn.f32    %f12458, %f12458, 0.9999, 0.01;
	// end inline asm
	// begin inline asm
	fma.rn.f32    %f12460, %f12460, 0.9999, 0.01;
	// end inline asm
	// begin inline asm
	fma.rn.f64    %fd12458, %fd12458, 0.9999, 0.01;
	// end inline asm
	// begin inline asm
	fma.rn.f64    %fd12460, %fd12460, 0.9999, 0.01;
	// end inline asm
	// begin inline asm
	fma.rn.f32    %f12458, %f12458, 0.9999, 0.01;
	// end inline asm
	// begin inline asm
	fma.rn.f32    %f12460, %f12460, 0.9999, 0.01;
	// end inline asm
	// begin inline asm
	fma.rn.f64    %fd12458, %fd12458, 0.9999, 0.01;
	// end inline asm
	// begin inline asm
	fma.rn.f64    %fd12460, %fd12460, 0.9999, 0.01;
	// end inline asm
	// begin inline asm
	fma.rn.f32    %f12458, %f12458, 0.9999, 0.01;
	// end inline asm
	// begin inline asm
	fma.rn.f32    %f12460, %f12460, 0.9999, 0.01;
	// end inline asm
	// begin inline asm
	fma.rn.f64    %fd12458, %fd12458, 0.9999, 0.01;
	// end inline asm
	// begin inline asm
	fma.rn.f64    %fd12460, %fd12460, 0.9999, 0.01;
	// end inline asm
	// begin inline asm
	fma.rn.f32    %f12458, %f12458, 0.9999, 0.01;
	// end inline asm
	// begin inline asm
	fma.rn.f32    %f12460, %f12460, 0.9999, 0.01;
	// end inline asm
	// begin inline asm
	fma.rn.f64    %fd12458, %fd12458, 0.9999, 0.01;
	// end inline asm
	// begin inline asm
	fma.rn.f64    %fd12460, %fd12460, 0.9999, 0.01;
	// end inline asm
	// begin inline asm
	fma.rn.f32    %f12458, %f12458, 0.9999, 0.01;
	// end inline asm
	// begin inline asm
	fma.rn.f32    %f12460, %f12460, 0.9999, 0.01;
	// end inline asm
	// begin inline asm
	fma.rn.f64    %fd12458, %fd12458, 0.9999, 0.01;
	// end inline asm
	// begin inline asm
	fma.rn.f64    %fd12460, %fd12460, 0.9999, 0.01;
	// end inline asm
	// begin inline asm
	fma.rn.f32    %f12458, %f12458, 0.9999, 0.01;
	// end inline asm
	// begin inline asm
	fma.rn.f32    %f12460, %f12460, 0.9999, 0.01;
	// end inline asm
	// begin inline asm
	fma.rn.f64    %fd12458, %fd12458, 0.9999, 0.01;
	// end inline asm
	// begin inline asm
	fma.rn.f64    %fd12460, %fd12460, 0.9999, 0.01;
	// end inline asm
	// begin inline asm
	fma.rn.f32    %f12458, %f12458, 0.9999, 0.01;
	// end inline asm
	// begin inline asm
	fma.rn.f32    %f12460, %f12460, 0.9999, 0.01;
	// end inline asm
	// begin inline asm
	fma.rn.f64    %fd12458, %fd12458, 0.9999, 0.01;
	// end inline asm
	// begin inline asm
	fma.rn.f64    %fd12460, %fd12460, 0.9999, 0.01;
	// end inline asm
	// begin inline asm
	fma.rn.f32    %f12458, %f12458, 0.9999, 0.01;
	// end inline asm
	// begin inline asm
	fma.rn.f32    %f12460, %f12460, 0.9999, 0.01;
	// end inline asm
	// begin inline asm
	fma.rn.f64    %fd12458, %fd12458, 0.9999, 0.01;
	// end inline asm
	// begin inline asm
	fma.rn.f64    %fd12460, %fd12460, 0.9999, 0.01;
	// end inline asm
	// begin inline asm
	fma.rn.f32    %f12458, %f12458, 0.9999, 0.01;
	// end inline asm
	// begin inline asm
	fma.rn.f32    %f12460, %f12460, 0.9999, 0.01;
	// end inline asm
	// begin inline asm
	fma.rn.f64    %fd12458, %fd12458, 0.9999, 0.01;
	// end inline asm
	// begin inline asm
	fma.rn.f64    %fd12460, %fd12460, 0.9999, 0.01;
	// end inline asm
	// begin inline asm
	fma.rn.f32    %f12458, %f12458, 0.9999, 0.01;
	// end inline asm
	// begin inline asm
	fma.rn.f32    %f12460, %f12460, 0.9999, 0.01;
	// end inline asm
	// begin inline asm
	fma.rn.f64    %fd12458, %fd12458, 0.9999, 0.01;
	// end inline asm
	// begin inline asm
	fma.rn.f64    %fd12460, %fd12460, 0.9999, 0.01;
	// end inline asm
	// begin inline asm
	fma.rn.f32    %f12458, %f12458, 0.9999, 0.01;
	// end inline asm
	// begin inline asm
	fma.rn.f32    %f12460, %f12460, 0.9999, 0.01;
	// end inline asm
	// begin inline asm
	fma.rn.f64    %fd12458, %fd12458, 0.9999, 0.01;
	// end inline asm
	// begin inline asm
	fma.rn.f64    %fd12460, %fd12460, 0.9999, 0.01;
	// end inline asm
	// begin inline asm
	fma.rn.f32    %f12458, %f12458, 0.9999, 0.01;
	// end inline asm
	// begin inline asm
	fma.rn.f32    %f12460, %f12460, 0.9999, 0.01;
	// end inline asm
	// begin inline asm
	fma.rn.f64    %fd12458, %fd12458, 0.9999, 0.01;
	// end inline asm
	// begin inline asm
	fma.rn.f64    %fd12460, %fd12460, 0.9999, 0.01;
	// end inline asm
	// begin inline asm
	fma.rn.f32    %f12458, %f12458, 0.9999, 0.01;
	// end inline asm
	// begin inline asm
	fma.rn.f32    %f12460, %f12460, 0.9999, 0.01;
	// end inline asm
	// begin inline asm
	fma.rn.f64    %fd12458, %fd12458, 0.9999, 0.01;
	// end inline asm
	// begin inline asm
	fma.rn.f64    %fd12460, %fd12460, 0.9999, 0.01;
	// end inline asm
	// begin inline asm
	fma.rn.f32    %f12458, %f12458, 0.9999, 0.01;
	// end inline asm
	// begin inline asm
	fma.rn.f32    %f12460, %f12460, 0.9999, 0.01;
	// end inline asm
	// begin inline asm
	fma.rn.f64    %fd12458, %fd12458, 0.9999, 0.01;
	// end inline asm
	// begin inline asm
	fma.rn.f64    %fd12460, %fd12460, 0.9999, 0.01;
	// end inline asm
	// begin inline asm
	fma.rn.f32    %f12458, %f12458, 0.9999, 0.01;
	// end inline asm
	// begin inline asm
	fma.rn.f32    %f12460, %f12460, 0.9999, 0.01;
	// end inline asm
	// begin inline asm
	fma.rn.f64    %fd12458, %fd12458, 0.9999, 0.01;
	// end inline asm
	// begin inline asm
	fma.rn.f64    %fd12460, %fd12460, 0.9999, 0.01;
	// end inline asm
	// begin inline asm
	fma.rn.f32    %f12458, %f12458, 0.9999, 0.01;
	// end inline asm
	// begin inline asm
	fma.rn.f32    %f12460, %f12460, 0.9999, 0.01;
	// end inline asm
	// begin inline asm
	fma.rn.f64    %fd12458, %fd12458, 0.9999, 0.01;
	// end inline asm
	// begin inline asm
	fma.rn.f64    %fd12460, %fd12460, 0.9999, 0.01;
	// end inline asm
	// begin inline asm
	fma.rn.f32    %f12458, %f12458, 0.9999, 0.01;
	// end inline asm
	// begin inline asm
	fma.rn.f32    %f12460, %f12460, 0.9999, 0.01;
	// end inline asm
	// begin inline asm
	fma.rn.f64    %fd12458, %fd12458, 0.9999, 0.01;
	// end inline asm
	// begin inline asm
	fma.rn.f64    %fd12460, %fd12460, 0.9999, 0.01;
	// end inline asm
	// begin inline asm
	fma.rn.f32    %f12458, %f12458, 0.9999, 0.01;
	// end inline asm
	// begin inline asm
	fma.rn.f32    %f12460, %f12460, 0.9999, 0.01;
	// end inline asm
	// begin inline asm
	fma.rn.f64    %fd12458, %fd12458, 0.9999, 0.01;
	// end inline asm
	// begin inline asm
	fma.rn.f64    %fd12460, %fd12460, 0.9999, 0.01;
	// end inline asm
	// begin inline asm
	fma.rn.f32    %f12458, %f12458, 0.9999, 0.01;
	// end inline asm
	// begin inline asm
	fma.rn.f32    %f12460, %f12460, 0.9999, 0.01;
	// end inline asm
	// begin inline asm
	fma.rn.f64    %fd12458, %fd12458, 0.9999, 0.01;
	// end inline asm
	// begin inline asm
	fma.rn.f64    %fd12460, %fd12460, 0.9999, 0.01;
	// end inline asm
	// begin inline asm
	fma.rn.f32    %f12458, %f12458, 0.9999, 0.01;
	// end inline asm
	// begin inline asm
	fma.rn.f32    %f12460, %f12460, 0.9999, 0.01;
	// end inline asm
	// begin inline asm
	fma.rn.f64    %fd12458, %fd12458, 0.9999, 0.01;
	// end inline asm
	// begin inline asm
	fma.rn.f64    %fd12460, %fd12460, 0.9999, 0.01;
	// end inline asm
	// begin inline asm
	fma.rn.f32    %f12458, %f12458, 0.9999, 0.01;
	// end inline asm
	// begin inline asm
	fma.rn.f32    %f12460, %f12460, 0.9999, 0.01;
	// end inline asm
	// begin inline asm
	fma.rn.f64    %fd12458, %fd12458, 0.9999, 0.01;
	// end inline asm
	// begin inline asm
	fma.rn.f64    %fd12460, %fd12460, 0.9999, 0.01;
	// end inline asm
	// begin inline asm
	fma.rn.f32    %f12458, %f12458, 0.9999, 0.01;
	// end inline asm
	// begin inline asm
	fma.rn.f32    %f12460, %f12460, 0.9999, 0.01;
	// end inline asm
	// begin inline asm
	fma.rn.f64    %fd12458, %fd12458, 0.9999, 0.01;
	// end inline asm
	// begin inline asm
	fma.rn.f64    %fd12460, %fd12460, 0.9999, 0.01;
	// end inline asm
	// begin inline asm
	fma.rn.f32    %f12458, %f12458, 0.9999, 0.01;
	// end inline asm
	// begin inline asm
	fma.rn.f32    %f12460, %f12460, 0.9999, 0.01;
	// end inline asm
	// begin inline asm
	fma.rn.f64    %fd12458, %fd12458, 0.9999, 0.01;
	// end inline asm
	// begin inline asm
	fma.rn.f64    %fd12460, %fd12460, 0.9999, 0.01;
	// end inline asm
	// begin inline asm
	fma.rn.f32    %f12458, %f12458, 0.9999, 0.01;
	// end inline asm
	// begin inline asm
	fma.rn.f32    %f12460, %f12460, 0.9999, 0.01;
	// end inline asm
	// begin inline asm
	fma.rn.f64    %fd12458, %fd12458, 0.9999, 0.01;
	// end inline asm
	// begin inline asm
	fma.rn.f64    %fd12460, %fd12460, 0.9999, 0.01;
	// end inline asm
	// begin inline asm
	fma.rn.f32    %f12458, %f12458, 0.9999, 0.01;
	// end inline asm
	// begin inline asm
	fma.rn.f32    %f12460, %f12460, 0.9999, 0.01;
	// end inline asm
	// begin inline asm
	fma.rn.f64    %fd12458, %fd12458, 0.9999, 0.01;
	// end inline asm
	// begin inline asm
	fma.rn.f64    %fd12460, %fd12460, 0.9999, 0.01;
	// end inline asm
	// begin inline asm
	fma.rn.f32    %f12458, %f12458, 0.9999, 0.01;
	// end inline asm
	// begin inline asm
	fma.rn.f32    %f12460, %f12460, 0.9999, 0.01;
	// end inline asm
	// begin inline asm
	fma.rn.f64    %fd12458, %fd12458, 0.9999, 0.01;
	// end inline asm
	// begin inline asm
	fma.rn.f64    %fd12460, %fd12460, 0.9999, 0.01;
	// end inline asm
	// begin inline asm
	fma.rn.f32    %f12458, %f12458, 0.9999, 0.01;
	// end inline asm
	// begin inline asm
	fma.rn.f32    %f12460, %f12460, 0.9999, 0.01;
	// end inline asm
	// begin inline asm
	fma.rn.f64    %fd12458, %fd12458, 0.9999, 0.01;
	// end inline asm
	// begin inline asm
	fma.rn.f64    %fd12460, %fd12460, 0.9999, 0.01;
	// end inline asm
	// begin inline asm
	fma.rn.f32    %f12458, %f12458, 0.9999, 0.01;
	// end inline asm
	// begin inline asm
	fma.rn.f32    %f12460, %f12460, 0.9999, 0.01;
	// end inline asm
	// begin inline asm
	fma.rn.f64    %fd12458, %fd12458, 0.9999, 0.01;
	// end inline asm
	// begin inline asm
	fma.rn.f64    %fd12460, %fd12460, 0.9999, 0.01;
	// end inline asm
	// begin inline asm
	fma.rn.f32    %f12458, %f12458, 0.9999, 0.01;
	// end inline asm
	// begin inline asm
	fma.rn.f32    %f12460, %f12460, 0.9999, 0.01;
	// end inline asm
	// begin inline asm
	fma.rn.f64    %fd12458, %fd12458, 0.9999, 0.01;
	// end inline asm
	// begin inline asm
	fma.rn.f64    %fd12460, %fd12460, 0.9999, 0.01;
	// end inline asm
	// begin inline asm
	fma.rn.f32    %f12458, %f12458, 0.9999, 0.01;
	// end inline asm
	// begin inline asm
	fma.rn.f32    %f12460, %f12460, 0.9999, 0.01;
	// end inline asm
	// begin inline asm
	fma.rn.f64    %fd12458, %fd12458, 0.9999, 0.01;
	// end inline asm
	// begin inline asm
	fma.rn.f64    %fd12460, %fd12460, 0.9999, 0.01;
	// end inline asm
	// begin inline asm
	fma.rn.f32    %f12458, %f12458, 0.9999, 0.01;
	// end inline asm
	// begin inline asm
	fma.rn.f32    %f12460, %f12460, 0.9999, 0.01;
	// end inline asm
	// begin inline asm
	fma.rn.f64    %fd12458, %fd12458, 0.9999, 0.01;
	// end inline asm
	// begin inline asm
	fma.rn.f64    %fd12460, %fd12460, 0.9999, 0.01;
	// end inline asm
	// begin inline asm
	fma.rn.f32    %f12458, %f12458, 0.9999, 0.01;
	// end inline asm
	// begin inline asm
	fma.rn.f32    %f12460, %f12460, 0.9999, 0.01;
	// end inline asm
	// begin inline asm
	fma.rn.f64    %fd12458, %fd12458, 0.9999, 0.01;
	// end inline asm
	// begin inline asm
	fma.rn.f64    %fd12460, %fd12460, 0.9999, 0.01;
	// end inline asm
	// begin inline asm
	fma.rn.f32    %f12458, %f12458, 0.9999, 0.01;
	// end inline asm
	// begin inline asm
	fma.rn.f32    %f12460, %f12460, 0.9999, 0.01;
	// end inline asm
	// begin inline asm
	fma.rn.f64    %fd12458, %fd12458, 0.9999, 0.01;
	// end inline asm
	// begin inline asm
	fma.rn.f64    %fd12460, %fd12460, 0.9999, 0.01;
	// end inline asm
	// begin inline asm
	fma.rn.f32    %f12458, %f12458, 0.9999, 0.01;
	// end inline asm
	// begin inline asm
	fma.rn.f32    %f12460, %f12460, 0.9999, 0.01;
	// end inline asm
	// begin inline asm
	fma.rn.f64    %fd12458, %fd12458, 0.9999, 0.01;
	// end inline asm
	// begin inline asm
	fma.rn.f64    %fd12460, %fd12460, 0.9999, 0.01;
	// end inline asm
	// begin inline asm
	fma.rn.f32    %f12458, %f12458, 0.9999, 0.01;
	// end inline asm
	// begin inline asm
	fma.rn.f32    %f12460, %f12460, 0.9999, 0.01;
	// end inline asm
	// begin inline asm
	fma.rn.f64    %fd12458, %fd12458, 0.9999, 0.01;
	// end inline asm
	// begin inline asm
	fma.rn.f64    %fd12460, %fd12460, 0.9999, 0.01;
	// end inline asm
	// begin inline asm
	fma.rn.f32    %f12458, %f12458, 0.9999, 0.01;
	// end inline asm
	// begin inline asm
	fma.rn.f32    %f12460, %f12460, 0.9999, 0.01;
	// end inline asm
	// begin inline asm
	fma.rn.f64    %fd12458, %fd12458, 0.9999, 0.01;
	// end inline asm
	// begin inline asm
	fma.rn.f64    %fd12460, %fd12460, 0.9999, 0.01;
	// end inline asm
	// begin inline asm
	fma.rn.f32    %f12458, %f12458, 0.9999, 0.01;
	// end inline asm
	// begin inline asm
	fma.rn.f32    %f12460, %f12460, 0.9999, 0.01;
	// end inline asm
	// begin inline asm
	fma.rn.f64    %fd12458, %fd12458, 0.9999, 0.01;
	// end inline asm
	// begin inline asm
	fma.rn.f64    %fd12460, %fd12460, 0.9999, 0.01;
	// end inline asm
	// begin inline asm
	fma.rn.f32    %f12458, %f12458, 0.9999, 0.01;
	// end inline asm
	// begin inline asm
	fma.rn.f32    %f12460, %f12460, 0.9999, 0.01;
	// end inline asm
	// begin inline asm
	fma.rn.f64    %fd12458, %fd12458, 0.9999, 0.01;
	// end inline asm
	// begin inline asm
	fma.rn.f64    %fd12460, %fd12460, 0.9999, 0.01;
	// end inline asm
	// begin inline asm
	fma.rn.f32    %f12458, %f12458, 0.9999, 0.01;
	// end inline asm
	// begin inline asm
	fma.rn.f32    %f12460, %f12460, 0.9999, 0.01;
	// end inline asm
	// begin inline asm
	fma.rn.f64    %fd12458, %fd12458, 0.9999, 0.01;
	// end inline asm
	// begin inline asm
	fma.rn.f64    %fd12460, %fd12460, 0.9999, 0.01;
	// end inline asm
	// begin inline asm
	fma.rn.f32    %f12458, %f12458, 0.9999, 0.01;
	// end inline asm
	// begin inline asm
	fma.rn.f32    %f12460, %f12460, 0.9999, 0.01;
	// end inline asm
	// begin inline asm
	fma.rn.f64    %fd12458, %fd12458, 0.9999, 0.01;
	// end inline asm
	// begin inline asm
	fma.rn.f64    %fd12460, %fd12460, 0.9999, 0.01;
	// end inline asm
	// begin inline asm
	fma.rn.f32    %f12458, %f12458, 0.9999, 0.01;
	// end inline asm
	// begin inline asm
	fma.rn.f32    %f12460, %f12460, 0.9999, 0.01;
	// end inline asm
	// begin inline asm
	fma.rn.f64    %fd12458, %fd12458, 0.9999, 0.01;
	// end inline asm
	// begin inline asm
	fma.rn.f64    %fd12460, %fd12460, 0.9999, 0.01;
	// end inline asm
	// begin inline asm
	fma.rn.f32    %f12458, %f12458, 0.9999, 0.01;
	// end inline asm
	// begin inline asm
	fma.rn.f32    %f12460, %f12460, 0.9999, 0.01;
	// end inline asm
	// begin inline asm
	fma.rn.f64    %fd12458, %fd12458, 0.9999, 0.01;
	// end inline asm
	// begin inline asm
	fma.rn.f64    %fd12460, %fd12460, 0.9999, 0.01;
	// end inline asm
	// begin inline asm
	fma.rn.f32    %f12458, %f12458, 0.9999, 0.01;
	// end inline asm
	// begin inline asm
	fma.rn.f32    %f12460, %f12460, 0.9999, 0.01;
	// end inline asm
	// begin inline asm
	fma.rn.f64    %fd12458, %fd12458, 0.9999, 0.01;
	// end inline asm
	// begin inline asm
	fma.rn.f64    %fd12460, %fd12460, 0.9999, 0.01;
	// end inline asm
	// begin inline asm
	fma.rn.f32    %f12458, %f12458, 0.9999, 0.01;
	// end inline asm
	// begin inline asm
	fma.rn.f32    %f12460, %f12460, 0.9999, 0.01;
	// end inline asm
	// begin inline asm
	fma.rn.f64    %fd12458, %fd12458, 0.9999, 0.01;
	// end inline asm
	// begin inline asm
	fma.rn.f64    %fd12460, %fd12460, 0.9999, 0.01;
	// end inline asm
	// begin inline asm
	fma.rn.f32    %f12458, %f12458, 0.9999, 0.01;
	// end inline asm
	// begin inline asm
	fma.rn.f32    %f12460, %f12460, 0.9999, 0.01;
	// end inline asm
	// begin inline asm
	fma.rn.f64    %fd12458, %fd12458, 0.9999, 0.01;
	// end inline asm
	// begin inline asm
	fma.rn.f64    %fd12460, %fd12460, 0.9999, 0.01;
	// end inline asm
	// begin inline asm
	fma.rn.f32    %f12458, %f12458, 0.9999, 0.01;
	// end inline asm
	// begin inline asm
	fma.rn.f32    %f12460, %f12460, 0.9999, 0.01;
	// end inline asm
	// begin inline asm
	fma.rn.f64    %fd12458, %fd12458, 0.9999, 0.01;
	// end inline asm
	// begin inline asm
	fma.rn.f64    %fd12460, %fd12460, 0.9999, 0.01;
	// end inline asm
	// begin inline asm
	fma.rn.f32    %f12458, %f12458, 0.9999, 0.01;
	// end inline asm
	// begin inline asm
	fma.rn.f32    %f12460, %f12460, 0.9999, 0.01;
	// end inline asm
	// begin inline asm
	fma.rn.f64    %fd12458, %fd12458, 0.9999, 0.01;
	// end inline asm
	// begin inline asm
	fma.rn.f64    %fd12460, %fd12460, 0.9999, 0.01;
	// end inline asm
	// begin inline asm
	fma.rn.f32    %f12458, %f12458, 0.9999, 0.01;
	// end inline asm
	// begin inline asm
	fma.rn.f32    %f12460, %f12460, 0.9999, 0.01;
	// end inline asm
	// begin inline asm
	fma.rn.f64    %fd12458, %fd12458, 0.9999, 0.01;
	// end inline asm
	// begin inline asm
	fma.rn.f64    %fd12460, %fd12460, 0.9999, 0.01;
	// end inline asm
	// begin inline asm
	fma.rn.f32    %f12458, %f12458, 0.9999, 0.01;
	// end inline asm
	// begin inline asm
	fma.rn.f32    %f12460, %f12460, 0.9999, 0.01;
	// end inline asm
	// begin inline asm
	fma.rn.f64    %fd12458, %fd12458, 0.9999, 0.01;
	// end inline asm
	// begin inline asm
	fma.rn.f64    %fd12460, %fd12460, 0.9999, 0.01;
	// end inline asm
	// begin inline asm
	fma.rn.f32    %f12458, %f12458, 0.9999, 0.01;
	// end inline asm
	// begin inline asm
	fma.rn.f32    %f12460, %f12460, 0.9999, 0.01;
	// end inline asm
	// begin inline asm
	fma.rn.f64    %fd12458, %fd12458, 0.9999, 0.01;
	// end inline asm
	// begin inline asm
	fma.rn.f64    %fd12460, %fd12460, 0.9999, 0.01;
	// end inline asm
	// begin inline asm
	fma.rn.f32    %f12458, %f12458, 0.9999, 0.01;
	// end inline asm
	// begin inline asm
	fma.rn.f32    %f12460, %f12460, 0.9999, 0.01;
	// end inline asm
	// begin inline asm
	fma.rn.f64    %fd12458, %fd12458, 0.9999, 0.01;
	// end inline asm
	// begin inline asm
	fma.rn.f64    %fd12460, %fd12460, 0.9999, 0.01;
	// end inline asm
	// begin inline asm
	fma.rn.f32    %f12458, %f12458, 0.9999, 0.01;
	// end inline asm
	// begin inline asm
	fma.rn.f32    %f12460, %f12460, 0.9999, 0.01;
	// end inline asm
	// begin inline asm
	fma.rn.f64    %fd12458, %fd12458, 0.9999, 0.01;
	// end inline asm
	// begin inline asm
	fma.rn.f64    %fd12460, %fd12460, 0.9999, 0.01;
	// end inline asm
	// begin inline asm
	fma.rn.f32    %f12458, %f12458, 0.9999, 0.01;
	// end inline asm
	// begin inline asm
	fma.rn.f32    %f12460, %f12460, 0.9999, 0.01;
	// end inline asm
	// begin inline asm
	fma.rn.f64    %fd12458, %fd12458, 0.9999, 0.01;
	// end inline asm
	// begin inline asm
	fma.rn.f64    %fd12460, %fd12460, 0.9999, 0.01;
	// end inline asm
	// begin inline asm
	fma.rn.f32    %f12458, %f12458, 0.9999, 0.01;
	// end inline asm
	// begin inline asm
	fma.rn.f32    %f12460, %f12460, 0.9999, 0.01;
	// end inline asm
	// begin inline asm
	fma.rn.f64    %fd12458, %fd12458, 0.9999, 0.01;
	// end inline asm
	// begin inline asm
	fma.rn.f64    %fd12460, %fd12460, 0.9999, 0.01;
	// end inline asm
	// begin inline asm
	fma.rn.f32    %f12458, %f12458, 0.9999, 0.01;
	// end inline asm
	// begin inline asm
	fma.rn.f32    %f12460, %f12460, 0.9999, 0.01;
	// end inline asm
	// begin inline asm
	fma.rn.f64    %fd12458, %fd12458, 0.9999, 0.01;
	// end inline asm
	// begin inline asm
	fma.rn.f64    %fd12460, %fd12460, 0.9999, 0.01;
	// end inline asm
	// begin inline asm
	fma.rn.f32    %f12458, %f12458, 0.9999, 0.01;
	// end inline asm
	// begin inline asm
	fma.rn.f32    %f12460, %f12460, 0.9999, 0.01;
	// end inline asm
	// begin inline asm
	fma.rn.f64    %fd12458, %fd12458, 0.9999, 0.01;
	// end inline asm
	// begin inline asm
	fma.rn.f64    %fd12460, %fd12460, 0.9999, 0.01;
	// end inline asm
	// begin inline asm
	fma.rn.f32    %f12458, %f12458, 0.9999, 0.01;
	// end inline asm
	// begin inline asm
	fma.rn.f32    %f12460, %f12460, 0.9999, 0.01;
	// end inline asm
	// begin inline asm
	fma.rn.f64    %fd12458, %fd12458, 0.9999, 0.01;
	// end inline asm
	// begin inline asm
	fma.rn.f64    %fd12460, %fd12460, 0.9999, 0.01;
	// end inline asm
	// begin inline asm
	fma.rn.f32    %f12458, %f12458, 0.9999, 0.01;
	// end inline asm
	// begin inline asm
	fma.rn.f32    %f12460, %f12460, 0.9999, 0.01;
	// end inline asm
	// begin inline asm
	fma.rn.f64    %fd12458, %fd12458, 0.9999, 0.01;
	// end inline asm
	// begin inline asm
	fma.rn.f64    %fd12460, %fd12460, 0.9999, 0.01;
	// end inline asm
	// begin inline asm
	fma.rn.f32    %f12458, %f12458, 0.9999, 0.01;
	// end inline asm
	// begin inline asm
	fma.rn.f32    %f12460, %f12460, 0.9999, 0.01;
	// end inline asm
	// begin inline asm
	fma.rn.f64    %fd12458, %fd12458, 0.9999, 0.01;
	// end inline asm
	// begin inline asm
	fma.rn.f64    %fd12460, %fd12460, 0.9999, 0.01;
	// end inline asm
	// begin inline asm
	fma.rn.f32    %f12458, %f12458, 0.9999, 0.01;
	// end inline asm
	// begin inline asm
	fma.rn.f32    %f12460, %f12460, 0.9999, 0.01;
	// end inline asm
	// begin inline asm
	fma.rn.f64    %fd12458, %fd12458, 0.9999, 0.01;
	// end inline asm
	// begin inline asm
	fma.rn.f64    %fd12460, %fd12460, 0.9999, 0.01;
	// end inline asm
	// begin inline asm
	fma.rn.f32    %f12458, %f12458, 0.9999, 0.01;
	// end inline asm
	// begin inline asm
	fma.rn.f32    %f12460, %f12460, 0.9999, 0.01;
	// end inline asm
	// begin inline asm
	fma.rn.f64    %fd12458, %fd12458, 0.9999, 0.01;
	// end inline asm
	// begin inline asm
	fma.rn.f64    %fd12460, %fd12460, 0.9999, 0.01;
	// end inline asm
	// begin inline asm
	fma.rn.f32    %f12458, %f12458, 0.9999, 0.01;
	// end inline asm
	// begin inline asm
	fma.rn.f32    %f12460, %f12460, 0.9999, 0.01;
	// end inline asm
	// begin inline asm
	fma.rn.f64    %fd12458, %fd12458, 0.9999, 0.01;
	// end inline asm
	// begin inline asm
	fma.rn.f64    %fd12460, %fd12460, 0.9999, 0.01;
	// end inline asm
	// begin inline asm
	fma.rn.f32    %f12458, %f12458, 0.9999, 0.01;
	// end inline asm
	// begin inline asm
	fma.rn.f32    %f12460, %f12460, 0.9999, 0.01;
	// end inline asm
	// begin inline asm
	fma.rn.f64    %fd12458, %fd12458, 0.9999, 0.01;
	// end inline asm
	// begin inline asm
	fma.rn.f64    %fd12460, %fd12460, 0.9999, 0.01;
	// end inline asm
	// begin inline asm
	fma.rn.f32    %f12458, %f12458, 0.9999, 0.01;
	// end inline asm
	// begin inline asm
	fma.rn.f32    %f12460, %f12460, 0.9999, 0.01;
	// end inline asm
	// begin inline asm
	fma.rn.f64    %fd12458, %fd12458, 0.9999, 0.01;
	// end inline asm
	// begin inline asm
	fma.rn.f64    %fd12460, %fd12460, 0.9999, 0.01;
	// end inline asm
	// begin inline asm
	fma.rn.f32    %f12458, %f12458, 0.9999, 0.01;
	// end inline asm
	// begin inline asm
	fma.rn.f32    %f12460, %f12460, 0.9999, 0.01;
	// end inline asm
	// begin inline asm
	fma.rn.f64    %fd12458, %fd12458, 0.9999, 0.01;
	// end inline asm
	// begin inline asm
	fma.rn.f64    %fd12460, %fd12460, 0.9999, 0.01;
	// end inline asm
	// begin inline asm
	fma.rn.f32    %f12458, %f12458, 0.9999, 0.01;
	// end inline asm
	// begin inline asm
	fma.rn.f32    %f12460, %f12460, 0.9999, 0.01;
	// end inline asm
	// begin inline asm
	fma.rn.f64    %fd12458, %fd12458, 0.9999, 0.01;
	// end inline asm
	// begin inline asm
	fma.rn.f64    %fd12460, %fd12460, 0.9999, 0.01;
	// end inline asm
	// begin inline asm
	fma.rn.f32    %f12458, %f12458, 0.9999, 0.01;
	// end inline asm
	// begin inline asm
	fma.rn.f32    %f12460, %f12460, 0.9999, 0.01;
	// end inline asm
	// begin inline asm
	fma.rn.f64    %fd12458, %fd12458, 0.9999, 0.01;
	// end inline asm
	// begin inline asm
	fma.rn.f64    %fd12460, %fd12460, 0.9999, 0.01;
	// end inline asm
	// begin inline asm
	fma.rn.f32    %f12458, %f12458, 0.9999, 0.01;
	// end inline asm
	// begin inline asm
	fma.rn.f32    %f12460, %f12460, 0.9999, 0.01;
	// end inline asm
	// begin inline asm
	fma.rn.f64    %fd12458, %fd12458, 0.9999, 0.01;
	// end inline asm
	// begin inline asm
	fma.rn.f64    %fd12460, %fd12460, 0.9999, 0.01;
	// end inline asm
	// begin inline asm
	fma.rn.f32    %f12458, %f12458, 0.9999, 0.01;
	// end inline asm
	// begin inline asm
	fma.rn.f32    %f12460, %f12460, 0.9999, 0.01;
	// end inline asm
	// begin inline asm
	fma.rn.f64    %fd12458, %fd12458, 0.9999, 0.01;
	// end inline asm
	// begin inline asm
	fma.rn.f64    %fd12460, %fd12460, 0.9999, 0.01;
	// end inline asm
	// begin inline asm
	fma.rn.f32    %f12458, %f12458, 0.9999, 0.01;
	// end inline asm
	// begin inline asm
	fma.rn.f32    %f12460, %f12460, 0.9999, 0.01;
	// end inline asm
	// begin inline asm
	fma.rn.f64    %fd12458, %fd12458, 0.9999, 0.01;
	// end inline asm
	// begin inline asm
	fma.rn.f64    %fd12460, %fd12460, 0.9999, 0.01;
	// end inline asm
	// begin inline asm
	fma.rn.f32    %f12458, %f12458, 0.9999, 0.01;
	// end inline asm
	// begin inline asm
	fma.rn.f32    %f12460, %f12460, 0.9999, 0.01;
	// end inline asm
	// begin inline asm
	fma.rn.f64    %fd12458, %fd12458, 0.9999, 0.01;
	// end inline asm
	// begin inline asm
	fma.rn.f64    %fd12460, %fd12460, 0.9999, 0.01;
	// end inline asm
	// begin inline asm
	fma.rn.f32    %f12458, %f12458, 0.9999, 0.01;
	// end inline asm
	// begin inline asm
	fma.rn.f32    %f12460, %f12460, 0.9999, 0.01;
	// end inline asm
	// begin inline asm
	fma.rn.f64    %fd12458, %fd12458, 0.9999, 0.01;
	// end inline asm
	// begin inline asm
	fma.rn.f64    %fd12460, %fd12460, 0.9999, 0.01;
	// end inline asm
	// begin inline asm
	fma.rn.f32    %f12458, %f12458, 0.9999, 0.01;
	// end inline asm
	// begin inline asm
	fma.rn.f32    %f12460, %f12460, 0.9999, 0.01;
	// end inline asm
	// begin inline asm
	fma.rn.f64    %fd12458, %fd12458, 0.9999, 0.01;
	// end inline asm
	// begin inline asm
	fma.rn.f64    %fd12460, %fd12460, 0.9999, 0.01;
	// end inline asm
	// begin inline asm
	fma.rn.f32    %f12458, %f12458, 0.9999, 0.01;
	// end inline asm
	// begin inline asm
	fma.rn.f32    %f12460, %f12460, 0.9999, 0.01;
	// end inline asm
	// begin inline asm
	fma.rn.f64    %fd12458, %fd12458, 0.9999, 0.01;
	// end inline asm
	// begin inline asm
	fma.rn.f64    %fd12460, %fd12460, 0.9999, 0.01;
	// end inline asm
	// begin inline asm
	fma.rn.f32    %f12458, %f12458, 0.9999, 0.01;
	// end inline asm
	// begin inline asm
	fma.rn.f32    %f12460, %f12460, 0.9999, 0.01;
	// end inline asm
	// begin inline asm
	fma.rn.f64    %fd12458, %fd12458, 0.9999, 0.01;
	// end inline asm
	// begin inline asm
	fma.rn.f64    %fd12460, %fd12460, 0.9999, 0.01;
	// end inline asm
	// begin inline asm
	fma.rn.f32    %f12458, %f12458, 0.9999, 0.01;
	// end inline asm
	// begin inline asm
	fma.rn.f32    %f12460, %f12460, 0.9999, 0.01;
	// end inline asm
	// begin inline asm
	fma.rn.f64    %fd12458, %fd12458, 0.9999, 0.01;
	// end inline asm
	// begin inline asm
	fma.rn.f64    %fd12460, %fd12460, 0.9999, 0.01;
	// end inline asm
	// begin inline asm
	fma.rn.f32    %f12458, %f12458, 0.9999, 0.01;
	// end inline asm
	// begin inline asm
	fma.rn.f32    %f12460, %f12460, 0.9999, 0.01;
	// end inline asm
	// begin inline asm
	fma.rn.f64    %fd12458, %fd12458, 0.9999, 0.01;
	// end inline asm
	// begin inline asm
	fma.rn.f64    %fd12460, %fd12460, 0.9999, 0.01;
	// end inline asm
	// begin inline asm
	fma.rn.f32    %f12458, %f12458, 0.9999, 0.01;
	// end inline asm
	// begin inline asm
	fma.rn.f32    %f12460, %f12460, 0.9999, 0.01;
	// end inline asm
	// begin inline asm
	fma.rn.f64    %fd12458, %fd12458, 0.9999, 0.01;
	// end inline asm
	// begin inline asm
	fma.rn.f64    %fd12460, %fd12460, 0.9999, 0.01;
	// end inline asm
	// begin inline asm
	fma.rn.f32    %f12458, %f12458, 0.9999, 0.01;
	// end inline asm
	// begin inline asm
	fma.rn.f32    %f12460, %f12460, 0.9999, 0.01;
	// end inline asm
	// begin inline asm
	fma.rn.f64    %fd12458, %fd12458, 0.9999, 0.01;
	// end inline asm
	// begin inline asm
	fma.rn.f64    %fd12460, %fd12460, 0.9999, 0.01;
	// end inline asm
	// begin inline asm
	fma.rn.f32    %f12458, %f12458, 0.9999, 0.01;
	// end inline asm
	// begin inline asm
	fma.rn.f32    %f12460, %f12460, 0.9999, 0.01;
	// end inline asm
	// begin inline asm
	fma.rn.f64    %fd12458, %fd12458, 0.9999, 0.01;
	// end inline asm
	// begin inline asm
	fma.rn.f64    %fd12460, %fd12460, 0.9999, 0.01;
	// end inline asm
	// begin inline asm
	fma.rn.f32    %f12458, %f12458, 0.9999, 0.01;
	// end inline asm
	// begin inline asm
	fma.rn.f32    %f12460, %f12460, 0.9999, 0.01;
	// end inline asm
	// begin inline asm
	fma.rn.f64    %fd12458, %fd12458, 0.9999, 0.01;
	// end inline asm
	// begin inline asm
	fma.rn.f64    %fd12460, %fd12460, 0.9999, 0.01;
	// end inline asm
	// begin inline asm
	fma.rn.f32    %f12458, %f12458, 0.9999, 0.01;
	// end inline asm
	// begin inline asm
	fma.rn.f32    %f12460, %f12460, 0.9999, 0.01;
	// end inline asm
	// begin inline asm
	fma.rn.f64    %fd12458, %fd12458, 0.9999, 0.01;
	// end inline asm
	// begin inline asm
	fma.rn.f64    %fd12460, %fd12460, 0.9999, 0.01;
	// end inline asm
	// begin inline asm
	fma.rn.f32    %f12458, %f12458, 0.9999, 0.01;
	// end inline asm
	// begin inline asm
	fma.rn.f32    %f12460, %f12460, 0.9999, 0.01;
	// end inline asm
	// begin inline asm
	fma.rn.f64    %fd12458, %fd12458, 0.9999, 0.01;
	// end inline asm
	// begin inline asm
	fma.rn.f64    %fd12460, %fd12460, 0.9999, 0.01;
	// end inline asm
	// begin inline asm
	fma.rn.f32    %f12458, %f12458, 0.9999, 0.01;
	// end inline asm
	// begin inline asm
	fma.rn.f32    %f12460, %f12460, 0.9999, 0.01;
	// end inline asm
	// begin inline asm
	fma.rn.f64    %fd12458, %fd12458, 0.9999, 0.01;
	// end inline asm
	// begin inline asm
	fma.rn.f64    %fd12460, %fd12460, 0.9999, 0.01;
	// end inline asm
	// begin inline asm
	fma.rn.f32    %f12458, %f12458, 0.9999, 0.01;
	// end inline asm
	// begin inline asm
	fma.rn.f32    %f12460, %f12460, 0.9999, 0.01;
	// end inline asm
	// begin inline asm
	fma.rn.f64    %fd12458, %fd12458, 0.9999, 0.01;
	// end inline asm
	// begin inline asm
	fma.rn.f64    %fd12460, %fd12460, 0.9999, 0.01;
	// end inline asm
	// begin inline asm
	fma.rn.f32    %f12458, %f12458, 0.9999, 0.01;
	// end inline asm
	// begin inline asm
	fma.rn.f32    %f12460, %f12460, 0.9999, 0.01;
	// end inline asm
	// begin inline asm
	fma.rn.f64    %fd12458, %fd12458, 0.9999, 0.01;
	// end inline asm
	// begin inline asm
	fma.rn.f64    %fd12460, %fd12460, 0.9999, 0.01;
	// end inline asm
	// begin inline asm
	fma.rn.f32    %f12458, %f12458, 0.9999, 0.01;
	// end inline asm
	// begin inline asm
	fma.rn.f32    %f12460, %f12460, 0.9999, 0.01;
	// end inline asm
	// begin inline asm
	fma.rn.f64    %fd12458, %fd12458, 0.9999, 0.01;
	// end inline asm
	// begin inline asm
	fma.rn.f64    %fd12460, %fd12460, 0.9999, 0.01;
	// end inline asm
	// begin inline asm
	fma.rn.f32    %f12458, %f12458, 0.9999, 0.01;
	// end inline asm
	// begin inline asm
	fma.rn.f32    %f12460, %f12460, 0.9999, 0.01;
	// end inline asm
	// begin inline asm
	fma.rn.f64    %fd12458, %fd12458, 0.9999, 0.01;
	// end inline asm
	// begin inline asm
	fma.rn.f64    %fd12460, %fd12460, 0.9999, 0.01;
	// end inline asm
	// begin inline asm
	fma.rn.f32    %f12458, %f12458, 0.9999, 0.01;
	// end inline asm
	// begin inline asm
	fma.rn.f32    %f12460, %f12460, 0.9999, 0.01;
	// end inline asm
	// begin inline asm
	fma.rn.f64    %fd12458, %fd12458, 0.9999, 0.01;
	// end inline asm
	// begin inline asm
	fma.rn.f64    %fd12460, %fd12460, 0.9999, 0.01;
	// end inline asm
	// begin inline asm
	fma.rn.f32    %f12458, %f12458, 0.9999, 0.01;
	// end inline asm
	// begin inline asm
	fma.rn.f32    %f12460, %f12460, 0.9999, 0.01;
	// end inline asm
	// begin inline asm
	fma.rn.f64    %fd12458, %fd12458, 0.9999, 0.01;
	// end inline asm
	// begin inline asm
	fma.rn.f64    %fd12460, %fd12460, 0.9999, 0.01;
	// end inline asm
	// begin inline asm
	fma.rn.f32    %f12458, %f12458, 0.9999, 0.01;
	// end inline asm
	// begin inline asm
	fma.rn.f32    %f12460, %f12460, 0.9999, 0.01;
	// end inline asm
	// begin inline asm
	fma.rn.f64    %fd12458, %fd12458, 0.9999, 0.01;
	// end inline asm
	// begin inline asm
	fma.rn.f64    %fd12460, %fd12460, 0.9999, 0.01;
	// end inline asm
	// begin inline asm
	fma.rn.f32    %f12458, %f12458, 0.9999, 0.01;
	// end inline asm
	// begin inline asm
	fma.rn.f32    %f12460, %f12460, 0.9999, 0.01;
	// end inline asm
	// begin inline asm
	fma.rn.f64    %fd12458, %fd12458, 0.9999, 0.01;
	// end inline asm
	// begin inline asm
	fma.rn.f64    %fd12460, %fd12460, 0.9999, 0.01;
	// end inline asm
	// begin inline asm
	fma.rn.f32    %f12458, %f12458, 0.9999, 0.01;
	// end inline asm
	// begin inline asm
	fma.rn.f32    %f12460, %f12460, 0.9999, 0.01;
	// end inline asm
	// begin inline asm
	fma.rn.f64    %fd12458, %fd12458, 0.9999, 0.01;
	// end inline asm
	// begin inline asm
	fma.rn.f64    %fd12460, %fd12460, 0.9999, 0.01;
	// end inline asm
	// begin inline asm
	fma.rn.f32    %f12458, %f12458, 0.9999, 0.01;
	// end inline asm
	// begin inline asm
	fma.rn.f32    %f12460, %f12460, 0.9999, 0.01;
	// end inline asm
	// begin inline asm
	fma.rn.f64    %fd12458, %fd12458, 0.9999, 0.01;
	// end inline asm
	// begin inline asm
	fma.rn.f64    %fd12460, %fd12460, 0.9999, 0.01;
	// end inline asm
	// begin inline asm
	fma.rn.f32    %f12458, %f12458, 0.9999, 0.01;
	// end inline asm
	// begin inline asm
	fma.rn.f32    %f12460, %f12460, 0.9999, 0.01;
	// end inline asm
	// begin inline asm
	fma.rn.f64    %fd12458, %fd12458, 0.9999, 0.01;
	// end inline asm
	// begin inline asm
	fma.rn.f64    %fd12460, %fd12460, 0.9999, 0.01;
	// end inline asm
	// begin inline asm
	fma.rn.f32    %f12458, %f12458, 0.9999, 0.01;
	// end inline asm
	// begin inline asm
	fma.rn.f32    %f12460, %f12460, 0.9999, 0.01;
	// end inline asm
	// begin inline asm
	fma.rn.f64    %fd12458, %fd12458, 0.9999, 0.01;
	// end inline asm
	// begin inline asm
	fma.rn.f64    %fd12460, %fd12460, 0.9999, 0.01;
	// end inline asm
	// begin inline asm
	fma.rn.f32    %f12458, %f12458, 0.9999, 0.01;
	// end inline asm
	// begin inline asm
	fma.rn.f32    %f12460, %f12460, 0.9999, 0.01;
	// end inline asm
	// begin inline asm
	fma.rn.f64    %fd12458, %fd12458, 0.9999, 0.01;
	// end inline asm
	// begin inline asm
	fma.rn.f64    %fd12460, %fd12460, 0.9999, 0.01;
	// end inline asm
	// begin inline asm
	fma.rn.f32    %f12458, %f12458, 0.9999, 0.01;
	// end inline asm
	// begin inline asm
	fma.rn.f32    %f12460, %f12460, 0.9999, 0.01;
	// end inline asm
	// begin inline asm
	fma.rn.f64    %fd12458, %fd12458, 0.9999, 0.01;
	// end inline asm
	// begin inline asm
	fma.rn.f64    %fd12460, %fd12460, 0.9999, 0.01;
	// end inline asm
	// begin inline asm
	fma.rn.f32    %f12458, %f12458, 0.9999, 0.01;
	// end inline asm
	// begin inline asm
	fma.rn.f32    %f12460, %f12460, 0.9999, 0.01;
	// end inline asm
	// begin inline asm
	fma.rn.f64    %fd12458, %fd12458, 0.9999, 0.01;
	// end inline asm
	// begin inline asm
	fma.rn.f64    %fd12460, %fd12460, 0.9999, 0.01;
	// end inline asm
	// begin inline asm
	fma.rn.f32    %f12458, %f12458, 0.9999, 0.01;
	// end inline asm
	// begin inline asm
	fma.rn.f32    %f12460, %f12460, 0.9999, 0.01;
	// end inline asm
	// begin inline asm
	fma.rn.f64    %fd12458, %fd12458, 0.9999, 0.01;
	// end inline asm
	// begin inline asm
	fma.rn.f64    %fd12460, %fd12460, 0.9999, 0.01;
	// end inline asm
	// begin inline asm
	fma.rn.f32    %f12458, %f12458, 0.9999, 0.01;
	// end inline asm
	// begin inline asm
	fma.rn.f32    %f12460, %f12460, 0.9999, 0.01;
	// end inline asm
	// begin inline asm
	fma.rn.f64    %fd12458, %fd12458, 0.9999, 0.01;
	// end inline asm
	// begin inline asm
	fma.rn.f64    %fd12460, %fd12460, 0.9999, 0.01;
	// end inline asm
	// begin inline asm
	fma.rn.f32    %f12458, %f12458, 0.9999, 0.01;
	// end inline asm
	// begin inline asm
	fma.rn.f32    %f12460, %f12460, 0.9999, 0.01;
	// end inline asm
	// begin inline asm
	fma.rn.f64    %fd12458, %fd12458, 0.9999, 0.01;
	// end inline asm
	// begin inline asm
	fma.rn.f64    %fd12460, %fd12460, 0.9999, 0.01;
	// end inline asm
	// begin inline asm
	fma.rn.f32    %f12458, %f12458, 0.9999, 0.01;
	// end inline asm
	// begin inline asm
	fma.rn.f32    %f12460, %f12460, 0.9999, 0.01;
	// end inline asm
	// begin inline asm
	fma.rn.f64    %fd12458, %fd12458, 0.9999, 0.01;
	// end inline asm
	// begin inline asm
	fma.rn.f64    %fd12460, %fd12460, 0.9999, 0.01;
	// end inline asm
	// begin inline asm
	fma.rn.f32    %f12458, %f12458, 0.9999, 0.01;
	// end inline asm
	// begin inline asm
	fma.rn.f32    %f12460, %f12460, 0.9999, 0.01;
	// end inline asm
	// begin inline asm
	fma.rn.f64    %fd12458, %fd12458, 0.9999, 0.01;
	// end inline asm
	// begin inline asm
	fma.rn.f64    %fd12460, %fd12460, 0.9999, 0.01;
	// end inline asm
	// begin inline asm
	fma.rn.f32    %f12458, %f12458, 0.9999, 0.01;
	// end inline asm
	// begin inline asm
	fma.rn.f32    %f12460, %f12460, 0.9999, 0.01;
	// end inline asm
	// begin inline asm
	fma.rn.f64    %fd12458, %fd12458, 0.9999, 0.01;
	// end inline asm
	// begin inline asm
	fma.rn.f64    %fd12460, %fd12460, 0.9999, 0.01;
	// end inline asm
	// begin inline asm
	fma.rn.f32    %f12458, %f12458, 0.9999, 0.01;
	// end inline asm
	// begin inline asm
	fma.rn.f32    %f12460, %f12460, 0.9999, 0.01;
	// end inline asm
	// begin inline asm
	fma.rn.f64    %fd12458, %fd12458, 0.9999, 0.01;
	// end inline asm
	// begin inline asm
	fma.rn.f64    %fd12460, %fd12460, 0.9999, 0.01;
	// end inline asm
	// begin inline asm
	fma.rn.f32    %f12458, %f12458, 0.9999, 0.01;
	// end inline asm
	// begin inline asm
	fma.rn.f32    %f12460, %f12460, 0.9999, 0.01;
	// end inline asm
	// begin inline asm
	fma.rn.f64    %fd12458, %fd12458, 0.9999, 0.01;
	// end inline asm
	// begin inline asm
	fma.rn.f64    %fd12460, %fd12460, 0.9999, 0.01;
	// end inline asm
	// begin inline asm
	fma.rn.f32    %f12458, %f12458, 0.9999, 0.01;
	// end inline asm
	// begin inline asm
	fma.rn.f32    %f12460, %f12460, 0.9999, 0.01;
	// end inline asm
	// begin inline asm
	fma.rn.f64    %fd12458, %fd12458, 0.9999, 0.01;
	// end inline asm
	// begin inline asm
	fma.rn.f64    %fd12460, %fd12460, 0.9999, 0.01;
	// end inline asm
	// begin inline asm
	fma.rn.f32    %f12458, %f12458, 0.9999, 0.01;
	// end inline asm
	// begin inline asm
	fma.rn.f32    %f12460, %f12460, 0.9999, 0.01;
	// end inline asm
	// begin inline asm
	fma.rn.f64    %fd12458, %fd12458, 0.9999, 0.01;
	// end inline asm
	// begin inline asm
	fma.rn.f64    %fd12460, %fd12460, 0.9999, 0.01;
	// end inline asm
	// begin inline asm
	fma.rn.f32    %f12458, %f12458, 0.9999, 0.01;
	// end inline asm
	// begin inline asm
	fma.rn.f32    %f12460, %f12460, 0.9999, 0.01;
	// end inline asm
	// begin inline asm
	fma.rn.f64    %fd12458, %fd12458, 0.9999, 0.01;
	// end inline asm
	// begin inline asm
	fma.rn.f64    %fd12460, %fd12460, 0.9999, 0.01;
	// end inline asm
	// begin inline asm
	fma.rn.f32    %f12458, %f12458, 0.9999, 0.01;
	// end inline asm
	// begin inline asm
	fma.rn.f32    %f12460, %f12460, 0.9999, 0.01;
	// end inline asm
	// begin inline asm
	fma.rn.f64    %fd12458, %fd12458, 0.9999, 0.01;
	// end inline asm
	// begin inline asm
	fma.rn.f64    %fd12460, %fd12460, 0.9999, 0.01;
	// end inline asm
	// begin inline asm
	fma.rn.f32    %f12458, %f12458, 0.9999, 0.01;
	// end inline asm
	// begin inline asm
	fma.rn.f32    %f12460, %f12460, 0.9999, 0.01;
	// end inline asm
	// begin inline asm
	fma.rn.f64    %fd12458, %fd12458, 0.9999, 0.01;
	// end inline asm
	// begin inline asm
	fma.rn.f64    %fd12460, %fd12460, 0.9999, 0.01;
	// end inline asm
	// begin inline asm
	fma.rn.f32    %f12458, %f12458, 0.9999, 0.01;
	// end inline asm
	// begin inline asm
	fma.rn.f32    %f12460, %f12460, 0.9999, 0.01;
	// end inline asm
	// begin inline asm
	fma.rn.f64    %fd12458, %fd12458, 0.9999, 0.01;
	// end inline asm
	// begin inline asm
	fma.rn.f64    %fd12460, %fd12460, 0.9999, 0.01;
	// end inline asm
	// begin inline asm
	fma.rn.f32    %f12458, %f12458, 0.9999, 0.01;
	// end inline asm
	// begin inline asm
	fma.rn.f32    %f12460, %f12460, 0.9999, 0.01;
	// end inline asm
	// begin inline asm
	fma.rn.f64    %fd12458, %fd12458, 0.9999, 0.01;
	// end inline asm
	// begin inline asm
	fma.rn.f64    %fd12460, %fd12460, 0.9999, 0.01;
	// end inline asm
	// begin inline asm
	fma.rn.f32    %f12458, %f12458, 0.9999, 0.01;
	// end inline asm
	// begin inline asm
	fma.rn.f32    %f12460, %f12460, 0.9999, 0.01;
	// end inline asm
	// begin inline asm
	fma.rn.f64    %fd12458, %fd12458, 0.9999, 0.01;
	// end inline asm
	// begin inline asm
	fma.rn.f64    %fd12460, %fd12460, 0.9999, 0.01;
	// end inline asm
	// begin inline asm
	fma.rn.f32    %f12458, %f12458, 0.9999, 0.01;
	// end inline asm
	// begin inline asm
	fma.rn.f32    %f12460, %f12460, 0.9999, 0.01;
	// end inline asm
	// begin inline asm
	fma.rn.f64    %fd12458, %fd12458, 0.9999, 0.01;
	// end inline asm
	// begin inline asm
	fma.rn.f64    %fd12460, %fd12460, 0.9999, 0.01;
	// end inline asm
	// begin inline asm
	fma.rn.f32    %f12458, %f12458, 0.9999, 0.01;
	// end inline asm
	// begin inline asm
	fma.rn.f32    %f12460, %f12460, 0.9999, 0.01;
	// end inline asm
	// begin inline asm
	fma.rn.f64    %fd12458, %fd12458, 0.9999, 0.01;
	// end inline asm
	// begin inline asm
	fma.rn.f64    %fd12460, %fd12460, 0.9999, 0.01;
	// end inline asm
	// begin inline asm
	fma.rn.f32    %f12458, %f12458, 0.9999, 0.01;
	// end inline asm
	// begin inline asm
	fma.rn.f32    %f12460, %f12460, 0.9999, 0.01;
	// end inline asm
	// begin inline asm
	fma.rn.f64    %fd12458, %fd12458, 0.9999, 0.01;
	// end inline asm
	// begin inline asm
	fma.rn.f64    %fd12460, %fd12460, 0.9999, 0.01;
	// end inline asm
	// begin inline asm
	fma.rn.f32    %f12458, %f12458, 0.9999, 0.01;
	// end inline asm
	// begin inline asm
	fma.rn.f32    %f12460, %f12460, 0.9999, 0.01;
	// end inline asm
	// begin inline asm
	fma.rn.f64    %fd12458, %fd12458, 0.9999, 0.01;
	// end inline asm
	// begin inline asm
	fma.rn.f64    %fd12460, %fd12460, 0.9999, 0.01;
	// end inline asm
	// begin inline asm
	fma.rn.f32    %f12458, %f12458, 0.9999, 0.01;
	// end inline asm
	// begin inline asm
	fma.rn.f32    %f12460, %f12460, 0.9999, 0.01;
	// end inline asm
	// begin inline asm
	fma.rn.f64    %fd12458, %fd12458, 0.9999, 0.01;
	// end inline asm
	// begin inline asm
	fma.rn.f64    %fd12460, %fd12460, 0.9999, 0.01;
	// end inline asm
	// begin inline asm
	fma.rn.f32    %f12458, %f12458, 0.9999, 0.01;
	// end inline asm
	// begin inline asm
	fma.rn.f32    %f12460, %f12460, 0.9999, 0.01;
	// end inline asm
	// begin inline asm
	fma.rn.f64    %fd12458, %fd12458, 0.9999, 0.01;
	// end inline asm
	// begin inline asm
	fma.rn.f64    %fd12460, %fd12460, 0.9999, 0.01;
	// end inline asm
	// begin inline asm
	fma.rn.f32    %f12458, %f12458, 0.9999, 0.01;
	// end inline asm
	// begin inline asm
	fma.rn.f32    %f12460, %f12460, 0.9999, 0.01;
	// end inline asm
	// begin inline asm
	fma.rn.f64    %fd12458, %fd12458, 0.9999, 0.01;
	// end inline asm
	// begin inline asm
	fma.rn.f64    %fd12460, %fd12460, 0.9999, 0.01;
	// end inline asm
	// begin inline asm
	fma.rn.f32    %f12458, %f12458, 0.9999, 0.01;
	// end inline asm
	// begin inline asm
	fma.rn.f32    %f12460, %f12460, 0.9999, 0.01;
	// end inline asm
	// begin inline asm
	fma.rn.f64    %fd12458, %fd12458, 0.9999, 0.01;
	// end inline asm
	// begin inline asm
	fma.rn.f64    %fd12460, %fd12460, 0.9999, 0.01;
	// end inline asm
	// begin inline asm
	fma.rn.f32    %f12458, %f12458, 0.9999, 0.01;
	// end inline asm
	// begin inline asm
	fma.rn.f32    %f12460, %f12460, 0.9999, 0.01;
	// end inline asm
	// begin inline asm
	fma.rn.f64    %fd12458, %fd12458, 0.9999, 0.01;
	// end inline asm
	// begin inline asm
	fma.rn.f64    %fd12460, %fd12460, 0.9999, 0.01;
	// end inline asm
	// begin inline asm
	fma.rn.f32    %f12458, %f12458, 0.9999, 0.01;
	// end inline asm
	// begin inline asm
	fma.rn.f32    %f12460, %f12460, 0.9999, 0.01;
	// end inline asm
	// begin inline asm
	fma.rn.f64    %fd12458, %fd12458, 0.9999, 0.01;
	// end inline asm
	// begin inline asm
	fma.rn.f64    %fd12460, %fd12460, 0.9999, 0.01;
	// end inline asm
	// begin inline asm
	fma.rn.f32    %f12458, %f12458, 0.9999, 0.01;
	// end inline asm
	// begin inline asm
	fma.rn.f32    %f12460, %f12460, 0.9999, 0.01;
	// end inline asm
	// begin inline asm
	fma.rn.f64    %fd12458, %fd12458, 0.9999, 0.01;
	// end inline asm
	// begin inline asm
	fma.rn.f64    %fd12460, %fd12460, 0.9999, 0.01;
	// end inline asm
	// begin inline asm
	fma.rn.f32    %f12458, %f12458, 0.9999, 0.01;
	// end inline asm
	// begin inline asm
	fma.rn.f32    %f12460, %f12460, 0.9999, 0.01;
	// end inline asm
	// begin inline asm
	fma.rn.f64    %fd12458, %fd12458, 0.9999, 0.01;
	// end inline asm
	// begin inline asm
	fma.rn.f64    %fd12460, %fd12460, 0.9999, 0.01;
	// end inline asm
	// begin inline asm
	fma.rn.f32    %f12458, %f12458, 0.9999, 0.01;
	// end inline asm
	// begin inline asm
	fma.rn.f32    %f12460, %f12460, 0.9999, 0.01;
	// end inline asm
	// begin inline asm
	fma.rn.f64    %fd12458, %fd12458, 0.9999, 0.01;
	// end inline asm
	// begin inline asm
	fma.rn.f64    %fd12460, %fd12460, 0.9999, 0.01;
	// end inline asm
	// begin inline asm
	fma.rn.f32    %f12458, %f12458, 0.9999, 0.01;
	// end inline asm
	// begin inline asm
	fma.rn.f32    %f12460, %f12460, 0.9999, 0.01;
	// end inline asm
	// begin inline asm
	fma.rn.f64    %fd12458, %fd12458, 0.9999, 0.01;
	// end inline asm
	// begin inline asm
	fma.rn.f64    %fd12460, %fd12460, 0.9999, 0.01;
	// end inline asm
	// begin inline asm
	fma.rn.f32    %f12458, %f12458, 0.9999, 0.01;
	// end inline asm
	// begin inline asm
	fma.rn.f32    %f12460, %f12460, 0.9999, 0.01;
	// end inline asm
	// begin inline asm
	fma.rn.f64    %fd12458, %fd12458, 0.9999, 0.01;
	// end inline asm
	// begin inline asm
	fma.rn.f64    %fd12460, %fd12460, 0.9999, 0.01;
	// end inline asm
	// begin inline asm
	fma.rn.f32    %f12458, %f12458, 0.9999, 0.01;
	// end inline asm
	// begin inline asm
	fma.rn.f32    %f12460, %f12460, 0.9999, 0.01;
	// end inline asm
	// begin inline asm
	fma.rn.f64    %fd12458, %fd12458, 0.9999, 0.01;
	// end inline asm
	// begin inline asm
	fma.rn.f64    %fd12460, %fd12460, 0.9999, 0.01;
	// end inline asm
	// begin inline asm
	fma.rn.f32    %f12458, %f12458, 0.9999, 0.01;
	// end inline asm
	// begin inline asm
	fma.rn.f32    %f12460, %f12460, 0.9999, 0.01;
	// end inline asm
	// begin inline asm
	fma.rn.f64    %fd12458, %fd12458, 0.9999, 0.01;
	// end inline asm
	// begin inline asm
	fma.rn.f64    %fd12460, %fd12460, 0.9999, 0.01;
	// end inline asm
	// begin inline asm
	fma.rn.f32    %f12458, %f12458, 0.9999, 0.01;
	// end inline asm
	// begin inline asm
	fma.rn.f32    %f12460, %f12460, 0.9999, 0.01;
	// end inline asm
	// begin inline asm
	fma.rn.f64    %fd12458, %fd12458, 0.9999, 0.01;
	// end inline asm
	// begin inline asm
	fma.rn.f64    %fd12460, %fd12460, 0.9999, 0.01;
	// end inline asm
	// begin inline asm
	fma.rn.f32    %f12458, %f12458, 0.9999, 0.01;
	// end inline asm
	// begin inline asm
	fma.rn.f32    %f12460, %f12460, 0.9999, 0.01;
	// end inline asm
	// begin inline asm
	fma.rn.f64    %fd12458, %fd12458, 0.9999, 0.01;
	// end inline asm
	// begin inline asm
	fma.rn.f64    %fd12460, %fd12460, 0.9999, 0.01;
	// end inline asm
	// begin inline asm
	fma.rn.f32    %f12458, %f12458, 0.9999, 0.01;
	// end inline asm
	// begin inline asm
	fma.rn.f32    %f12460, %f12460, 0.9999, 0.01;
	// end inline asm
	// begin inline asm
	fma.rn.f64    %fd12458, %fd12458, 0.9999, 0.01;
	// end inline asm
	// begin inline asm
	fma.rn.f64    %fd12460, %fd12460, 0.9999, 0.01;
	// end inline asm
	// begin inline asm
	fma.rn.f32    %f12458, %f12458, 0.9999, 0.01;
	// end inline asm
	// begin inline asm
	fma.rn.f32    %f12460, %f12460, 0.9999, 0.01;
	// end inline asm
	// begin inline asm
	fma.rn.f64    %fd12458, %fd12458, 0.9999, 0.01;
	// end inline asm
	// begin inline asm
	fma.rn.f64    %fd12460, %fd12460, 0.9999, 0.01;
	// end inline asm
	// begin inline asm
	fma.rn.f32    %f12458, %f12458, 0.9999, 0.01;
	// end inline asm
	// begin inline asm
	fma.rn.f32    %f12460, %f12460, 0.9999, 0.01;
	// end inline asm
	// begin inline asm
	fma.rn.f64    %fd12458, %fd12458, 0.9999, 0.01;
	// end inline asm
	// begin inline asm
	fma.rn.f64    %fd12460, %fd12460, 0.9999, 0.01;
	// end inline asm
	// begin inline asm
	fma.rn.f32    %f12458, %f12458, 0.9999, 0.01;
	// end inline asm
	// begin inline asm
	fma.rn.f32    %f12460, %f12460, 0.9999, 0.01;
	// end inline asm
	// begin inline asm
	fma.rn.f64    %fd12458, %fd12458, 0.9999, 0.01;
	// end inline asm
	// begin inline asm
	fma.rn.f64    %fd12460, %fd12460, 0.9999, 0.01;
	// end inline asm
	// begin inline asm
	fma.rn.f32    %f12458, %f12458, 0.9999, 0.01;
	// end inline asm
	// begin inline asm
	fma.rn.f32    %f12460, %f12460, 0.9999, 0.01;
	// end inline asm
	// begin inline asm
	fma.rn.f64    %fd12458, %fd12458, 0.9999, 0.01;
	// end inline asm
	// begin inline asm
	fma.rn.f64    %fd12460, %fd12460, 0.9999, 0.01;
	// end inline asm
	// begin inline asm
	fma.rn.f32    %f12458, %f12458, 0.9999, 0.01;
	// end inline asm
	// begin inline asm
	fma.rn.f32    %f12460, %f12460, 0.9999, 0.01;
	// end inline asm
	// begin inline asm
	fma.rn.f64    %fd12458, %fd12458, 0.9999, 0.01;
	// end inline asm
	// begin inline asm
	fma.rn.f64    %fd12460, %fd12460, 0.9999, 0.01;
	// end inline asm
	// begin inline asm
	fma.rn.f32    %f12458, %f12458, 0.9999, 0.01;
	// end inline asm
	// begin inline asm
	fma.rn.f32    %f12460, %f12460, 0.9999, 0.01;
	// end inline asm
	// begin inline asm
	fma.rn.f64    %fd12458, %fd12458, 0.9999, 0.01;
	// end inline asm
	// begin inline asm
	fma.rn.f64    %fd12460, %fd12460, 0.9999, 0.01;
	// end inline asm
	// begin inline asm
	fma.rn.f32    %f12458, %f12458, 0.9999, 0.01;
	// end inline asm
	// begin inline asm
	fma.rn.f32    %f12460, %f12460, 0.9999, 0.01;
	// end inline asm
	// begin inline asm
	fma.rn.f64    %fd12458, %fd12458, 0.9999, 0.01;
	// end inline asm
	// begin inline asm
	fma.rn.f64    %fd12460, %fd12460, 0.9999, 0.01;
	// end inline asm
	// begin inline asm
	fma.rn.f32    %f12458, %f12458, 0.9999, 0.01;
	// end inline asm
	// begin inline asm
	fma.rn.f32    %f12460, %f12460, 0.9999, 0.01;
	// end inline asm
	// begin inline asm
	fma.rn.f64    %fd12458, %fd12458, 0.9999, 0.01;
	// end inline asm
	// begin inline asm
	fma.rn.f64    %fd12460, %fd12460, 0.9999, 0.01;
	// end inline asm
	// begin inline asm
	fma.rn.f32    %f12458, %f12458, 0.9999, 0.01;
	// end inline asm
	// begin inline asm
	fma.rn.f32    %f12460, %f12460, 0.9999, 0.01;
	// end inline asm
	// begin inline asm
	fma.rn.f64    %fd12458, %fd12458, 0.9999, 0.01;
	// end inline asm
	// begin inline asm
	fma.rn.f64    %fd12460, %fd12460, 0.9999, 0.01;
	// end inline asm
	// begin inline asm
	fma.rn.f32    %f12458, %f12458, 0.9999, 0.01;
	// end inline asm
	// begin inline asm
	fma.rn.f32    %f12460, %f12460, 0.9999, 0.01;
	// end inline asm
	// begin inline asm
	fma.rn.f64    %fd12458, %fd12458, 0.9999, 0.01;
	// end inline asm
	// begin inline asm
	fma.rn.f64    %fd12460, %fd12460, 0.9999, 0.01;
	// end inline asm
	// begin inline asm
	fma.rn.f32    %f12458, %f12458, 0.9999, 0.01;
	// end inline asm
	// begin inline asm
	fma.rn.f32    %f12460, %f12460, 0.9999, 0.01;
	// end inline asm
	// begin inline asm
	fma.rn.f64    %fd12458, %fd12458, 0.9999, 0.01;
	// end inline asm
	// begin inline asm
	fma.rn.f64    %fd12460, %fd12460, 0.9999, 0.01;
	// end inline asm
	// begin inline asm
	fma.rn.f32    %f12458, %f12458, 0.9999, 0.01;
	// end inline asm
	// begin inline asm
	fma.rn.f32    %f12460, %f12460, 0.9999, 0.01;
	// end inline asm
	// begin inline asm
	fma.rn.f64    %fd12458, %fd12458, 0.9999, 0.01;
	// end inline asm
	// begin inline asm
	fma.rn.f64    %fd12460, %fd12460, 0.9999, 0.01;
	// end inline asm
	// begin inline asm
	fma.rn.f32    %f12458, %f12458, 0.9999, 0.01;
	// end inline asm
	// begin inline asm
	fma.rn.f32    %f12460, %f12460, 0.9999, 0.01;
	// end inline asm
	// begin inline asm
	fma.rn.f64    %fd12458, %fd12458, 0.9999, 0.01;
	// end inline asm
	// begin inline asm
	fma.rn.f64    %fd12460, %fd12460, 0.9999, 0.01;
	// end inline asm
	// begin inline asm
	fma.rn.f32    %f12458, %f12458, 0.9999, 0.01;
	// end inline asm
	// begin inline asm
	fma.rn.f32    %f12460, %f12460, 0.9999, 0.01;
	// end inline asm
	// begin inline asm
	fma.rn.f64    %fd12458, %fd12458, 0.9999, 0.01;
	// end inline asm
	// begin inline asm
	fma.rn.f64    %fd12460, %fd12460, 0.9999, 0.01;
	// end inline asm
	// begin inline asm
	fma.rn.f32    %f12458, %f12458, 0.9999, 0.01;
	// end inline asm
	// begin inline asm
	fma.rn.f32    %f12460, %f12460, 0.9999, 0.01;
	// end inline asm
	// begin inline asm
	fma.rn.f64    %fd12458, %fd12458, 0.9999, 0.01;
	// end inline asm
	// begin inline asm
	fma.rn.f64    %fd12460, %fd12460, 0.9999, 0.01;
	// end inline asm
	// begin inline asm
	fma.rn.f32    %f12458, %f12458, 0.9999, 0.01;
	// end inline asm
	// begin inline asm
	fma.rn.f32    %f12460, %f12460, 0.9999, 0.01;
	// end inline asm
	// begin inline asm
	fma.rn.f64    %fd12458, %fd12458, 0.9999, 0.01;
	// end inline asm
	// begin inline asm
	fma.rn.f64    %fd12460, %fd12460, 0.9999, 0.01;
	// end inline asm
	// begin inline asm
	fma.rn.f32    %f12458, %f12458, 0.9999, 0.01;
	// end inline asm
	// begin inline asm
	fma.rn.f32    %f12460, %f12460, 0.9999, 0.01;
	// end inline asm
	// begin inline asm
	fma.rn.f64    %fd12458, %fd12458, 0.9999, 0.01;
	// end inline asm
	// begin inline asm
	fma.rn.f64    %fd12460, %fd12460, 0.9999, 0.01;
	// end inline asm
	// begin inline asm
	fma.rn.f32    %f12458, %f12458, 0.9999, 0.01;
	// end inline asm
	// begin inline asm
	fma.rn.f32    %f12460, %f12460, 0.9999, 0.01;
	// end inline asm
	// begin inline asm
	fma.rn.f64    %fd12458, %fd12458, 0.9999, 0.01;
	// end inline asm
	// begin inline asm
	fma.rn.f64    %fd12460, %fd12460, 0.9999, 0.01;
	// end inline asm
	// begin inline asm
	fma.rn.f32    %f12458, %f12458, 0.9999, 0.01;
	// end inline asm
	// begin inline asm
	fma.rn.f32    %f12460, %f12460, 0.9999, 0.01;
	// end inline asm
	// begin inline asm
	fma.rn.f64    %fd12458, %fd12458, 0.9999, 0.01;
	// end inline asm
	// begin inline asm
	fma.rn.f64    %fd12460, %fd12460, 0.9999, 0.01;
	// end inline asm
	// begin inline asm
	fma.rn.f32    %f12458, %f12458, 0.9999, 0.01;
	// end inline asm
	// begin inline asm
	fma.rn.f32    %f12460, %f12460, 0.9999, 0.01;
	// end inline asm
	// begin inline asm
	fma.rn.f64    %fd12458, %fd12458, 0.9999, 0.01;
	// end inline asm
	// begin inline asm
	fma.rn.f64    %fd12460, %fd12460, 0.9999, 0.01;
	// end inline asm
	// begin inline asm
	fma.rn.f32    %f12458, %f12458, 0.9999, 0.01;
	// end inline asm
	// begin inline asm
	fma.rn.f32    %f12460, %f12460, 0.9999, 0.01;
	// end inline asm
	// begin inline asm
	fma.rn.f64    %fd12458, %fd12458, 0.9999, 0.01;
	// end inline asm
	// begin inline asm
	fma.rn.f64    %fd12460, %fd12460, 0.9999, 0.01;
	// end inline asm
	// begin inline asm
	fma.rn.f32    %f12458, %f12458, 0.9999, 0.01;
	// end inline asm
	// begin inline asm
	fma.rn.f32    %f12460, %f12460, 0.9999, 0.01;
	// end inline asm
	// begin inline asm
	fma.rn.f64    %fd12458, %fd12458, 0.9999, 0.01;
	// end inline asm
	// begin inline asm
	fma.rn.f64    %fd12460, %fd12460, 0.9999, 0.01;
	// end inline asm
	// begin inline asm
	fma.rn.f32    %f12458, %f12458, 0.9999, 0.01;
	// end inline asm
	// begin inline asm
	fma.rn.f32    %f12460, %f12460, 0.9999, 0.01;
	// end inline asm
	// begin inline asm
	fma.rn.f64    %fd12458, %fd12458, 0.9999, 0.01;
	// end inline asm
	// begin inline asm
	fma.rn.f64    %fd12460, %fd12460, 0.9999, 0.01;
	// end inline asm
	// begin inline asm
	fma.rn.f32    %f12458, %f12458, 0.9999, 0.01;
	// end inline asm
	// begin inline asm
	fma.rn.f32    %f12460, %f12460, 0.9999, 0.01;
	// end inline asm
	// begin inline asm
	fma.rn.f64    %fd12458, %fd12458, 0.9999, 0.01;
	// end inline asm
	// begin inline asm
	fma.rn.f64    %fd12460, %fd12460, 0.9999, 0.01;
	// end inline asm
	// begin inline asm
	fma.rn.f32    %f12458, %f12458, 0.9999, 0.01;
	// end inline asm
	// begin inline asm
	fma.rn.f32    %f12460, %f12460, 0.9999, 0.01;
	// end inline asm
	// begin inline asm
	fma.rn.f64    %fd12458, %fd12458, 0.9999, 0.01;
	// end inline asm
	// begin inline asm
	fma.rn.f64    %fd12460, %fd12460, 0.9999, 0.01;
	// end inline asm
	// begin inline asm
	fma.rn.f32    %f12458, %f12458, 0.9999, 0.01;
	// end inline asm
	// begin inline asm
	fma.rn.f32    %f12460, %f12460, 0.9999, 0.01;
	// end inline asm
	// begin inline asm
	fma.rn.f64    %fd12458, %fd12458, 0.9999, 0.01;
	// end inline asm
	// begin inline asm
	fma.rn.f64    %fd12460, %fd12460, 0.9999, 0.01;
	// end inline asm
	// begin inline asm
	fma.rn.f32    %f12458, %f12458, 0.9999, 0.01;
	// end inline asm
	// begin inline asm
	fma.rn.f32    %f12460, %f12460, 0.9999, 0.01;
	// end inline asm
	// begin inline asm
	fma.rn.f64    %fd12458, %fd12458, 0.9999, 0.01;
	// end inline asm
	// begin inline asm
	fma.rn.f64    %fd12460, %fd12460, 0.9999, 0.01;
	// end inline asm
	// begin inline asm
	fma.rn.f32    %f12458, %f12458, 0.9999, 0.01;
	// end inline asm
	// begin inline asm
	fma.rn.f32    %f12460, %f12460, 0.9999, 0.01;
	// end inline asm
	// begin inline asm
	fma.rn.f64    %fd12458, %fd12458, 0.9999, 0.01;
	// end inline asm
	// begin inline asm
	fma.rn.f64    %fd12460, %fd12460, 0.9999, 0.01;
	// end inline asm
	// begin inline asm
	fma.rn.f32    %f12458, %f12458, 0.9999, 0.01;
	// end inline asm
	// begin inline asm
	fma.rn.f32    %f12460, %f12460, 0.9999, 0.01;
	// end inline asm
	// begin inline asm
	fma.rn.f64    %fd12458, %fd12458, 0.9999, 0.01;
	// end inline asm
	// begin inline asm
	fma.rn.f64    %fd12460, %fd12460, 0.9999, 0.01;
	// end inline asm
	// begin inline asm
	fma.rn.f32    %f12458, %f12458, 0.9999, 0.01;
	// end inline asm
	// begin inline asm
	fma.rn.f32    %f12460, %f12460, 0.9999, 0.01;
	// end inline asm
	// begin inline asm
	fma.rn.f64    %fd12458, %fd12458, 0.9999, 0.01;
	// end inline asm
	// begin inline asm
	fma.rn.f64    %fd12460, %fd12460, 0.9999, 0.01;
	// end inline asm
	// begin inline asm
	fma.rn.f32    %f12458, %f12458, 0.9999, 0.01;
	// end inline asm
	// begin inline asm
	fma.rn.f32    %f12460, %f12460, 0.9999, 0.01;
	// end inline asm
	// begin inline asm
	fma.rn.f64    %fd12458, %fd12458, 0.9999, 0.01;
	// end inline asm
	// begin inline asm
	fma.rn.f64    %fd12460, %fd12460, 0.9999, 0.01;
	// end inline asm
	// begin inline asm
	fma.rn.f32    %f12458, %f12458, 0.9999, 0.01;
	// end inline asm
	// begin inline asm
	fma.rn.f32    %f12460, %f12460, 0.9999, 0.01;
	// end inline asm
	// begin inline asm
	fma.rn.f64    %fd12458, %fd12458, 0.9999, 0.01;
	// end inline asm
	// begin inline asm
	fma.rn.f64    %fd12460, %fd12460, 0.9999, 0.01;
	// end inline asm
	// begin inline asm
	fma.rn.f32    %f12458, %f12458, 0.9999, 0.01;
	// end inline asm
	// begin inline asm
	fma.rn.f32    %f12460, %f12460, 0.9999, 0.01;
	// end inline asm
	// begin inline asm
	fma.rn.f64    %fd12458, %fd12458, 0.9999, 0.01;
	// end inline asm
	// begin inline asm
	fma.rn.f64    %fd12460, %fd12460, 0.9999, 0.01;
	// end inline asm
	// begin inline asm
	fma.rn.f32    %f12458, %f12458, 0.9999, 0.01;
	// end inline asm
	// begin inline asm
	fma.rn.f32    %f12460, %f12460, 0.9999, 0.01;
	// end inline asm
	// begin inline asm
	fma.rn.f64    %fd12458, %fd12458, 0.9999, 0.01;
	// end inline asm
	// begin inline asm
	fma.rn.f64    %fd12460, %fd12460, 0.9999, 0.01;
	// end inline asm
	// begin inline asm
	fma.rn.f32    %f12458, %f12458, 0.9999, 0.01;
	// end inline asm
	// begin inline asm
	fma.rn.f32    %f12460, %f12460, 0.9999, 0.01;
	// end inline asm
	// begin inline asm
	fma.rn.f64    %fd12458, %fd12458, 0.9999, 0.01;
	// end inline asm
	// begin inline asm
	fma.rn.f64    %fd12460, %fd12460, 0.9999, 0.01;
	// end inline asm
	// begin inline asm
	fma.rn.f32    %f12458, %f12458, 0.9999, 0.01;
	// end inline asm
	// begin inline asm
	fma.rn.f32    %f12460, %f12460, 0.9999, 0.01;
	// end inline asm
	// begin inline asm
	fma.rn.f64    %fd12458, %fd12458, 0.9999, 0.01;
	// end inline asm
	// begin inline asm
	fma.rn.f64    %fd12460, %fd12460, 0.9999, 0.01;
	// end inline asm
	// begin inline asm
	fma.rn.f32    %f12458, %f12458, 0.9999, 0.01;
	// end inline asm
	// begin inline asm
	fma.rn.f32    %f12460, %f12460, 0.9999, 0.01;
	// end inline asm
	// begin inline asm
	fma.rn.f64    %fd12458, %fd12458, 0.9999, 0.01;
	// end inline asm
	// begin inline asm
	fma.rn.f64    %fd12460, %fd12460, 0.9999, 0.01;
	// end inline asm
	// begin inline asm
	fma.rn.f32    %f12458, %f12458, 0.9999, 0.01;
	// end inline asm
	// begin inline asm
	fma.rn.f32    %f12460, %f12460, 0.9999, 0.01;
	// end inline asm
	// begin inline asm
	fma.rn.f64    %fd12458, %fd12458, 0.9999, 0.01;
	// end inline asm
	// begin inline asm
	fma.rn.f64    %fd12460, %fd12460, 0.9999, 0.01;
	// end inline asm
	// begin inline asm
	fma.rn.f32    %f12458, %f12458, 0.9999, 0.01;
	// end inline asm
	// begin inline asm
	fma.rn.f32    %f12460, %f12460, 0.9999, 0.01;
	// end inline asm
	// begin inline asm
	fma.rn.f64    %fd12458, %fd12458, 0.9999, 0.01;
	// end inline asm
	// begin inline asm
	fma.rn.f64    %fd12460, %fd12460, 0.9999, 0.01;
	// end inline asm
	// begin inline asm
	fma.rn.f32    %f12458, %f12458, 0.9999, 0.01;
	// end inline asm
	// begin inline asm
	fma.rn.f32    %f12460, %f12460, 0.9999, 0.01;
	// end inline asm
	// begin inline asm
	fma.rn.f64    %fd12458, %fd12458, 0.9999, 0.01;
	// end inline asm
	// begin inline asm
	fma.rn.f64    %fd12460, %fd12460, 0.9999, 0.01;
	// end inline asm
	// begin inline asm
	fma.rn.f32    %f12458, %f12458, 0.9999, 0.01;
	// end inline asm
	// begin inline asm
	fma.rn.f32    %f12460, %f12460, 0.9999, 0.01;
	// end inline asm
	// begin inline asm
	fma.rn.f64    %fd12458, %fd12458, 0.9999, 0.01;
	// end inline asm
	// begin inline asm
	fma.rn.f64    %fd12460, %fd12460, 0.9999, 0.01;
	// end inline asm
	// begin inline asm
	fma.rn.f32    %f12458, %f12458, 0.9999, 0.01;
	// end inline asm
	// begin inline asm
	fma.rn.f32    %f12460, %f12460, 0.9999, 0.01;
	// end inline asm
	// begin inline asm
	fma.rn.f64    %fd12458, %fd12458, 0.9999, 0.01;
	// end inline asm
	// begin inline asm
	fma.rn.f64    %fd12460, %fd12460, 0.9999, 0.01;
	// end inline asm
	// begin inline asm
	fma.rn.f32    %f12458, %f12458, 0.9999, 0.01;
	// end inline asm
	// begin inline asm
	fma.rn.f32    %f12460, %f12460, 0.9999, 0.01;
	// end inline asm
	// begin inline asm
	fma.rn.f64    %fd12458, %fd12458, 0.9999, 0.01;
	// end inline asm
	// begin inline asm
	fma.rn.f64    %fd12460, %fd12460, 0.9999, 0.01;
	// end inline asm
	// begin inline asm
	fma.rn.f32    %f12458, %f12458, 0.9999, 0.01;
	// end inline asm
	// begin inline asm
	fma.rn.f32    %f12460, %f12460, 0.9999, 0.01;
	// end inline asm
	// begin inline asm
	fma.rn.f64    %fd12458, %fd12458, 0.9999, 0.01;
	// end inline asm
	// begin inline asm
	fma.rn.f64    %fd12460, %fd12460, 0.9999, 0.01;
	// end inline asm
	// begin inline asm
	fma.rn.f32    %f12458, %f12458, 0.9999, 0.01;
	// end inline asm
	// begin inline asm
	fma.rn.f32    %f12460, %f12460, 0.9999, 0.01;
	// end inline asm
	// begin inline asm
	fma.rn.f64    %fd12458, %fd12458, 0.9999, 0.01;
	// end inline asm
	// begin inline asm
	fma.rn.f64    %fd12460, %fd12460, 0.9999, 0.01;
	// end inline asm
	// begin inline asm
	fma.rn.f32    %f12458, %f12458, 0.9999, 0.01;
	// end inline asm
	// begin inline asm
	fma.rn.f32    %f12460, %f12460, 0.9999, 0.01;
	// end inline asm
	// begin inline asm
	fma.rn.f64    %fd12458, %fd12458, 0.9999, 0.01;
	// end inline asm
	// begin inline asm
	fma.rn.f64    %fd12460, %fd12460, 0.9999, 0.01;
	// end inline asm
	// begin inline asm
	fma.rn.f32    %f12458, %f12458, 0.9999, 0.01;
	// end inline asm
	// begin inline asm
	fma.rn.f32    %f12460, %f12460, 0.9999, 0.01;
	// end inline asm
	// begin inline asm
	fma.rn.f64    %fd12458, %fd12458, 0.9999, 0.01;
	// end inline asm
	// begin inline asm
	fma.rn.f64    %fd12460, %fd12460, 0.9999, 0.01;
	// end inline asm
	// begin inline asm
	fma.rn.f32    %f12458, %f12458, 0.9999, 0.01;
	// end inline asm
	// begin inline asm
	fma.rn.f32    %f12460, %f12460, 0.9999, 0.01;
	// end inline asm
	// begin inline asm
	fma.rn.f64    %fd12458, %fd12458, 0.9999, 0.01;
	// end inline asm
	// begin inline asm
	fma.rn.f64    %fd12460, %fd12460, 0.9999, 0.01;
	// end inline asm
	// begin inline asm
	fma.rn.f32    %f12458, %f12458, 0.9999, 0.01;
	// end inline asm
	// begin inline asm
	fma.rn.f32    %f12460, %f12460, 0.9999, 0.01;
	// end inline asm
	// begin inline asm
	fma.rn.f64    %fd12458, %fd12458, 0.9999, 0.01;
	// end inline asm
	// begin inline asm
	fma.rn.f64    %fd12460, %fd12460, 0.9999, 0.01;
	// end inline asm
	// begin inline asm
	fma.rn.f32    %f12458, %f12458, 0.9999, 0.01;
	// end inline asm
	// begin inline asm
	fma.rn.f32    %f12460, %f12460, 0.9999, 0.01;
	// end inline asm
	// begin inline asm
	fma.rn.f64    %fd12458, %fd12458, 0.9999, 0.01;
	// end inline asm
	// begin inline asm
	fma.rn.f64    %fd12460, %fd12460, 0.9999, 0.01;
	// end inline asm
	// begin inline asm
	fma.rn.f32    %f12458, %f12458, 0.9999, 0.01;
	// end inline asm
	// begin inline asm
	fma.rn.f32    %f12460, %f12460, 0.9999, 0.01;
	// end inline asm
	// begin inline asm
	fma.rn.f64    %fd12458, %fd12458, 0.9999, 0.01;
	// end inline asm
	// begin inline asm
	fma.rn.f64    %fd12460, %fd12460, 0.9999, 0.01;
	// end inline asm
	// begin inline asm
	fma.rn.f32    %f12458, %f12458, 0.9999, 0.01;
	// end inline asm
	// begin inline asm
	fma.rn.f32    %f12460, %f12460, 0.9999, 0.01;
	// end inline asm
	mov.f64 	%fd13878, %fd12458;
	// begin inline asm
	fma.rn.f64    %fd13878, %fd13878, 0.9999, 0.01;
	// end inline asm
	mov.f64 	%fd13880, %fd12460;
	// begin inline asm
	fma.rn.f64    %fd13880, %fd13880, 0.9999, 0.01;
	// end inline asm
	mov.f32 	%f13878, %f12458;
	// begin inline asm
	fma.rn.f32    %f13878, %f13878, 0.9999, 0.01;
	// end inline asm
	mov.f32 	%f13880, %f12460;
	// begin inline asm
	fma.rn.f32    %f13880, %f13880, 0.9999, 0.01;
	// end inline asm
	// begin inline asm
	fma.rn.f64    %fd13878, %fd13878, 0.9999, 0.01;
	// end inline asm
	// begin inline asm
	fma.rn.f64    %fd13880, %fd13880, 0.9999, 0.01;
	// end inline asm
	// begin inline asm
	fma.rn.f32    %f13878, %f13878, 0.9999, 0.01;
	// end inline asm
	// begin inline asm
	fma.rn.f32    %f13880, %f13880, 0.9999, 0.01;
	// end inline asm
	// begin inline asm
	fma.rn.f64    %fd13878, %fd13878, 0.9999, 0.01;
	// end inline asm
	// begin inline asm
	fma.rn.f64    %fd13880, %fd13880, 0.9999, 0.01;
	// end inline asm
	// begin inline asm
	fma.rn.f32    %f13878, %f13878, 0.9999, 0.01;
	// end inline asm
	// begin inline asm
	fma.rn.f32    %f13880, %f13880, 0.9999, 0.01;
	// end inline asm
	// begin inline asm
	fma.rn.f64    %fd13878, %fd13878, 0.9999, 0.01;
	// end inline asm
	// begin inline asm
	fma.rn.f64    %fd13880, %fd13880, 0.9999, 0.01;
	// end inline asm
	// begin inline asm
	fma.rn.f32    %f13878, %f13878, 0.9999, 0.01;
	// end inline asm
	// begin inline asm
	fma.rn.f32    %f13880, %f13880, 0.9999, 0.01;
	// end inline asm
	// begin inline asm
	fma.rn.f64    %fd13878, %fd13878, 0.9999, 0.01;
	// end inline asm
	// begin inline asm
	fma.rn.f64    %fd13880, %fd13880, 0.9999, 0.01;
	// end inline asm
	// begin inline asm
	fma.rn.f32    %f13878, %f13878, 0.9999, 0.01;
	// end inline asm
	// begin inline asm
	fma.rn.f32    %f13880, %f13880, 0.9999, 0.01;
	// end inline asm
	// begin inline asm
	fma.rn.f64    %fd13878, %fd13878, 0.9999, 0.01;
	// end inline asm
	// begin inline asm
	fma.rn.f64    %fd13880, %fd13880, 0.9999, 0.01;
	// end inline asm
	// begin inline asm
	fma.rn.f32    %f13878, %f13878, 0.9999, 0.01;
	// end inline asm
	// begin inline asm
	fma.rn.f32    %f13880, %f13880, 0.9999, 0.01;
	// end inline asm
	// begin inline asm
	fma.rn.f64    %fd13878, %fd13878, 0.9999, 0.01;
	// end inline asm
	// begin inline asm
	fma.rn.f64    %fd13880, %fd13880, 0.9999, 0.01;
	// end inline asm
	// begin inline asm
	fma.rn.f32    %f13878, %f13878, 0.9999, 0.01;
	// end inline asm
	// begin inline asm
	fma.rn.f32    %f13880, %f13880, 0.9999, 0.01;
	// end inline asm
	// begin inline asm
	fma.rn.f64    %fd13878, %fd13878, 0.9999, 0.01;
	// end inline asm
	// begin inline asm
	fma.rn.f64    %fd13880, %fd13880, 0.9999, 0.01;
	// end inline asm
	// begin inline asm
	fma.rn.f32    %f13878, %f13878, 0.9999, 0.01;
	// end inline asm
	// begin inline asm
	fma.rn.f32    %f13880, %f13880, 0.9999, 0.01;
	// end inline asm
	// begin inline asm
	fma.rn.f64    %fd13878, %fd13878, 0.9999, 0.01;
	// end inline asm
	// begin inline asm
	fma.rn.f64    %fd13880, %fd13880, 0.9999, 0.01;
	// end inline asm
	// begin inline asm
	fma.rn.f32    %f13878, %f13878, 0.9999, 0.01;
	// end inline asm
	// begin inline asm
	fma.rn.f32    %f13880, %f13880, 0.9999, 0.01;
	// end inline asm
	// begin inline asm
	fma.rn.f64    %fd13878, %fd13878, 0.9999, 0.01;
	// end inline asm
	// begin inline asm
	fma.rn.f64    %fd13880, %fd13880, 0.9999, 0.01;
	// end inline asm
	// begin inline asm
	fma.rn.f32    %f13878, %f13878, 0.9999, 0.01;
	// end inline asm
	// begin inline asm
	fma.rn.f32    %f13880, %f13880, 0.9999, 0.01;
	// end inline asm
	// begin inline asm
	fma.rn.f64    %fd13878, %fd13878, 0.9999, 0.01;
	// end inline asm
	// begin inline asm
	fma.rn.f64    %fd13880, %fd13880, 0.9999, 0.01;
	// end inline asm
	// begin inline asm
	fma.rn.f32    %f13878, %f13878, 0.9999, 0.01;
	// end inline asm
	// begin inline asm
	fma.rn.f32    %f13880, %f13880, 0.9999, 0.01;
	// end inline asm
	// begin inline asm
	fma.rn.f64    %fd13878, %fd13878, 0.9999, 0.01;
	// end inline asm
	// begin inline asm
	fma.rn.f64    %fd13880, %fd13880, 0.9999, 0.01;
	// end inline asm
	// begin inline asm
	fma.rn.f32    %f13878, %f13878, 0.9999, 0.01;
	// end inline asm
	// begin inline asm
	fma.rn.f32    %f13880, %f13880, 0.9999, 0.01;
	// end inline asm
	// begin inline asm
	fma.rn.f64    %fd13878, %fd13878, 0.9999, 0.01;
	// end inline asm
	// begin inline asm
	fma.rn.f64    %fd13880, %fd13880, 0.9999, 0.01;
	// end inline asm
	// begin inline asm
	fma.rn.f32    %f13878, %f13878, 0.9999, 0.01;
	// end inline asm
	// begin inline asm
	fma.rn.f32    %f13880, %f13880, 0.9999, 0.01;
	// end inline asm
	// begin inline asm
	fma.rn.f64    %fd13878, %fd13878, 0.9999, 0.01;
	// end inline asm
	// begin inline asm
	fma.rn.f64    %fd13880, %fd13880, 0.9999, 0.01;
	// end inline asm
	// begin inline asm
	fma.rn.f32    %f13878, %f13878, 0.9999, 0.01;
	// end inline asm
	// begin inline asm
	fma.rn.f32    %f13880, %f13880, 0.9999, 0.01;
	// end inline asm
	// begin inline asm
	fma.rn.f64    %fd13878, %fd13878, 0.9999, 0.01;
	// end inline asm
	// begin inline asm
	fma.rn.f64    %fd13880, %fd13880, 0.9999, 0.01;
	// end inline asm
	// begin inline asm
	fma.rn.f32    %f13878, %f13878, 0.9999, 0.01;
	// end inline asm
	// begin inline asm
	fma.rn.f32    %f13880, %f13880, 0.9999, 0.01;
	// end inline asm
	// begin inline asm
	fma.rn.f64    %fd13878, %fd13878, 0.9999, 0.01;
	// end inline asm
	// begin inline asm
	fma.rn.f64    %fd13880, %fd13880, 0.9999, 0.01;
	// end inline asm
	// begin inline asm
	fma.rn.f32    %f13878, %f13878, 0.9999, 0.01;
	// end inline asm
	// begin inline asm
	fma.rn.f32    %f13880, %f13880, 0.9999, 0.01;
	// end inline asm
	// begin inline asm
	fma.rn.f64    %fd13878, %fd13878, 0.9999, 0.01;
	// end inline asm
	// begin inline asm
	fma.rn.f64    %fd13880, %fd13880, 0.9999, 0.01;
	// end inline asm
	// begin inline asm
	fma.rn.f32    %f13878, %f13878, 0.9999, 0.01;
	// end inline asm
	// begin inline asm
	fma.rn.f32    %f13880, %f13880, 0.9999, 0.01;
	// end inline asm
	// begin inline asm
	fma.rn.f64    %fd13878, %fd13878, 0.9999, 0.01;
	// end inline asm
	// begin inline asm
	fma.rn.f64    %fd13880, %fd13880, 0.9999, 0.01;
	// end inline asm
	// begin inline asm
	fma.rn.f32    %f13878, %f13878, 0.9999, 0.01;
	// end inline asm
	// begin inline asm
	fma.rn.f32    %f13880, %f13880, 0.9999, 0.01;
	// end inline asm
	// begin inline asm
	fma.rn.f64    %fd13878, %fd13878, 0.9999, 0.01;
	// end inline asm
	// begin inline asm
	fma.rn.f64    %fd13880, %fd13880, 0.9999, 0.01;
	// end inline asm
	// begin inline asm
	fma.rn.f32    %f13878, %f13878, 0.9999, 0.01;
	// end inline asm
	// begin inline asm
	fma.rn.f32    %f13880, %f13880, 0.9999, 0.01;
	// end inline asm
	// begin inline asm
	fma.rn.f64    %fd13878, %fd13878, 0.9999, 0.01;
	// end inline asm
	// begin inline asm
	fma.rn.f64    %fd13880, %fd13880, 0.9999, 0.01;
	// end inline asm
	// begin inline asm
	fma.rn.f32    %f13878, %f13878, 0.9999, 0.01;
	// end inline asm
	// begin inline asm
	fma.rn.f32    %f13880, %f13880, 0.9999, 0.01;
	// end inline asm
	// begin inline asm
	fma.rn.f64    %fd13878, %fd13878, 0.9999, 0.01;
	// end inline asm
	// begin inline asm
	fma.rn.f64    %fd13880, %fd13880, 0.9999, 0.01;
	// end inline asm
	// begin inline asm
	fma.rn.f32    %f13878, %f13878, 0.9999, 0.01;
	// end inline asm
	// begin inline asm
	fma.rn.f32    %f13880, %f13880, 0.9999, 0.01;
	// end inline asm
	// begin inline asm
	fma.rn.f64    %fd13878, %fd13878, 0.9999, 0.01;
	// end inline asm
	// begin inline asm
	fma.rn.f64    %fd13880, %fd13880, 0.9999, 0.01;
	// end inline asm
	// begin inline asm
	fma.rn.f32    %f13878, %f13878, 0.9999, 0.01;
	// end inline asm
	// begin inline asm
	fma.rn.f32    %f13880, %f13880, 0.9999, 0.01;
	// end inline asm
	// begin inline asm
	fma.rn.f64    %fd13878, %fd13878, 0.9999, 0.01;
	// end inline asm
	// begin inline asm
	fma.rn.f64    %fd13880, %fd13880, 0.9999, 0.01;
	// end inline asm
	// begin inline asm
	fma.rn.f32    %f13878, %f13878, 0.9999, 0.01;
	// end inline asm
	// begin inline asm
	fma.rn.f32    %f13880, %f13880, 0.9999, 0.01;
	// end inline asm
	// begin inline asm
	fma.rn.f64    %fd13878, %fd13878, 0.9999, 0.01;
	// end inline asm
	// begin inline asm
	fma.rn.f64    %fd13880, %fd13880, 0.9999, 0.01;
	// end inline asm
	// begin inline asm
	fma.rn.f32    %f13878, %f13878, 0.9999, 0.01;
	// end inline asm
	// begin inline asm
	fma.rn.f32    %f13880, %f13880, 0.9999, 0.01;
	// end inline asm
	// begin inline asm
	fma.rn.f64    %fd13878, %fd13878, 0.9999, 0.01;
	// end inline asm
	// begin inline asm
	fma.rn.f64    %fd13880, %fd13880, 0.9999, 0.01;
	// end inline asm
	// begin inline asm
	fma.rn.f32    %f13878, %f13878, 0.9999, 0.01;
	// end inline asm
	// begin inline asm
	fma.rn.f32    %f13880, %f13880, 0.9999, 0.01;
	// end inline asm
	// begin inline asm
	fma.rn.f64    %fd13878, %fd13878, 0.9999, 0.01;
	// end inline asm
	// begin inline asm
	fma.rn.f64    %fd13880, %fd13880, 0.9999, 0.01;
	// end inline asm
	// begin inline asm
	fma.rn.f32    %f13878, %f13878, 0.9999, 0.01;
	// end inline asm
	// begin inline asm
	fma.rn.f32    %f13880, %f13880, 0.9999, 0.01;
	// end inline asm
	// begin inline asm
	fma.rn.f64    %fd13878, %fd13878, 0.9999, 0.01;
	// end inline asm
	// begin inline asm
	fma.rn.f64    %fd13880, %fd13880, 0.9999, 0.01;
	// end inline asm
	// begin inline asm
	fma.rn.f32    %f13878, %f13878, 0.9999, 0.01;
	// end inline asm
	// begin inline asm
	fma.rn.f32    %f13880, %f13880, 0.9999, 0.01;
	// end inline asm
	// begin inline asm
	fma.rn.f64    %fd13878, %fd13878, 0.9999, 0.01;
	// end inline asm
	// begin inline asm
	fma.rn.f64    %fd13880, %fd13880, 0.9999, 0.01;
	// end inline asm
	// begin inline asm
	fma.rn.f32    %f13878, %f13878, 0.9999, 0.01;
	// end inline asm
	// begin inline asm
	fma.rn.f32    %f13880, %f13880, 0.9999, 0.01;
	// end inline asm
	// begin inline asm
	fma.rn.f64    %fd13878, %fd13878, 0.9999, 0.01;
	// end inline asm
	// begin inline asm
	fma.rn.f64    %fd13880, %fd13880, 0.9999, 0.01;
	// end inline asm
	// begin inline asm
	fma.rn.f32    %f13878, %f13878, 0.9999, 0.01;
	// end inline asm
	// begin inline asm
	fma.rn.f32    %f13880, %f13880, 0.9999, 0.01;
	// end inline asm
	// begin inline asm
	fma.rn.f64    %fd13878, %fd13878, 0.9999, 0.01;
	// end inline asm
	// begin inline asm
	fma.rn.f64    %fd13880, %fd13880, 0.9999, 0.01;
	// end inline asm
	// begin inline asm
	fma.rn.f32    %f13878, %f13878, 0.9999, 0.01;
	// end inline asm
	// begin inline asm
	fma.rn.f32    %f13880, %f13880, 0.9999, 0.01;
	// end inline asm
	// begin inline asm
	fma.rn.f64    %fd13878, %fd13878, 0.9999, 0.01;
	// end inline asm
	// begin inline asm
	fma.rn.f64    %fd13880, %fd13880, 0.9999, 0.01;
	// end inline asm
	// begin inline asm
	fma.rn.f32    %f13878, %f13878, 0.9999, 0.01;
	// end inline asm
	// begin inline asm
	fma.rn.f32    %f13880, %f13880, 0.9999, 0.01;
	// end inline asm
	// begin inline asm
	fma.rn.f64    %fd13878, %fd13878, 0.9999, 0.01;
	// end inline asm
	// begin inline asm
	fma.rn.f64    %fd13880, %fd13880, 0.9999, 0.01;
	// end inline asm
	// begin inline asm
	fma.rn.f32    %f13878, %f13878, 0.9999, 0.01;
	// end inline asm
	// begin inline asm
	fma.rn.f32    %f13880, %f13880, 0.9999, 0.01;
	// end inline asm
	// begin inline asm
	fma.rn.f64    %fd13878, %fd13878, 0.9999, 0.01;
	// end inline asm
	// begin inline asm
	fma.rn.f64    %fd13880, %fd13880, 0.9999, 0.01;
	// end inline asm
	// begin inline asm
	fma.rn.f32    %f13878, %f13878, 0.9999, 0.01;
	// end inline asm
	// begin inline asm
	fma.rn.f32    %f13880, %f13880, 0.9999, 0.01;
	// end inline asm
	// begin inline asm
	fma.rn.f64    %fd13878, %fd13878, 0.9999, 0.01;
	// end inline asm
	// begin inline asm
	fma.rn.f64    %fd13880, %fd13880, 0.9999, 0.01;
	// end inline asm
	// begin inline asm
	fma.rn.f32    %f13878, %f13878, 0.9999, 0.01;
	// end inline asm
	// begin inline asm
	fma.rn.f32    %f13880, %f13880, 0.9999, 0.01;
	// end inline asm
	// begin inline asm
	fma.rn.f64    %fd13878, %fd13878, 0.9999, 0.01;
	// end inline asm
	// begin inline asm
	fma.rn.f64    %fd13880, %fd13880, 0.9999, 0.01;
	// end inline asm
	// begin inline asm
	fma.rn.f32    %f13878, %f13878, 0.9999, 0.01;
	// end inline asm
	// begin inline asm
	fma.rn.f32    %f13880, %f13880, 0.9999, 0.01;
	// end inline asm
	// begin inline asm
	fma.rn.f64    %fd13878, %fd13878, 0.9999, 0.01;
	// end inline asm
	// begin inline asm
	fma.rn.f64    %fd13880, %fd13880, 0.9999, 0.01;
	// end inline asm
	// begin inline asm
	fma.rn.f32    %f13878, %f13878, 0.9999, 0.01;
	// end inline asm
	// begin inline asm
	fma.rn.f32    %f13880, %f13880, 0.9999, 0.01;
	// end inline asm
	// begin inline asm
	fma.rn.f64    %fd13878, %fd13878, 0.9999, 0.01;
	// end inline asm
	// begin inline asm
	fma.rn.f64    %fd13880, %fd13880, 0.9999, 0.01;
	// end inline asm
	// begin inline asm
	fma.rn.f32    %f13878, %f13878, 0.9999, 0.01;
	// end inline asm
	// begin inline asm
	fma.rn.f32    %f13880, %f13880, 0.9999, 0.01;
	// end inline asm
	// begin inline asm
	fma.rn.f64    %fd13878, %fd13878, 0.9999, 0.01;
	// end inline asm
	// begin inline asm
	fma.rn.f64    %fd13880, %fd13880, 0.9999, 0.01;
	// end inline asm
	// begin inline asm
	fma.rn.f32    %f13878, %f13878, 0.9999, 0.01;
	// end inline asm
	// begin inline asm
	fma.rn.f32    %f13880, %f13880, 0.9999, 0.01;
	// end inline asm
	// begin inline asm
	fma.rn.f64    %fd13878, %fd13878, 0.9999, 0.01;
	// end inline asm
	// begin inline asm
	fma.rn.f64    %fd13880, %fd13880, 0.9999, 0.01;
	// end inline asm
	// begin inline asm
	fma.rn.f32    %f13878, %f13878, 0.9999, 0.01;
	// end inline asm
	// begin inline asm
	fma.rn.f32    %f13880, %f13880, 0.9999, 0.01;
	// end inline asm
	// begin inline asm
	fma.rn.f64    %fd13878, %fd13878, 0.9999, 0.01;
	// end inline asm
	// begin inline asm
	fma.rn.f64    %fd13880, %fd13880, 0.9999, 0.01;
	// end inline asm
	// begin inline asm
	fma.rn.f32    %f13878, %f13878, 0.9999, 0.01;
	// end inline asm
	// begin inline asm
	fma.rn.f32    %f13880, %f13880, 0.9999, 0.01;
	// end inline asm
	// begin inline asm
	fma.rn.f64    %fd13878, %fd13878, 0.9999, 0.01;
	// end inline asm
	// begin inline asm
	fma.rn.f64    %fd13880, %fd13880, 0.9999, 0.01;
	// end inline asm
	// begin inline asm
	fma.rn.f32    %f13878, %f13878, 0.9999, 0.01;
	// end inline asm
	// begin inline asm
	fma.rn.f32    %f13880, %f13880, 0.9999, 0.01;
	// end inline asm
	// begin inline asm
	fma.rn.f64    %fd13878, %fd13878, 0.9999, 0.01;
	// end inline asm
	// begin inline asm
	fma.rn.f64    %fd13880, %fd13880, 0.9999, 0.01;
	// end inline asm
	// begin inline asm
	fma.rn.f32    %f13878, %f13878, 0.9999, 0.01;
	// end inline asm
	// begin inline asm
	fma.rn.f32    %f13880, %f13880, 0.9999, 0.01;
	// end inline asm
	// begin inline asm
	fma.rn.f64    %fd13878, %fd13878, 0.9999, 0.01;
	// end inline asm
	// begin inline asm
	fma.rn.f64    %fd13880, %fd13880, 0.9999, 0.01;
	// end inline asm
	// begin inline asm
	fma.rn.f32    %f13878, %f13878, 0.9999, 0.01;
	// end inline asm
	// begin inline asm
	fma.rn.f32    %f13880, %f13880, 0.9999, 0.01;
	// end inline asm
	// begin inline asm
	fma.rn.f64    %fd13878, %fd13878, 0.9999, 0.01;
	// end inline asm
	// begin inline asm
	fma.rn.f64    %fd13880, %fd13880, 0.9999, 0.01;
	// end inline asm
	// begin inline asm
	fma.rn.f32    %f13878, %f13878, 0.9999, 0.01;
	// end inline asm
	// begin inline asm
	fma.rn.f32    %f13880, %f13880, 0.9999, 0.01;
	// end inline asm
	// begin inline asm
	fma.rn.f64    %fd13878, %fd13878, 0.9999, 0.01;
	// end inline asm
	// begin inline asm
	fma.rn.f64    %fd13880, %fd13880, 0.9999, 0.01;
	// end inline asm
	// begin inline asm
	fma.rn.f32    %f13878, %f13878, 0.9999, 0.01;
	// end inline asm
	// begin inline asm
	fma.rn.f32    %f13880, %f13880, 0.9999, 0.01;
	// end inline asm
	// begin inline asm
	fma.rn.f64    %fd13878, %fd13878, 0.9999, 0.01;
	// end inline asm
	// begin inline asm
	fma.rn.f64    %fd13880, %fd13880, 0.9999, 0.01;
	// end inline asm
	// begin inline asm
	fma.rn.f32    %f13878, %f13878, 0.9999, 0.01;
	// end inline asm
	// begin inline asm
	fma.rn.f32    %f13880, %f13880, 0.9999, 0.01;
	// end inline asm
	// begin inline asm
	fma.rn.f64    %fd13878, %fd13878, 0.9999, 0.01;
	// end inline asm
	// begin inline asm
	fma.rn.f64    %fd13880, %fd13880, 0.9999, 0.01;
	// end inline asm
	// begin inline asm
	fma.rn.f32    %f13878, %f13878, 0.9999, 0.01;
	// end inline asm
	// begin inline asm
	fma.rn.f32    %f13880, %f13880, 0.9999, 0.01;
	// end inline asm
	// begin inline asm
	fma.rn.f64    %fd13878, %fd13878, 0.9999, 0.01;
	// end inline asm
	// begin inline asm
	fma.rn.f64    %fd13880, %fd13880, 0.9999, 0.01;
	// end inline asm
	// begin inline asm
	fma.rn.f32    %f13878, %f13878, 0.9999, 0.01;
	// end inline asm
	// begin inline asm
	fma.rn.f32    %f13880, %f13880, 0.9999, 0.01;
	// end inline asm
	// begin inline asm
	fma.rn.f64    %fd13878, %fd13878, 0.9999, 0.01;
	// end inline asm
	// begin inline asm
	fma.rn.f64    %fd13880, %fd13880, 0.9999, 0.01;
	// end inline asm
	// begin inline asm
	fma.rn.f32    %f13878, %f13878, 0.9999, 0.01;
	// end inline asm
	// begin inline asm
	fma.rn.f32    %f13880, %f13880, 0.9999, 0.01;
	// end inline asm
	// begin inline asm
	fma.rn.f64    %fd13878, %fd13878, 0.9999, 0.01;
	// end inline asm
	// begin inline asm
	fma.rn.f64    %fd13880, %fd13880, 0.9999, 0.01;
	// end inline asm
	// begin inline asm
	fma.rn.f32    %f13878, %f13878, 0.9999, 0.01;
	// end inline asm
	// begin inline asm
	fma.rn.f32    %f13880, %f13880, 0.9999, 0.01;
	// end inline asm
	// begin inline asm
	fma.rn.f64    %fd13878, %fd13878, 0.9999, 0.01;
	// end inline asm
	// begin inline asm
	fma.rn.f64    %fd13880, %fd13880, 0.9999, 0.01;
	// end inline asm
	// begin inline asm
	fma.rn.f32    %f13878, %f13878, 0.9999, 0.01;
	// end inline asm
	// begin inline asm
	fma.rn.f32    %f13880, %f13880, 0.9999, 0.01;
	// end inline asm
	// begin inline asm
	fma.rn.f64    %fd13878, %fd13878, 0.9999, 0.01;
	// end inline asm
	// begin inline asm
	fma.rn.f64    %fd13880, %fd13880, 0.9999, 0.01;
	// end inline asm
	// begin inline asm
	fma.rn.f32    %f13878, %f13878, 0.9999, 0.01;
	// end inline asm
	// begin inline asm
	fma.rn.f32    %f13880, %f13880, 0.9999, 0.01;
	// end inline asm
	// begin inline asm
	fma.rn.f64    %fd13878, %fd13878, 0.9999, 0.01;
	// end inline asm
	// begin inline asm
	fma.rn.f64    %fd13880, %fd13880, 0.9999, 0.01;
	// end inline asm
	// begin inline asm
	fma.rn.f32    %f13878, %f13878, 0.9999, 0.01;
	// end inline asm
	// begin inline asm
	fma.rn.f32    %f13880, %f13880, 0.9999, 0.01;
	// end inline asm
	// begin inline asm
	fma.rn.f64    %fd13878, %fd13878, 0.9999, 0.01;
	// end inline asm
	// begin inline asm
	fma.rn.f64    %fd13880, %fd13880, 0.9999, 0.01;
	// end inline asm
	// begin inline asm
	fma.rn.f32    %f13878, %f13878, 0.9999, 0.01;
	// end inline asm
	// begin inline asm
	fma.rn.f32    %f13880, %f13880, 0.9999, 0.01;
	// end inline asm
	// begin inline asm
	fma.rn.f64    %fd13878, %fd13878, 0.9999, 0.01;
	// end inline asm
	// begin inline asm
	fma.rn.f64    %fd13880, %fd13880, 0.9999, 0.01;
	// end inline asm
	// begin inline asm
	fma.rn.f32    %f13878, %f13878, 0.9999, 0.01;
	// end inline asm
	// begin inline asm
	fma.rn.f32    %f13880, %f13880, 0.9999, 0.01;
	// end inline asm
	// begin inline asm
	fma.rn.f64    %fd13878, %fd13878, 0.9999, 0.01;
	// end inline asm
	// begin inline asm
	fma.rn.f64    %fd13880, %fd13880, 0.9999, 0.01;
	// end inline asm
	// begin inline asm
	fma.rn.f32    %f13878, %f13878, 0.9999, 0.01;
	// end inline asm
	// begin inline asm
	fma.rn.f32    %f13880, %f13880, 0.9999, 0.01;
	// end inline asm
	// begin inline asm
	fma.rn.f64    %fd13878, %fd13878, 0.9999, 0.01;
	// end inline asm
	// begin inline asm
	fma.rn.f64    %fd13880, %fd13880, 0.9999, 0.01;
	// end inline asm
	// begin inline asm
	fma.rn.f32    %f13878, %f13878, 0.9999, 0.01;
	// end inline asm
	// begin inline asm
	fma.rn.f32    %f13880, %f13880, 0.9999, 0.01;
	// end inline asm
	// begin inline asm
	fma.rn.f64    %fd13878, %fd13878, 0.9999, 0.01;
	// end inline asm
	// begin inline asm
	fma.rn.f64    %fd13880, %fd13880, 0.9999, 0.01;
	// end inline asm
	// begin inline asm
	fma.rn.f32    %f13878, %f13878, 0.9999, 0.01;
	// end inline asm
	// begin inline asm
	fma.rn.f32    %f13880, %f13880, 0.9999, 0.01;
	// end inline asm
	// begin inline asm
	fma.rn.f64    %fd13878, %fd13878, 0.9999, 0.01;
	// end inline asm
	// begin inline asm
	fma.rn.f64    %fd13880, %fd13880, 0.9999, 0.01;
	// end inline asm
	// begin inline asm
	fma.rn.f32    %f13878, %f13878, 0.9999, 0.01;
	// end inline asm
	// begin inline asm
	fma.rn.f32    %f13880, %f13880, 0.9999, 0.01;
	// end inline asm
	// begin inline asm
	fma.rn.f64    %fd13878, %fd13878, 0.9999, 0.01;
	// end inline asm
	// begin inline asm
	fma.rn.f64    %fd13880, %fd13880, 0.9999, 0.01;
	// end inline asm
	// begin inline asm
	fma.rn.f32    %f13878, %f13878, 0.9999, 0.01;
	// end inline asm
	// begin inline asm
	fma.rn.f32    %f13880, %f13880, 0.9999, 0.01;
	// end inline asm
	// begin inline asm
	fma.rn.f64    %fd13878, %fd13878, 0.9999, 0.01;
	// end inline asm
	// begin inline asm
	fma.rn.f64    %fd13880, %fd13880, 0.9999, 0.01;
	// end inline asm
	// begin inline asm
	fma.rn.f32    %f13878, %f13878, 0.9999, 0.01;
	// end inline asm
	// begin inline asm
	fma.rn.f32    %f13880, %f13880, 0.9999, 0.01;
	// end inline asm
	// begin inline asm
	fma.rn.f64    %fd13878, %fd13878, 0.9999, 0.01;
	// end inline asm
	// begin inline asm
	fma.rn.f64    %fd13880, %fd13880, 0.9999, 0.01;
	// end inline asm
	// begin inline asm
	fma.rn.f32    %f13878, %f13878, 0.9999, 0.01;
	// end inline asm
	// begin inline asm
	fma.rn.f32    %f13880, %f13880, 0.9999, 0.01;
	// end inline asm
	// begin inline asm
	fma.rn.f64    %fd13878, %fd13878, 0.9999, 0.01;
	// end inline asm
	// begin inline asm
	fma.rn.f64    %fd13880, %fd13880, 0.9999, 0.01;
	// end inline asm
	// begin inline asm
	fma.rn.f32    %f13878, %f13878, 0.9999, 0.01;
	// end inline asm
	// begin inline asm
	fma.rn.f32    %f13880, %f13880, 0.9999, 0.01;
	// end inline asm
	// begin inline asm
	fma.rn.f64    %fd13878, %fd13878, 0.9999, 0.01;
	// end inline asm
	// begin inline asm
	fma.rn.f64    %fd13880, %fd13880, 0.9999, 0.01;
	// end inline asm
	// begin inline asm
	fma.rn.f32    %f13878, %f13878, 0.9999, 0.01;
	// end inline asm
	// begin inline asm
	fma.rn.f32    %f13880, %f13880, 0.9999, 0.01;
	// end inline asm
	// begin inline asm
	fma.rn.f64    %fd13878, %fd13878, 0.9999, 0.01;
	// end inline asm
	// begin inline asm
	fma.rn.f64    %fd13880, %fd13880, 0.9999, 0.01;
	// end inline asm
	// begin inline asm
	fma.rn.f32    %f13878, %f13878, 0.9999, 0.01;
	// end inline asm
	// begin inline asm
	fma.rn.f32    %f13880, %f13880, 0.9999, 0.01;
	// end inline asm
	// begin inline asm
	fma.rn.f64    %fd13878, %fd13878, 0.9999, 0.01;
	// end inline asm
	// begin inline asm
	fma.rn.f64    %fd13880, %fd13880, 0.9999, 0.01;
	// end inline asm
	// begin inline asm
	fma.rn.f32    %f13878, %f13878, 0.9999, 0.01;
	// end inline asm
	// begin inline asm
	fma.rn.f32    %f13880, %f13880, 0.9999, 0.01;
	// end inline asm
	// begin inline asm
	fma.rn.f64    %fd13878, %fd13878, 0.9999, 0.01;
	// end inline asm
	// begin inline asm
	fma.rn.f64    %fd13880, %fd13880, 0.9999, 0.01;
	// end inline asm
	// begin inline asm
	fma.rn.f32    %f13878, %f13878, 0.9999, 0.01;
	// end inline asm
	// begin inline asm
	fma.rn.f32    %f13880, %f13880, 0.9999, 0.01;
	// end inline asm
	// begin inline asm
	fma.rn.f64    %fd13878, %fd13878, 0.9999, 0.01;
	// end inline asm
	// begin inline asm
	fma.rn.f64    %fd13880, %fd13880, 0.9999, 0.01;
	// end inline asm
	// begin inline asm
	fma.rn.f32    %f13878, %f13878, 0.9999, 0.01;
	// end inline asm
	// begin inline asm
	fma.rn.f32    %f13880, %f13880, 0.9999, 0.01;
	// end inline asm
	// begin inline asm
	fma.rn.f64    %fd13878, %fd13878, 0.9999, 0.01;
	// end inline asm
	// begin inline asm
	fma.rn.f64    %fd13880, %fd13880, 0.9999, 0.01;
	// end inline asm
	// begin inline asm
	fma.rn.f32    %f13878, %f13878, 0.9999, 0.01;
	// end inline asm
	// begin inline asm
	fma.rn.f32    %f13880, %f13880, 0.9999, 0.01;
	// end inline asm
	// begin inline asm
	fma.rn.f64    %fd13878, %fd13878, 0.9999, 0.01;
	// end inline asm
	// begin inline asm
	fma.rn.f64    %fd13880, %fd13880, 0.9999, 0.01;
	// end inline asm
	// begin inline asm
	fma.rn.f32    %f13878, %f13878, 0.9999, 0.01;
	// end inline asm
	// begin inline asm
	fma.rn.f32    %f13880, %f13880, 0.9999, 0.01;
	// end inline asm
	// begin inline asm
	fma.rn.f64    %fd13878, %fd13878, 0.9999, 0.01;
	// end inline asm
	// begin inline asm
	fma.rn.f64    %fd13880, %fd13880, 0.9999, 0.01;
	// end inline asm
	// begin inline asm
	fma.rn.f32    %f13878, %f13878, 0.9999, 0.01;
	// end inline asm
	// begin inline asm
	fma.rn.f32    %f13880, %f13880, 0.9999, 0.01;
	// end inline asm
	// begin inline asm
	fma.rn.f64    %fd13878, %fd13878, 0.9999, 0.01;
	// end inline asm
	// begin inline asm
	fma.rn.f64    %fd13880, %fd13880, 0.9999, 0.01;
	// end inline asm
	// begin inline asm
	fma.rn.f32    %f13878, %f13878, 0.9999, 0.01;
	// end inline asm
	// begin inline asm
	fma.rn.f32    %f13880, %f13880, 0.9999, 0.01;
	// end inline asm
	// begin inline asm
	fma.rn.f64    %fd13878, %fd13878, 0.9999, 0.01;
	// end inline asm
	// begin inline asm
	fma.rn.f64    %fd13880, %fd13880, 0.9999, 0.01;
	// end inline asm
	// begin inline asm
	fma.rn.f32    %f13878, %f13878, 0.9999, 0.01;
	// end inline asm
	// begin inline asm
	fma.rn.f32    %f13880, %f13880, 0.9999, 0.01;
	// end inline asm
	// begin inline asm
	fma.rn.f64    %fd13878, %fd13878, 0.9999, 0.01;
	// end inline asm
	// begin inline asm
	fma.rn.f64    %fd13880, %fd13880, 0.9999, 0.01;
	// end inline asm
	// begin inline asm
	fma.rn.f32    %f13878, %f13878, 0.9999, 0.01;
	// end inline asm
	// begin inline asm
	fma.rn.f32    %f13880, %f13880, 0.9999, 0.01;
	// end inline asm
	// begin inline asm
	fma.rn.f64    %fd13878, %fd13878, 0.9999, 0.01;
	// end inline asm
	// begin inline asm
	fma.rn.f64    %fd13880, %fd13880, 0.9999, 0.01;
	// end inline asm
	// begin inline asm
	fma.rn.f32    %f13878, %f13878, 0.9999, 0.01;
	// end inline asm
	// begin inline asm
	fma.rn.f32    %f13880, %f13880, 0.9999, 0.01;
	// end inline asm
	// begin inline asm
	fma.rn.f64    %fd13878, %fd13878, 0.9999, 0.01;
	// end inline asm
	// begin inline asm
	fma.rn.f64    %fd13880, %fd13880, 0.9999, 0.01;
	// end inline asm
	// begin inline asm
	fma.rn.f32    %f13878, %f13878, 0.9999, 0.01;
	// end inline asm
	// begin inline asm
	fma.rn.f32    %f13880, %f13880, 0.9999, 0.01;
	// end inline asm
	// begin inline asm
	fma.rn.f64    %fd13878, %fd13878, 0.9999, 0.01;
	// end inline asm
	// begin inline asm
	fma.rn.f64    %fd13880, %fd13880, 0.9999, 0.01;
	// end inline asm
	// begin inline asm
	fma.rn.f32    %f13878, %f13878, 0.9999, 0.01;
	// end inline asm
	// begin inline asm
	fma.rn.f32    %f13880, %f13880, 0.9999, 0.01;
	// end inline asm
	// begin inline asm
	fma.rn.f64    %fd13878, %fd13878, 0.9999, 0.01;
	// end inline asm
	// begin inline asm
	fma.rn.f64    %fd13880, %fd13880, 0.9999, 0.01;
	// end inline asm
	// begin inline asm
	fma.rn.f32    %f13878, %f13878, 0.9999, 0.01;
	// end inline asm
	// begin inline asm
	fma.rn.f32    %f13880, %f13880, 0.9999, 0.01;
	// end inline asm
	// begin inline asm
	fma.rn.f64    %fd13878, %fd13878, 0.9999, 0.01;
	// end inline asm
	// begin inline asm
	fma.rn.f64    %fd13880, %fd13880, 0.9999, 0.01;
	// end inline asm
	// begin inline asm
	fma.rn.f32    %f13878, %f13878, 0.9999, 0.01;
	// end inline asm
	// begin inline asm
	fma.rn.f32    %f13880, %f13880, 0.9999, 0.01;
	// end inline asm
	// begin inline asm
	fma.rn.f64    %fd13878, %fd13878, 0.9999, 0.01;
	// end inline asm
	// begin inline asm
	fma.rn.f64    %fd13880, %fd13880, 0.9999, 0.01;
	// end inline asm
	// begin inline asm
	fma.rn.f32    %f13878, %f13878, 0.9999, 0.01;
	// end inline asm
	// begin inline asm
	fma.rn.f32    %f13880, %f13880, 0.9999, 0.01;
	// end inline asm
	// begin inline asm
	fma.rn.f64    %fd13878, %fd13878, 0.9999, 0.01;
	// end inline asm
	// begin inline asm
	fma.rn.f64    %fd13880, %fd13880, 0.9999, 0.01;
	// end inline asm
	// begin inline asm
	fma.rn.f32    %f13878, %f13878, 0.9999, 0.01;
	// end inline asm
	// begin inline asm
	fma.rn.f32    %f13880, %f13880, 0.9999, 0.01;
	// end inline asm
	// begin inline asm
	fma.rn.f64    %fd13878, %fd13878, 0.9999, 0.01;
	// end inline asm
	// begin inline asm
	fma.rn.f64    %fd13880, %fd13880, 0.9999, 0.01;
	// end inline asm
	// begin inline asm
	fma.rn.f32    %f13878, %f13878, 0.9999, 0.01;
	// end inline asm
	// begin inline asm
	fma.rn.f32    %f13880, %f13880, 0.9999, 0.01;
	// end inline asm
	// begin inline asm
	fma.rn.f64    %fd13878, %fd13878, 0.9999, 0.01;
	// end inline asm
	// begin inline asm
	fma.rn.f64    %fd13880, %fd13880, 0.9999, 0.01;
	// end inline asm
	// begin inline asm
	fma.rn.f32    %f13878, %f13878, 0.9999, 0.01;
	// end inline asm
	// begin inline asm
	fma.rn.f32    %f13880, %f13880, 0.9999, 0.01;
	// end inline asm
	// begin inline asm
	fma.rn.f64    %fd13878, %fd13878, 0.9999, 0.01;
	// end inline asm
	// begin inline asm
	fma.rn.f64    %fd13880, %fd13880, 0.9999, 0.01;
	// end inline asm
	// begin inline asm
	fma.rn.f32    %f13878, %f13878, 0.9999, 0.01;
	// end inline asm
	// begin inline asm
	fma.rn.f32    %f13880, %f13880, 0.9999, 0.01;
	// end inline asm
	// begin inline asm
	fma.rn.f64    %fd13878, %fd13878, 0.9999, 0.01;
	// end inline asm
	// begin inline asm
	fma.rn.f64    %fd13880, %fd13880, 0.9999, 0.01;
	// end inline asm
	// begin inline asm
	fma.rn.f32    %f13878, %f13878, 0.9999, 0.01;
	// end inline asm
	// begin inline asm
	fma.rn.f32    %f13880, %f13880, 0.9999, 0.01;
	// end inline asm
	// begin inline asm
	fma.rn.f64    %fd13878, %fd13878, 0.9999, 0.01;
	// end inline asm
	// begin inline asm
	fma.rn.f64    %fd13880, %fd13880, 0.9999, 0.01;
	// end inline asm
	// begin inline asm
	fma.rn.f32    %f13878, %f13878, 0.9999, 0.01;
	// end inline asm
	// begin inline asm
	fma.rn.f32    %f13880, %f13880, 0.9999, 0.01;
	// end inline asm
	// begin inline asm
	fma.rn.f64    %fd13878, %fd13878, 0.9999, 0.01;
	// end inline asm
	// begin inline asm
	fma.rn.f64    %fd13880, %fd13880, 0.9999, 0.01;
	// end inline asm
	// begin inline asm
	fma.rn.f32    %f13878, %f13878, 0.9999, 0.01;
	// end inline asm
	// begin inline asm
	fma.rn.f32    %f13880, %f13880, 0.9999, 0.01;
	// end inline asm
	// begin inline asm
	fma.rn.f64    %fd13878, %fd13878, 0.9999, 0.01;
	// end inline asm
	// begin inline asm
	fma.rn.f64    %fd13880, %fd13880, 0.9999, 0.01;
	// end inline asm
	// begin inline asm
	fma.rn.f32    %f13878, %f13878, 0.9999, 0.01;
	// end inline asm
	// begin inline asm
	fma.rn.f32    %f13880, %f13880, 0.9999, 0.01;
	// end inline asm
	// begin inline asm
	fma.rn.f64    %fd13878, %fd13878, 0.9999, 0.01;
	// end inline asm
	// begin inline asm
	fma.rn.f64    %fd13880, %fd13880, 0.9999, 0.01;
	// end inline asm
	// begin inline asm
	fma.rn.f32    %f13878, %f13878, 0.9999, 0.01;
	// end inline asm
	// begin inline asm
	fma.rn.f32    %f13880, %f13880, 0.9999, 0.01;
	// end inline asm
	// begin inline asm
	fma.rn.f64    %fd13878, %fd13878, 0.9999, 0.01;
	// end inline asm
	// begin inline asm
	fma.rn.f64    %fd13880, %fd13880, 0.9999, 0.01;
	// end inline asm
	// begin inline asm
	fma.rn.f32    %f13878, %f13878, 0.9999, 0.01;
	// end inline asm
	// begin inline asm
	fma.rn.f32    %f13880, %f13880, 0.9999, 0.01;
	// end inline asm
	// begin inline asm
	fma.rn.f64    %fd13878, %fd13878, 0.9999, 0.01;
	// end inline asm
	// begin inline asm
	fma.rn.f64    %fd13880, %fd13880, 0.9999, 0.01;
	// end inline asm
	// begin inline asm
	fma.rn.f32    %f13878, %f13878, 0.9999, 0.01;
	// end inline asm
	// begin inline asm
	fma.rn.f32    %f13880, %f13880, 0.9999, 0.01;
	// end inline asm
	// begin inline asm
	fma.rn.f64    %fd13878, %fd13878, 0.9999, 0.01;
	// end inline asm
	// begin inline asm
	fma.rn.f64    %fd13880, %fd13880, 0.9999, 0.01;
	// end inline asm
	// begin inline asm
	fma.rn.f32    %f13878, %f13878, 0.9999, 0.01;
	// end inline asm
	// begin inline asm
	fma.rn.f32    %f13880, %f13880, 0.9999, 0.01;
	// end inline asm
	// begin inline asm
	fma.rn.f64    %fd13878, %fd13878, 0.9999, 0.01;
	// end inline asm
	// begin inline asm
	fma.rn.f64    %fd13880, %fd13880, 0.9999, 0.01;
	// end inline asm
	// begin inline asm
	fma.rn.f32    %f13878, %f13878, 0.9999, 0.01;
	// end inline asm
	// begin inline asm
	fma.rn.f32    %f13880, %f13880, 0.9999, 0.01;
	// end inline asm
	// begin inline asm
	fma.rn.f64    %fd13878, %fd13878, 0.9999, 0.01;
	// end inline asm
	// begin inline asm
	fma.rn.f64    %fd13880, %fd13880, 0.9999, 0.01;
	// end inline asm
	// begin inline asm
	fma.rn.f32    %f13878, %f13878, 0.9999, 0.01;
	// end inline asm
	// begin inline asm
	fma.rn.f32    %f13880, %f13880, 0.9999, 0.01;
	// end inline asm
	// begin inline asm
	fma.rn.f64    %fd13878, %fd13878, 0.9999, 0.01;
	// end inline asm
	// begin inline asm
	fma.rn.f64    %fd13880, %fd13880, 0.9999, 0.01;
	// end inline asm
	// begin inline asm
	fma.rn.f32    %f13878, %f13878, 0.9999, 0.01;
	// end inline asm
	// begin inline asm
	fma.rn.f32    %f13880, %f13880, 0.9999, 0.01;
	// end inline asm
	// begin inline asm
	fma.rn.f64    %fd13878, %fd13878, 0.9999, 0.01;
	// end inline asm
	// begin inline asm
	fma.rn.f64    %fd13880, %fd13880, 0.9999, 0.01;
	// end inline asm
	// begin inline asm
	fma.rn.f32    %f13878, %f13878, 0.9999, 0.01;
	// end inline asm
	// begin inline asm
	fma.rn.f32    %f13880, %f13880, 0.9999, 0.01;
	// end inline asm
	// begin inline asm
	fma.rn.f64    %fd13878, %fd13878, 0.9999, 0.01;
	// end inline asm
	// begin inline asm
	fma.rn.f64    %fd13880, %fd13880, 0.9999, 0.01;
	// end inline asm
	// begin inline asm
	fma.rn.f32    %f13878, %f13878, 0.9999, 0.01;
	// end inline asm
	// begin inline asm
	fma.rn.f32    %f13880, %f13880, 0.9999, 0.01;
	// end inline asm
	// begin inline asm
	fma.rn.f64    %fd13878, %fd13878, 0.9999, 0.01;
	// end inline asm
	// begin inline asm
	fma.rn.f64    %fd13880, %fd13880, 0.9999, 0.01;
	// end inline asm
	// begin inline asm
	fma.rn.f32    %f13878, %f13878, 0.9999, 0.01;
	// end inline asm
	// begin inline asm
	fma.rn.f32    %f13880, %f13880, 0.9999, 0.01;
	// end inline asm
	// begin inline asm
	fma.rn.f64    %fd13878, %fd13878, 0.9999, 0.01;
	// end inline asm
	// begin inline asm
	fma.rn.f64    %fd13880, %fd13880, 0.9999, 0.01;
	// end inline asm
	// begin inline asm
	fma.rn.f32    %f13878, %f13878, 0.9999, 0.01;
	// end inline asm
	// begin inline asm
	fma.rn.f32    %f13880, %f13880, 0.9999, 0.01;
	// end inline asm
	// begin inline asm
	fma.rn.f64    %fd13878, %fd13878, 0.9999, 0.01;
	// end inline asm
	// begin inline asm
	fma.rn.f64    %fd13880, %fd13880, 0.9999, 0.01;
	// end inline asm
	// begin inline asm
	fma.rn.f32    %f13878, %f13878, 0.9999, 0.01;
	// end inline asm
	// begin inline asm
	fma.rn.f32    %f13880, %f13880, 0.9999, 0.01;
	// end inline asm
	// begin inline asm
	fma.rn.f64    %fd13878, %fd13878, 0.9999, 0.01;
	// end inline asm
	// begin inline asm
	fma.rn.f64    %fd13880, %fd13880, 0.9999, 0.01;
	// end inline asm
	// begin inline asm
	fma.rn.f32    %f13878, %f13878, 0.9999, 0.01;
	// end inline asm
	// begin inline asm
	fma.rn.f32    %f13880, %f13880, 0.9999, 0.01;
	// end inline asm
	// begin inline asm
	fma.rn.f64    %fd13878, %fd13878, 0.9999, 0.01;
	// end inline asm
	// begin inline asm
	fma.rn.f64    %fd13880, %fd13880, 0.9999, 0.01;
	// end inline asm
	// begin inline asm
	fma.rn.f32    %f13878, %f13878, 0.9999, 0.01;
	// end inline asm
	// begin inline asm
	fma.rn.f32    %f13880, %f13880, 0.9999, 0.01;
	// end inline asm
	// begin inline asm
	fma.rn.f64    %fd13878, %fd13878, 0.9999, 0.01;
	// end inline asm
	// begin inline asm
	fma.rn.f64    %fd13880, %fd13880, 0.9999, 0.01;
	// end inline asm
	// begin inline asm
	fma.rn.f32    %f13878, %f13878, 0.9999, 0.01;
	// end inline asm
	// begin inline asm
	fma.rn.f32    %f13880, %f13880, 0.9999, 0.01;
	// end inline asm
	// begin inline asm
	fma.rn.f64    %fd13878, %fd13878, 0.9999, 0.01;
	// end inline asm
	// begin inline asm
	fma.rn.f64    %fd13880, %fd13880, 0.9999, 0.01;
	// end inline asm
	// begin inline asm
	fma.rn.f32    %f13878, %f13878, 0.9999, 0.01;
	// end inline asm
	// begin inline asm
	fma.rn.f32    %f13880, %f13880, 0.9999, 0.01;
	// end inline asm
	// begin inline asm
	fma.rn.f64    %fd13878, %fd13878, 0.9999, 0.01;
	// end inline asm
	// begin inline asm
	fma.rn.f64    %fd13880, %fd13880, 0.9999, 0.01;
	// end inline asm
	// begin inline asm
	fma.rn.f32    %f13878, %f13878, 0.9999, 0.01;
	// end inline asm
	// begin inline asm
	fma.rn.f32    %f13880, %f13880, 0.9999, 0.01;
	// end inline asm
	// begin inline asm
	fma.rn.f64    %fd13878, %fd13878, 0.9999, 0.01;
	// end inline asm
	// begin inline asm
	fma.rn.f64    %fd13880, %fd13880, 0.9999, 0.01;
	// end inline asm
	// begin inline asm
	fma.rn.f32    %f13878, %f13878, 0.9999, 0.01;
	// end inline asm
	// begin inline asm
	fma.rn.f32    %f13880, %f13880, 0.9999, 0.01;
	// end inline asm
	// begin inline asm
	fma.rn.f64    %fd13878, %fd13878, 0.9999, 0.01;
	// end inline asm
	// begin inline asm
	fma.rn.f64    %fd13880, %fd13880, 0.9999, 0.01;
	// end inline asm
	// begin inline asm
	fma.rn.f32    %f13878, %f13878, 0.9999, 0.01;
	// end inline asm
	// begin inline asm
	fma.rn.f32    %f13880, %f13880, 0.9999, 0.01;
	// end inline asm
	// begin inline asm
	fma.rn.f64    %fd13878, %fd13878, 0.9999, 0.01;
	// end inline asm
	// begin inline asm
	fma.rn.f64    %fd13880, %fd13880, 0.9999, 0.01;
	// end inline asm
	// begin inline asm
	fma.rn.f32    %f13878, %f13878, 0.9999, 0.01;
	// end inline asm
	// begin inline asm
	fma.rn.f32    %f13880, %f13880, 0.9999, 0.01;
	// end inline asm
	// begin inline asm
	fma.rn.f64    %fd13878, %fd13878, 0.9999, 0.01;
	// end inline asm
	// begin inline asm
	fma.rn.f64    %fd13880, %fd13880, 0.9999, 0.01;
	// end inline asm
	// begin inline asm
	fma.rn.f32    %f13878, %f13878, 0.9999, 0.01;
	// end inline asm
	// begin inline asm
	fma.rn.f32    %f13880, %f13880, 0.9999, 0.01;
	// end inline asm
	// begin inline asm
	fma.rn.f64    %fd13878, %fd13878, 0.9999, 0.01;
	// end inline asm
	// begin inline asm
	fma.rn.f64    %fd13880, %fd13880, 0.9999, 0.01;
	// end inline asm
	// begin inline asm
	fma.rn.f32    %f13878, %f13878, 0.9999, 0.01;
	// end inline asm
	// begin inline asm
	fma.rn.f32    %f13880, %f13880, 0.9999, 0.01;
	// end inline asm
	// begin inline asm
	fma.rn.f64    %fd13878, %fd13878, 0.9999, 0.01;
	// end inline asm
	// begin inline asm
	fma.rn.f64    %fd13880, %fd13880, 0.9999, 0.01;
	// end inline asm
	// begin inline asm
	fma.rn.f32    %f13878, %f13878, 0.9999, 0.01;
	// end inline asm
	// begin inline asm
	fma.rn.f32    %f13880, %f13880, 0.9999, 0.01;
	// end inline asm
	// begin inline asm
	fma.rn.f64    %fd13878, %fd13878, 0.9999, 0.01;
	// end inline asm
	// begin inline asm
	fma.rn.f64    %fd13880, %fd13880, 0.9999, 0.01;
	// end inline asm
	// begin inline asm
	fma.rn.f32    %f13878, %f13878, 0.9999, 0.01;
	// end inline asm
	// begin inline asm
	fma.rn.f32    %f13880, %f13880, 0.9999, 0.01;
	// end inline asm
	// begin inline asm
	fma.rn.f64    %fd13878, %fd13878, 0.9999, 0.01;
	// end inline asm
	// begin inline asm
	fma.rn.f64    %fd13880, %fd13880, 0.9999, 0.01;
	// end inline asm
	// begin inline asm
	fma.rn.f32    %f13878, %f13878, 0.9999, 0.01;
	// end inline asm
	// begin inline asm
	fma.rn.f32    %f13880, %f13880, 0.9999, 0.01;
	// end inline asm
	// begin inline asm
	fma.rn.f64    %fd13878, %fd13878, 0.9999, 0.01;
	// end inline asm
	// begin inline asm
	fma.rn.f64    %fd13880, %fd13880, 0.9999, 0.01;
	// end inline asm
	// begin inline asm
	fma.rn.f32    %f13878, %f13878, 0.9999, 0.01;
	// end inline asm
	// begin inline asm
	fma.rn.f32    %f13880, %f13880, 0.9999, 0.01;
	// end inline asm
	// begin inline asm
	fma.rn.f64    %fd13878, %fd13878, 0.9999, 0.01;
	// end inline asm
	// begin inline asm
	fma.rn.f64    %fd13880, %fd13880, 0.9999, 0.01;
	// end inline asm
	// begin inline asm
	fma.rn.f32    %f13878, %f13878, 0.9999, 0.01;
	// end inline asm
	// begin inline asm
	fma.rn.f32    %f13880, %f13880, 0.9999, 0.01;
	// end inline asm
	// begin inline asm
	fma.rn.f64    %fd13878, %fd13878, 0.9999, 0.01;
	// end inline asm
	// begin inline asm
	fma.rn.f64    %fd13880, %fd13880, 0.9999, 0.01;
	// end inline asm
	// begin inline asm
	fma.rn.f32    %f13878, %f13878, 0.9999, 0.01;
	// end inline asm
	// begin inline asm
	fma.rn.f32    %f13880, %f13880, 0.9999, 0.01;
	// end inline asm
	// begin inline asm
	fma.rn.f64    %fd13878, %fd13878, 0.9999, 0.01;
	// end inline asm
	// begin inline asm
	fma.rn.f64    %fd13880, %fd13880, 0.9999, 0.01;
	// end inline asm
	// begin inline asm
	fma.rn.f32    %f13878, %f13878, 0.9999, 0.01;
	// end inline asm
	// begin inline asm
	fma.rn.f32    %f13880, %f13880, 0.9999, 0.01;
	// end inline asm
	// begin inline asm
	fma.rn.f64    %fd13878, %fd13878, 0.9999, 0.01;
	// end inline asm
	// begin inline asm
	fma.rn.f64    %fd13880, %fd13880, 0.9999, 0.01;
	// end inline asm
	// begin inline asm
	fma.rn.f32    %f13878, %f13878, 0.9999, 0.01;
	// end inline asm
	// begin inline asm
	fma.rn.f32    %f13880, %f13880, 0.9999, 0.01;
	// end inline asm
	// begin inline asm
	fma.rn.f64    %fd13878, %fd13878, 0.9999, 0.01;
	// end inline asm
	// begin inline asm
	fma.rn.f64    %fd13880, %fd13880, 0.9999, 0.01;
	// end inline asm
	// begin inline asm
	fma.rn.f32    %f13878, %f13878, 0.9999, 0.01;
	// end inline asm
	// begin inline asm
	fma.rn.f32    %f13880, %f13880, 0.9999, 0.01;
	// end inline asm
	// begin inline asm
	fma.rn.f64    %fd13878, %fd13878, 0.9999, 0.01;
	// end inline asm
	// begin inline asm
	fma.rn.f64    %fd13880, %fd13880, 0.9999, 0.01;
	// end inline asm
	// begin inline asm
	fma.rn.f32    %f13878, %f13878, 0.9999, 0.01;
	// end inline asm
	// begin inline asm
	fma.rn.f32    %f13880, %f13880, 0.9999, 0.01;
	// end inline asm
	// begin inline asm
	fma.rn.f64    %fd13878, %fd13878, 0.9999, 0.01;
	// end inline asm
	// begin inline asm
	fma.rn.f64    %fd13880, %fd13880, 0.9999, 0.01;
	// end inline asm
	// begin inline asm
	fma.rn.f32    %f13878, %f13878, 0.9999, 0.01;
	// end inline asm
	// begin inline asm
	fma.rn.f32    %f13880, %f13880, 0.9999, 0.01;
	// end inline asm
	// begin inline asm
	fma.rn.f64    %fd13878, %fd13878, 0.9999, 0.01;
	// end inline asm
	// begin inline asm
	fma.rn.f64    %fd13880, %fd13880, 0.9999, 0.01;
	// end inline asm
	// begin inline asm
	fma.rn.f32    %f13878, %f13878, 0.9999, 0.01;
	// end inline asm
	// begin inline asm
	fma.rn.f32    %f13880, %f13880, 0.9999, 0.01;
	// end inline asm
	// begin inline asm
	fma.rn.f64    %fd13878, %fd13878, 0.9999, 0.01;
	// end inline asm
	// begin inline asm
	fma.rn.f64    %fd13880, %fd13880, 0.9999, 0.01;
	// end inline asm
	// begin inline asm
	fma.rn.f32    %f13878, %f13878, 0.9999, 0.01;
	// end inline asm
	// begin inline asm
	fma.rn.f32    %f13880, %f13880, 0.9999, 0.01;
	// end inline asm
	// begin inline asm
	fma.rn.f64    %fd13878, %fd13878, 0.9999, 0.01;
	// end inline asm
	// begin inline asm
	fma.rn.f64    %fd13880, %fd13880, 0.9999, 0.01;
	// end inline asm
	// begin inline asm
	fma.rn.f32    %f13878, %f13878, 0.9999, 0.01;
	// end inline asm
	// begin inline asm
	fma.rn.f32    %f13880, %f13880, 0.9999, 0.01;
	// end inline asm
	// begin inline asm
	fma.rn.f64    %fd13878, %fd13878, 0.9999, 0.01;
	// end inline asm
	// begin inline asm
	fma.rn.f64    %fd13880, %fd13880, 0.9999, 0.01;
	// end inline asm
	// begin inline asm
	fma.rn.f32    %f13878, %f13878, 0.9999, 0.01;
	// end inline asm
	// begin inline asm
	fma.rn.f32    %f13880, %f13880, 0.9999, 0.01;
	// end inline asm
	// begin inline asm
	fma.rn.f64    %fd13878, %fd13878, 0.9999, 0.01;
	// end inline asm
	// begin inline asm
	fma.rn.f64    %fd13880, %fd13880, 0.9999, 0.01;
	// end inline asm
	// begin inline asm
	fma.rn.f32    %f13878, %f13878, 0.9999, 0.01;
	// end inline asm
	// begin inline asm
	fma.rn.f32    %f13880, %f13880, 0.9999, 0.01;
	// end inline asm
	// begin inline asm
	fma.rn.f64    %fd13878, %fd13878, 0.9999, 0.01;
	// end inline asm
	// begin inline asm
	fma.rn.f64    %fd13880, %fd13880, 0.9999, 0.01;
	// end inline asm
	// begin inline asm
	fma.rn.f32    %f13878, %f13878, 0.9999, 0.01;
	// end inline asm
	// begin inline asm
	fma.rn.f32    %f13880, %f13880, 0.9999, 0.01;
	// end inline asm
	// begin inline asm
	fma.rn.f64    %fd13878, %fd13878, 0.9999, 0.01;
	// end inline asm
	// begin inline asm
	fma.rn.f64    %fd13880, %fd13880, 0.9999, 0.01;
	// end inline asm
	// begin inline asm
	fma.rn.f32    %f13878, %f13878, 0.9999, 0.01;
	// end inline asm
	// begin inline asm
	fma.rn.f32    %f13880, %f13880, 0.9999, 0.01;
	// end inline asm
	// begin inline asm
	fma.rn.f64    %fd13878, %fd13878, 0.9999, 0.01;
	// end inline asm
	// begin inline asm
	fma.rn.f64    %fd13880, %fd13880, 0.9999, 0.01;
	// end inline asm
	// begin inline asm
	fma.rn.f32    %f13878, %f13878, 0.9999, 0.01;
	// end inline asm
	// begin inline asm
	fma.rn.f32    %f13880, %f13880, 0.9999, 0.01;
	// end inline asm
	// begin inline asm
	fma.rn.f64    %fd13878, %fd13878, 0.9999, 0.01;
	// end inline asm
	// begin inline asm
	fma.rn.f64    %fd13880, %fd13880, 0.9999, 0.01;
	// end inline asm
	// begin inline asm
	fma.rn.f32    %f13878, %f13878, 0.9999, 0.01;
	// end inline asm
	// begin inline asm
	fma.rn.f32    %f13880, %f13880, 0.9999, 0.01;
	// end inline asm
	// begin inline asm
	fma.rn.f64    %fd13878, %fd13878, 0.9999, 0.01;
	// end inline asm
	// begin inline asm
	fma.rn.f64    %fd13880, %fd13880, 0.9999, 0.01;
	// end inline asm
	// begin inline asm
	fma.rn.f32    %f13878, %f13878, 0.9999, 0.01;
	// end inline asm
	// begin inline asm
	fma.rn.f32    %f13880, %f13880, 0.9999, 0.01;
	// end inline asm
	// begin inline asm
	fma.rn.f64    %fd13878, %fd13878, 0.9999, 0.01;
	// end inline asm
	// begin inline asm
	fma.rn.f64    %fd13880, %fd13880, 0.9999, 0.01;
	// end inline asm
	// begin inline asm
	fma.rn.f32    %f13878, %f13878, 0.9999, 0.01;
	// end inline asm
	// begin inline asm
	fma.rn.f32    %f13880, %f13880, 0.9999, 0.01;
	// end inline asm
	// begin inline asm
	fma.rn.f64    %fd13878, %fd13878, 0.9999, 0.01;
	// end inline asm
	// begin inline asm
	fma.rn.f64    %fd13880, %fd13880, 0.9999, 0.01;
	// end inline asm
	// begin inline asm
	fma.rn.f32    %f13878, %f13878, 0.9999, 0.01;
	// end inline asm
	// begin inline asm
	fma.rn.f32    %f13880, %f13880, 0.9999, 0.01;
	// end inline asm
	// begin inline asm
	fma.rn.f64    %fd13878, %fd13878, 0.9999, 0.01;
	// end inline asm
	// begin inline asm
	fma.rn.f64    %fd13880, %fd13880, 0.9999, 0.01;
	// end inline asm
	// begin inline asm
	fma.rn.f32    %f13878, %f13878, 0.9999, 0.01;
	// end inline asm
	// begin inline asm
	fma.rn.f32    %f13880, %f13880, 0.9999, 0.01;
	// end inline asm
	// begin inline asm
	fma.rn.f64    %fd13878, %fd13878, 0.9999, 0.01;
	// end inline asm
	// begin inline asm
	fma.rn.f64    %fd13880, %fd13880, 0.9999, 0.01;
	// end inline asm
	// begin inline asm
	fma.rn.f32    %f13878, %f13878, 0.9999, 0.01;
	// end inline asm
	// begin inline asm
	fma.rn.f32    %f13880, %f13880, 0.9999, 0.01;
	// end inline asm
	// begin inline asm
	fma.rn.f64    %fd13878, %fd13878, 0.9999, 0.01;
	// end inline asm
	// begin inline asm
	fma.rn.f64    %fd13880, %fd13880, 0.9999, 0.01;
	// end inline asm
	// begin inline asm
	fma.rn.f32    %f13878, %f13878, 0.9999, 0.01;
	// end inline asm
	// begin inline asm
	fma.rn.f32    %f13880, %f13880, 0.9999, 0.01;
	// end inline asm
	// begin inline asm
	fma.rn.f64    %fd13878, %fd13878, 0.9999, 0.01;
	// end inline asm
	// begin inline asm
	fma.rn.f64    %fd13880, %fd13880, 0.9999, 0.01;
	// end inline asm
	// begin inline asm
	fma.rn.f32    %f13878, %f13878, 0.9999, 0.01;
	// end inline asm
	// begin inline asm
	fma.rn.f32    %f13880, %f13880, 0.9999, 0.01;
	// end inline asm
	// begin inline asm
	fma.rn.f64    %fd13878, %fd13878, 0.9999, 0.01;
	// end inline asm
	// begin inline asm
	fma.rn.f64    %fd13880, %fd13880, 0.9999, 0.01;
	// end inline asm
	// begin inline asm
	fma.rn.f32    %f13878, %f13878, 0.9999, 0.01;
	// end inline asm
	// begin inline asm
	fma.rn.f32    %f13880, %f13880, 0.9999, 0.01;
	// end inline asm
	// begin inline asm
	fma.rn.f64    %fd13878, %fd13878, 0.9999, 0.01;
	// end inline asm
	// begin inline asm
	fma.rn.f64    %fd13880, %fd13880, 0.9999, 0.01;
	// end inline asm
	// begin inline asm
	fma.rn.f32    %f13878, %f13878, 0.9999, 0.01;
	// end inline asm
	// begin inline asm
	fma.rn.f32    %f13880, %f13880, 0.9999, 0.01;
	// end inline asm
	// begin inline asm
	fma.rn.f64    %fd13878, %fd13878, 0.9999, 0.01;
	// end inline asm
	// begin inline asm
	fma.rn.f64    %fd13880, %fd13880, 0.9999, 0.01;
	// end inline asm
	// begin inline asm
	fma.rn.f32    %f13878, %f13878, 0.9999, 0.01;
	// end inline asm
	// begin inline asm
	fma.rn.f32    %f13880, %f13880, 0.9999, 0.01;
	// end inline asm
	// begin inline asm
	fma.rn.f64    %fd13878, %fd13878, 0.9999, 0.01;
	// end inline asm
	// begin inline asm
	fma.rn.f64    %fd13880, %fd13880, 0.9999, 0.01;
	// end inline asm
	// begin inline asm
	fma.rn.f32    %f13878, %f13878, 0.9999, 0.01;
	// end inline asm
	// begin inline asm
	fma.rn.f32    %f13880, %f13880, 0.9999, 0.01;
	// end inline asm
	// begin inline asm
	fma.rn.f64    %fd13878, %fd13878, 0.9999, 0.01;
	// end inline asm
	// begin inline asm
	fma.rn.f64    %fd13880, %fd13880, 0.9999, 0.01;
	// end inline asm
	// begin inline asm
	fma.rn.f32    %f13878, %f13878, 0.9999, 0.01;
	// end inline asm
	// begin inline asm
	fma.rn.f32    %f13880, %f13880, 0.9999, 0.01;
	// end inline asm
	// begin inline asm
	fma.rn.f64    %fd13878, %fd13878, 0.9999, 0.01;
	// end inline asm
	// begin inline asm
	fma.rn.f64    %fd13880, %fd13880, 0.9999, 0.01;
	// end inline asm
	// begin inline asm
	fma.rn.f32    %f13878, %f13878, 0.9999, 0.01;
	// end inline asm
	// begin inline asm
	fma.rn.f32    %f13880, %f13880, 0.9999, 0.01;
	// end inline asm
	// begin inline asm
	fma.rn.f64    %fd13878, %fd13878, 0.9999, 0.01;
	// end inline asm
	// begin inline asm
	fma.rn.f64    %fd13880, %fd13880, 0.9999, 0.01;
	// end inline asm
	// begin inline asm
	fma.rn.f32    %f13878, %f13878, 0.9999, 0.01;
	// end inline asm
	// begin inline asm
	fma.rn.f32    %f13880, %f13880, 0.9999, 0.01;
	// end inline asm
	// begin inline asm
	fma.rn.f64    %fd13878, %fd13878, 0.9999, 0.01;
	// end inline asm
	// begin inline asm
	fma.rn.f64    %fd13880, %fd13880, 0.9999, 0.01;
	// end inline asm
	// begin inline asm
	fma.rn.f32    %f13878, %f13878, 0.9999, 0.01;
	// end inline asm
	// begin inline asm
	fma.rn.f32    %f13880, %f13880, 0.9999, 0.01;
	// end inline asm
	// begin inline asm
	fma.rn.f64    %fd13878, %fd13878, 0.9999, 0.01;
	// end inline asm
	// begin inline asm
	fma.rn.f64    %fd13880, %fd13880, 0.9999, 0.01;
	// end inline asm
	// begin inline asm
	fma.rn.f32    %f13878, %f13878, 0.9999, 0.01;
	// end inline asm
	// begin inline asm
	fma.rn.f32    %f13880, %f13880, 0.9999, 0.01;
	// end inline asm
	// begin inline asm
	fma.rn.f64    %fd13878, %fd13878, 0.9999, 0.01;
	// end inline asm
	// begin inline asm
	fma.rn.f64    %fd13880, %fd13880, 0.9999, 0.01;
	// end inline asm
	// begin inline asm
	fma.rn.f32    %f13878, %f13878, 0.9999, 0.01;
	// end inline asm
	// begin inline asm
	fma.rn.f32    %f13880, %f13880, 0.9999, 0.01;
	// end inline asm
	// begin inline asm
	fma.rn.f64    %fd13878, %fd13878, 0.9999, 0.01;
	// end inline asm
	// begin inline asm
	fma.rn.f64    %fd13880, %fd13880, 0.9999, 0.01;
	// end inline asm
	// begin inline asm
	fma.rn.f32    %f13878, %f13878, 0.9999, 0.01;
	// end inline asm
	// begin inline asm
	fma.rn.f32    %f13880, %f13880, 0.9999, 0.01;
	// end inline asm
	// begin inline asm
	fma.rn.f64    %fd13878, %fd13878, 0.9999, 0.01;
	// end inline asm
	// begin inline asm
	fma.rn.f64    %fd13880, %fd13880, 0.9999, 0.01;
	// end inline asm
	// begin inline asm
	fma.rn.f32    %f13878, %f13878, 0.9999, 0.01;
	// end inline asm
	// begin inline asm
	fma.rn.f32    %f13880, %f13880, 0.9999, 0.01;
	// end inline asm
	// begin inline asm
	fma.rn.f64    %fd13878, %fd13878, 0.9999, 0.01;
	// end inline asm
	// begin inline asm
	fma.rn.f64    %fd13880, %fd13880, 0.9999, 0.01;
	// end inline asm
	// begin inline asm
	fma.rn.f32    %f13878, %f13878, 0.9999, 0.01;
	// end inline asm
	// begin inline asm
	fma.rn.f32    %f13880, %f13880, 0.9999, 0.01;
	// end inline asm
	// begin inline asm
	fma.rn.f64    %fd13878, %fd13878, 0.9999, 0.01;
	// end inline asm
	// begin inline asm
	fma.rn.f64    %fd13880, %fd13880, 0.9999, 0.01;
	// end inline asm
	// begin inline asm
	fma.rn.f32    %f13878, %f13878, 0.9999, 0.01;
	// end inline asm
	// begin inline asm
	fma.rn.f32    %f13880, %f13880, 0.9999, 0.01;
	// end inline asm
	// begin inline asm
	fma.rn.f64    %fd13878, %fd13878, 0.9999, 0.01;
	// end inline asm
	// begin inline asm
	fma.rn.f64    %fd13880, %fd13880, 0.9999, 0.01;
	// end inline asm
	// begin inline asm
	fma.rn.f32    %f13878, %f13878, 0.9999, 0.01;
	// end inline asm
	// begin inline asm
	fma.rn.f32    %f13880, %f13880, 0.9999, 0.01;
	// end inline asm
	// begin inline asm
	fma.rn.f64    %fd13878, %fd13878, 0.9999, 0.01;
	// end inline asm
	// begin inline asm
	fma.rn.f64    %fd13880, %fd13880, 0.9999, 0.01;
	// end inline asm
	// begin inline asm
	fma.rn.f32    %f13878, %f13878, 0.9999, 0.01;
	// end inline asm
	// begin inline asm
	fma.rn.f32    %f13880, %f13880, 0.9999, 0.01;
	// end inline asm
	// begin inline asm
	fma.rn.f64    %fd13878, %fd13878, 0.9999, 0.01;
	// end inline asm
	// begin inline asm
	fma.rn.f64    %fd13880, %fd13880, 0.9999, 0.01;
	// end inline asm
	// begin inline asm
	fma.rn.f32    %f13878, %f13878, 0.9999, 0.01;
	// end inline asm
	// begin inline asm
	fma.rn.f32    %f13880, %f13880, 0.9999, 0.01;
	// end inline asm
	// begin inline asm
	fma.rn.f64    %fd13878, %fd13878, 0.9999, 0.01;
	// end inline asm
	// begin inline asm
	fma.rn.f64    %fd13880, %fd13880, 0.9999, 0.01;
	// end inline asm
	// begin inline asm
	fma.rn.f32    %f13878, %f13878, 0.9999, 0.01;
	// end inline asm
	// begin inline asm
	fma.rn.f32    %f13880, %f13880, 0.9999, 0.01;
	// end inline asm
	// begin inline asm
	fma.rn.f64    %fd13878, %fd13878, 0.9999, 0.01;
	// end inline asm
	// begin inline asm
	fma.rn.f64    %fd13880, %fd13880, 0.9999, 0.01;
	// end inline asm
	// begin inline asm
	fma.rn.f32    %f13878, %f13878, 0.9999, 0.01;
	// end inline asm
	// begin inline asm
	fma.rn.f32    %f13880, %f13880, 0.9999, 0.01;
	// end inline asm
	// begin inline asm
	fma.rn.f64    %fd13878, %fd13878, 0.9999, 0.01;
	// end inline asm
	// begin inline asm
	fma.rn.f64    %fd13880, %fd13880, 0.9999, 0.01;
	// end inline asm
	// begin inline asm
	fma.rn.f32    %f13878, %f13878, 0.9999, 0.01;
	// end inline asm
	// begin inline asm
	fma.rn.f32    %f13880, %f13880, 0.9999, 0.01;
	// end inline asm
	// begin inline asm
	fma.rn.f64    %fd13878, %fd13878, 0.9999, 0.01;
	// end inline asm
	// begin inline asm
	fma.rn.f64    %fd13880, %fd13880, 0.9999, 0.01;
	// end inline asm
	// begin inline asm
	fma.rn.f32    %f13878, %f13878, 0.9999, 0.01;
	// end inline asm
	// begin inline asm
	fma.rn.f32    %f13880, %f13880, 0.9999, 0.01;
	// end inline asm
	// begin inline asm
	fma.rn.f64    %fd13878, %fd13878, 0.9999, 0.01;
	// end inline asm
	// begin inline asm
	fma.rn.f64    %fd13880, %fd13880, 0.9999, 0.01;
	// end inline asm
	// begin inline asm
	fma.rn.f32    %f13878, %f13878, 0.9999, 0.01;
	// end inline asm
	// begin inline asm
	fma.rn.f32    %f13880, %f13880, 0.9999, 0.01;
	// end inline asm
	// begin inline asm
	fma.rn.f64    %fd13878, %fd13878, 0.9999, 0.01;
	// end inline asm
	// begin inline asm
	fma.rn.f64    %fd13880, %fd13880, 0.9999, 0.01;
	// end inline asm
	// begin inline asm
	fma.rn.f32    %f13878, %f13878, 0.9999, 0.01;
	// end inline asm
	// begin inline asm
	fma.rn.f32    %f13880, %f13880, 0.9999, 0.01;
	// end inline asm
	// begin inline asm
	fma.rn.f64    %fd13878, %fd13878, 0.9999, 0.01;
	// end inline asm
	// begin inline asm
	fma.rn.f64    %fd13880, %fd13880, 0.9999, 0.01;
	// end inline asm
	// begin inline asm
	fma.rn.f32    %f13878, %f13878, 0.9999, 0.01;
	// end inline asm
	// begin inline asm
	fma.rn.f32    %f13880, %f13880, 0.9999, 0.01;
	// end inline asm
	// begin inline asm
	fma.rn.f64    %fd13878, %fd13878, 0.9999, 0.01;
	// end inline asm
	// begin inline asm
	fma.rn.f64    %fd13880, %fd13880, 0.9999, 0.01;
	// end inline asm
	// begin inline asm
	fma.rn.f32    %f13878, %f13878, 0.9999, 0.01;
	// end inline asm
	// begin inline asm
	fma.rn.f32    %f13880, %f13880, 0.9999, 0.01;
	// end inline asm
	// begin inline asm
	fma.rn.f64    %fd13878, %fd13878, 0.9999, 0.01;
	// end inline asm
	// begin inline asm
	fma.rn.f64    %fd13880, %fd13880, 0.9999, 0.01;
	// end inline asm
	// begin inline asm
	fma.rn.f32    %f13878, %f13878, 0.9999, 0.01;
	// end inline asm
	// begin inline asm
	fma.rn.f32    %f13880, %f13880, 0.9999, 0.01;
	// end inline asm
	// begin inline asm
	fma.rn.f64    %fd13878, %fd13878, 0.9999, 0.01;
	// end inline asm
	// begin inline asm
	fma.rn.f64    %fd13880, %fd13880, 0.9999, 0.01;
	// end inline asm
	// begin inline asm
	fma.rn.f32    %f13878, %f13878, 0.9999, 0.01;
	// end inline asm
	// begin inline asm
	fma.rn.f32    %f13880, %f13880, 0.9999, 0.01;
	// end inline asm
	// begin inline asm
	fma.rn.f64    %fd13878, %fd13878, 0.9999, 0.01;
	// end inline asm
	// begin inline asm
	fma.rn.f64    %fd13880, %fd13880, 0.9999, 0.01;
	// end inline asm
	// begin inline asm
	fma.rn.f32    %f13878, %f13878, 0.9999, 0.01;
	// end inline asm
	// begin inline asm
	fma.rn.f32    %f13880, %f13880, 0.9999, 0.01;
	// end inline asm
	// begin inline asm
	fma.rn.f64    %fd13878, %fd13878, 0.9999, 0.01;
	// end inline asm
	// begin inline asm
	fma.rn.f64    %fd13880, %fd13880, 0.9999, 0.01;
	// end inline asm
	// begin inline asm
	fma.rn.f32    %f13878, %f13878, 0.9999, 0.01;
	// end inline asm
	// begin inline asm
	fma.rn.f32    %f13880, %f13880, 0.9999, 0.01;
	// end inline asm
	// begin inline asm
	fma.rn.f64    %fd13878, %fd13878, 0.9999, 0.01;
	// end inline asm
	// begin inline asm
	fma.rn.f64    %fd13880, %fd13880, 0.9999, 0.01;
	// end inline asm
	// begin inline asm
	fma.rn.f32    %f13878, %f13878, 0.9999, 0.01;
	// end inline asm
	// begin inline asm
	fma.rn.f32    %f13880, %f13880, 0.9999, 0.01;
	// end inline asm
	// begin inline asm
	fma.rn.f64    %fd13878, %fd13878, 0.9999, 0.01;
	// end inline asm
	// begin inline asm
	fma.rn.f64    %fd13880, %fd13880, 0.9999, 0.01;
	// end inline asm
	// begin inline asm
	fma.rn.f32    %f13878, %f13878, 0.9999, 0.01;
	// end inline asm
	// begin inline asm
	fma.rn.f32    %f13880, %f13880, 0.9999, 0.01;
	// end inline asm
	// begin inline asm
	fma.rn.f64    %fd13878, %fd13878, 0.9999, 0.01;
	// end inline asm
	// begin inline asm
	fma.rn.f64    %fd13880, %fd13880, 0.9999, 0.01;
	// end inline asm
	// begin inline asm
	fma.rn.f32    %f13878, %f13878, 0.9999, 0.01;
	// end inline asm
	// begin inline asm
	fma.rn.f32    %f13880, %f13880, 0.9999, 0.01;
	// end inline asm
	// begin inline asm
	fma.rn.f64    %fd13878, %fd13878, 0.9999, 0.01;
	// end inline asm
	// begin inline asm
	fma.rn.f64    %fd13880, %fd13880, 0.9999, 0.01;
	// end inline asm
	// begin inline asm
	fma.rn.f32    %f13878, %f13878, 0.9999, 0.01;
	// end inline asm
	// begin inline asm
	fma.rn.f32    %f13880, %f13880, 0.9999, 0.01;
	// end inline asm
	// begin inline asm
	fma.rn.f64    %fd13878, %fd13878, 0.9999, 0.01;
	// end inline asm
	// begin inline asm
	fma.rn.f64    %fd13880, %fd13880, 0.9999, 0.01;
	// end inline asm
	// begin inline asm
	fma.rn.f32    %f13878, %f13878, 0.9999, 0.01;
	// end inline asm
	// begin inline asm
	fma.rn.f32    %f13880, %f13880, 0.9999, 0.01;
	// end inline asm
	// begin inline asm
	fma.rn.f64    %fd13878, %fd13878, 0.9999, 0.01;
	// end inline asm
	// begin inline asm
	fma.rn.f64    %fd13880, %fd13880, 0.9999, 0.01;
	// end inline asm
	// begin inline asm
	fma.rn.f32    %f13878, %f13878, 0.9999, 0.01;
	// end inline asm
	// begin inline asm
	fma.rn.f32    %f13880, %f13880, 0.9999, 0.01;
	// end inline asm
	// begin inline asm
	fma.rn.f64    %fd13878, %fd13878, 0.9999, 0.01;
	// end inline asm
	// begin inline asm
	fma.rn.f64    %fd13880, %fd13880, 0.9999, 0.01;
	// end inline asm
	// begin inline asm
	fma.rn.f32    %f13878, %f13878, 0.9999, 0.01;
	// end inline asm
	// begin inline asm
	fma.rn.f32    %f13880, %f13880, 0.9999, 0.01;
	// end inline asm
	// begin inline asm
	fma.rn.f64    %fd13878, %fd13878, 0.9999, 0.01;
	// end inline asm
	// begin inline asm
	fma.rn.f64    %fd13880, %fd13880, 0.9999, 0.01;
	// end inline asm
	// begin inline asm
	fma.rn.f32    %f13878, %f13878, 0.9999, 0.01;
	// end inline asm
	// begin inline asm
	fma.rn.f32    %f13880, %f13880, 0.9999, 0.01;
	// end inline asm
	// begin inline asm
	fma.rn.f64    %fd13878, %fd13878, 0.9999, 0.01;
	// end inline asm
	// begin inline asm
	fma.rn.f64    %fd13880, %fd13880, 0.9999, 0.01;
	// end inline asm
	// begin inline asm
	fma.rn.f32    %f13878, %f13878, 0.9999, 0.01;
	// end inline asm
	// begin inline asm
	fma.rn.f32    %f13880, %f13880, 0.9999, 0.01;
	// end inline asm
	// begin inline asm
	fma.rn.f64    %fd13878, %fd13878, 0.9999, 0.01;
	// end inline asm
	// begin inline asm
	fma.rn.f64    %fd13880, %fd13880, 0.9999, 0.01;
	// end inline asm
	// begin inline asm
	fma.rn.f32    %f13878, %f13878, 0.9999, 0.01;
	// end inline asm
	// begin inline asm
	fma.rn.f32    %f13880, %f13880, 0.9999, 0.01;
	// end inline asm
	// begin inline asm
	fma.rn.f64    %fd13878, %fd13878, 0.9999, 0.01;
	// end inline asm
	// begin inline asm
	fma.rn.f64    %fd13880, %fd13880, 0.9999, 0.01;
	// end inline asm
	// begin inline asm
	fma.rn.f32    %f13878, %f13878, 0.9999, 0.01;
	// end inline asm
	// begin inline asm
	fma.rn.f32    %f13880, %f13880, 0.9999, 0.01;
	// end inline asm
	// begin inline asm
	fma.rn.f64    %fd13878, %fd13878, 0.9999, 0.01;
	// end inline asm
	// begin inline asm
	fma.rn.f64    %fd13880, %fd13880, 0.9999, 0.01;
	// end inline asm
	// begin inline asm
	fma.rn.f32    %f13878, %f13878, 0.9999, 0.01;
	// end inline asm
	// begin inline asm
	fma.rn.f32    %f13880, %f13880, 0.9999, 0.01;
	// end inline asm
	// begin inline asm
	fma.rn.f64    %fd13878, %fd13878, 0.9999, 0.01;
	// end inline asm
	// begin inline asm
	fma.rn.f64    %fd13880, %fd13880, 0.9999, 0.01;
	// end inline asm
	// begin inline asm
	fma.rn.f32    %f13878, %f13878, 0.9999, 0.01;
	// end inline asm
	// begin inline asm
	fma.rn.f32    %f13880, %f13880, 0.9999, 0.01;
	// end inline asm
	// begin inline asm
	fma.rn.f64    %fd13878, %fd13878, 0.9999, 0.01;
	// end inline asm
	// begin inline asm
	fma.rn.f64    %fd13880, %fd13880, 0.9999, 0.01;
	// end inline asm
	// begin inline asm
	fma.rn.f32    %f13878, %f13878, 0.9999, 0.01;
	// end inline asm
	// begin inline asm
	fma.rn.f32    %f13880, %f13880, 0.9999, 0.01;
	// end inline asm
	// begin inline asm
	fma.rn.f64    %fd13878, %fd13878, 0.9999, 0.01;
	// end inline asm
	// begin inline asm
	fma.rn.f64    %fd13880, %fd13880, 0.9999, 0.01;
	// end inline asm
	// begin inline asm
	fma.rn.f32    %f13878, %f13878, 0.9999, 0.01;
	// end inline asm
	// begin inline asm
	fma.rn.f32    %f13880, %f13880, 0.9999, 0.01;
	// end inline asm
	// begin inline asm
	fma.rn.f64    %fd13878, %fd13878, 0.9999, 0.01;
	// end inline asm
	// begin inline asm
	fma.rn.f64    %fd13880, %fd13880, 0.9999, 0.01;
	// end inline asm
	// begin inline asm
	fma.rn.f32    %f13878, %f13878, 0.9999, 0.01;
	// end inline asm
	// begin inline asm
	fma.rn.f32    %f13880, %f13880, 0.9999, 0.01;
	// end inline asm
	// begin inline asm
	fma.rn.f64    %fd13878, %fd13878, 0.9999, 0.01;
	// end inline asm
	// begin inline asm
	fma.rn.f64    %fd13880, %fd13880, 0.9999, 0.01;
	// end inline asm
	// begin inline asm
	fma.rn.f32    %f13878, %f13878, 0.9999, 0.01;
	// end inline asm
	// begin inline asm
	fma.rn.f32    %f13880, %f13880, 0.9999, 0.01;
	// end inline asm
	// begin inline asm
	fma.rn.f64    %fd13878, %fd13878, 0.9999, 0.01;
	// end inline asm
	// begin inline asm
	fma.rn.f64    %fd13880, %fd13880, 0.9999, 0.01;
	// end inline asm
	// begin inline asm
	fma.rn.f32    %f13878, %f13878, 0.9999, 0.01;
	// end inline asm
	// begin inline asm
	fma.rn.f32    %f13880, %f13880, 0.9999, 0.01;
	// end inline asm
	// begin inline asm
	fma.rn.f64    %fd13878, %fd13878, 0.9999, 0.01;
	// end inline asm
	// begin inline asm
	fma.rn.f64    %fd13880, %fd13880, 0.9999, 0.01;
	// end inline asm
	// begin inline asm
	fma.rn.f32    %f13878, %f13878, 0.9999, 0.01;
	// end inline asm
	// begin inline asm
	fma.rn.f32    %f13880, %f13880, 0.9999, 0.01;
	// end inline asm
	// begin inline asm
	fma.rn.f64    %fd13878, %fd13878, 0.9999, 0.01;
	// end inline asm
	// begin inline asm
	fma.rn.f64    %fd13880, %fd13880, 0.9999, 0.01;
	// end inline asm
	// begin inline asm
	fma.rn.f32    %f13878, %f13878, 0.9999, 0.01;
	// end inline asm
	// begin inline asm
	fma.rn.f32    %f13880, %f13880, 0.9999, 0.01;
	// end inline asm
	// begin inline asm
	fma.rn.f64    %fd13878, %fd13878, 0.9999, 0.01;
	// end inline asm
	// begin inline asm
	fma.rn.f64    %fd13880, %fd13880, 0.9999, 0.01;
	// end inline asm
	// begin inline asm
	fma.rn.f32    %f13878, %f13878, 0.9999, 0.01;
	// end inline asm
	// begin inline asm
	fma.rn.f32    %f13880, %f13880, 0.9999, 0.01;
	// end inline asm
	// begin inline asm
	fma.rn.f64    %fd13878, %fd13878, 0.9999, 0.01;
	// end inline asm
	// begin inline asm
	fma.rn.f64    %fd13880, %fd13880, 0.9999, 0.01;
	// end inline asm
	// begin inline asm
	fma.rn.f32    %f13878, %f13878, 0.9999, 0.01;
	// end inline asm
	// begin inline asm
	fma.rn.f32    %f13880, %f13880, 0.9999, 0.01;
	// end inline asm
	// begin inline asm
	fma.rn.f64    %fd13878, %fd13878, 0.9999, 0.01;
	// end inline asm
	// begin inline asm
	fma.rn.f64    %fd13880, %fd13880, 0.9999, 0.01;
	// end inline asm
	// begin inline asm
	fma.rn.f32    %f13878, %f13878, 0.9999, 0.01;
	// end inline asm
	// begin inline asm
	fma.rn.f32    %f13880, %f13880, 0.9999, 0.01;
	// end inline asm
	// begin inline asm
	fma.rn.f64    %fd13878, %fd13878, 0.9999, 0.01;
	// end inline asm
	// begin inline asm
	fma.rn.f64    %fd13880, %fd13880, 0.9999, 0.01;
	// end inline asm
	// begin inline asm
	fma.rn.f32    %f13878, %f13878, 0.9999, 0.01;
	// end inline asm
	// begin inline asm
	fma.rn.f32    %f13880, %f13880, 0.9999, 0.01;
	// end inline asm
	// begin inline asm
	fma.rn.f64    %fd13878, %fd13878, 0.9999, 0.01;
	// end inline asm
	// begin inline asm
	fma.rn.f64    %fd13880, %fd13880, 0.9999, 0.01;
	// end inline asm
	// begin inline asm
	fma.rn.f32    %f13878, %f13878, 0.9999, 0.01;
	// end inline asm
	// begin inline asm
	fma.rn.f32    %f13880, %f13880, 0.9999, 0.01;
	// end inline asm
	// begin inline asm
	fma.rn.f64    %fd13878, %fd13878, 0.9999, 0.01;
	// end inline asm
	// begin inline asm
	fma.rn.f64    %fd13880, %fd13880, 0.9999, 0.01;
	// end inline asm
	// begin inline asm
	fma.rn.f32    %f13878, %f13878, 0.9999, 0.01;
	// end inline asm
	// begin inline asm
	fma.rn.f32    %f13880, %f13880, 0.9999, 0.01;
	// end inline asm
	// begin inline asm
	fma.rn.f64    %fd13878, %fd13878, 0.9999, 0.01;
	// end inline asm
	// begin inline asm
	fma.rn.f64    %fd13880, %fd13880, 0.9999, 0.01;
	// end inline asm
	// begin inline asm
	fma.rn.f32    %f13878, %f13878, 0.9999, 0.01;
	// end inline asm
	// begin inline asm
	fma.rn.f32    %f13880, %f13880, 0.9999, 0.01;
	// end inline asm
	// begin inline asm
	fma.rn.f64    %fd13878, %fd13878, 0.9999, 0.01;
	// end inline asm
	// begin inline asm
	fma.rn.f64    %fd13880, %fd13880, 0.9999, 0.01;
	// end inline asm
	// begin inline asm
	fma.rn.f32    %f13878, %f13878, 0.9999, 0.01;
	// end inline asm
	// begin inline asm
	fma.rn.f32    %f13880, %f13880, 0.9999, 0.01;
	// end inline asm
	// begin inline asm
	fma.rn.f64    %fd13878, %fd13878, 0.9999, 0.01;
	// end inline asm
	// begin inline asm
	fma.rn.f64    %fd13880, %fd13880, 0.9999, 0.01;
	// end inline asm
	// begin inline asm
	fma.rn.f32    %f13878, %f13878, 0.9999, 0.01;
	// end inline asm
	// begin inline asm
	fma.rn.f32    %f13880, %f13880, 0.9999, 0.01;
	// end inline asm
	// begin inline asm
	fma.rn.f64    %fd13878, %fd13878, 0.9999, 0.01;
	// end inline asm
	// begin inline asm
	fma.rn.f64    %fd13880, %fd13880, 0.9999, 0.01;
	// end inline asm
	// begin inline asm
	fma.rn.f32    %f13878, %f13878, 0.9999, 0.01;
	// end inline asm
	// begin inline asm
	fma.rn.f32    %f13880, %f13880, 0.9999, 0.01;
	// end inline asm
	// begin inline asm
	fma.rn.f64    %fd13878, %fd13878, 0.9999, 0.01;
	// end inline asm
	// begin inline asm
	fma.rn.f64    %fd13880, %fd13880, 0.9999, 0.01;
	// end inline asm
	// begin inline asm
	fma.rn.f32    %f13878, %f13878, 0.9999, 0.01;
	// end inline asm
	// begin inline asm
	fma.rn.f32    %f13880, %f13880, 0.9999, 0.01;
	// end inline asm
	// begin inline asm
	fma.rn.f64    %fd13878, %fd13878, 0.9999, 0.01;
	// end inline asm
	// begin inline asm
	fma.rn.f64    %fd13880, %fd13880, 0.9999, 0.01;
	// end inline asm
	// begin inline asm
	fma.rn.f32    %f13878, %f13878, 0.9999, 0.01;
	// end inline asm
	// begin inline asm
	fma.rn.f32    %f13880, %f13880, 0.9999, 0.01;
	// end inline asm
	// begin inline asm
	fma.rn.f64    %fd13878, %fd13878, 0.9999, 0.01;
	// end inline asm
	// begin inline asm
	fma.rn.f64    %fd13880, %fd13880, 0.9999, 0.01;
	// end inline asm
	// begin inline asm
	fma.rn.f32    %f13878, %f13878, 0.9999, 0.01;
	// end inline asm
	// begin inline asm
	fma.rn.f32    %f13880, %f13880, 0.9999, 0.01;
	// end inline asm
	// begin inline asm
	fma.rn.f64    %fd13878, %fd13878, 0.9999, 0.01;
	// end inline asm
	// begin inline asm
	fma.rn.f64    %fd13880, %fd13880, 0.9999, 0.01;
	// end inline asm
	// begin inline asm
	fma.rn.f32    %f13878, %f13878, 0.9999, 0.01;
	// end inline asm
	// begin inline asm
	fma.rn.f32    %f13880, %f13880, 0.9999, 0.01;
	// end inline asm
	// begin inline asm
	fma.rn.f64    %fd13878, %fd13878, 0.9999, 0.01;
	// end inline asm
	// begin inline asm
	fma.rn.f64    %fd13880, %fd13880, 0.9999, 0.01;
	// end inline asm
	// begin inline asm
	fma.rn.f32    %f13878, %f13878, 0.9999, 0.01;
	// end inline asm
	// begin inline asm
	fma.rn.f32    %f13880, %f13880, 0.9999, 0.01;
	// end inline asm
	// begin inline asm
	fma.rn.f64    %fd13878, %fd13878, 0.9999, 0.01;
	// end inline asm
	// begin inline asm
	fma.rn.f64    %fd13880, %fd13880, 0.9999, 0.01;
	// end inline asm
	// begin inline asm
	fma.rn.f32    %f13878, %f13878, 0.9999, 0.01;
	// end inline asm
	// begin inline asm
	fma.rn.f32    %f13880, %f13880, 0.9999, 0.01;
	// end inline asm
	// begin inline asm
	fma.rn.f64    %fd13878, %fd13878, 0.9999, 0.01;
	// end inline asm
	// begin inline asm
	fma.rn.f64    %fd13880, %fd13880, 0.9999, 0.01;
	// end inline asm
	// begin inline asm
	fma.rn.f32    %f13878, %f13878, 0.9999, 0.01;
	// end inline asm
	// begin inline asm
	fma.rn.f32    %f13880, %f13880, 0.9999, 0.01;
	// end inline asm
	// begin inline asm
	fma.rn.f64    %fd13878, %fd13878, 0.9999, 0.01;
	// end inline asm
	// begin inline asm
	fma.rn.f64    %fd13880, %fd13880, 0.9999, 0.01;
	// end inline asm
	// begin inline asm
	fma.rn.f32    %f13878, %f13878, 0.9999, 0.01;
	// end inline asm
	// begin inline asm
	fma.rn.f32    %f13880, %f13880, 0.9999, 0.01;
	// end inline asm
	// begin inline asm
	fma.rn.f64    %fd13878, %fd13878, 0.9999, 0.01;
	// end inline asm
	// begin inline asm
	fma.rn.f64    %fd13880, %fd13880, 0.9999, 0.01;
	// end inline asm
	// begin inline asm
	fma.rn.f32    %f13878, %f13878, 0.9999, 0.01;
	// end inline asm
	// begin inline asm
	fma.rn.f32    %f13880, %f13880, 0.9999, 0.01;
	// end inline asm
	// begin inline asm
	fma.rn.f64    %fd13878, %fd13878, 0.9999, 0.01;
	// end inline asm
	// begin inline asm
	fma.rn.f64    %fd13880, %fd13880, 0.9999, 0.01;
	// end inline asm
	// begin inline asm
	fma.rn.f32    %f13878, %f13878, 0.9999, 0.01;
	// end inline asm
	// begin inline asm
	fma.rn.f32    %f13880, %f13880, 0.9999, 0.01;
	// end inline asm
	// begin inline asm
	fma.rn.f64    %fd13878, %fd13878, 0.9999, 0.01;
	// end inline asm
	// begin inline asm
	fma.rn.f64    %fd13880, %fd13880, 0.9999, 0.01;
	// end inline asm
	// begin inline asm
	fma.rn.f32    %f13878, %f13878, 0.9999, 0.01;
	// end inline asm
	// begin inline asm
	fma.rn.f32    %f13880, %f13880, 0.9999, 0.01;
	// end inline asm
	// begin inline asm
	fma.rn.f64    %fd13878, %fd13878, 0.9999, 0.01;
	// end inline asm
	// begin inline asm
	fma.rn.f64    %fd13880, %fd13880, 0.9999, 0.01;
	// end inline asm
	// begin inline asm
	fma.rn.f32    %f13878, %f13878, 0.9999, 0.01;
	// end inline asm
	// begin inline asm
	fma.rn.f32    %f13880, %f13880, 0.9999, 0.01;
	// end inline asm
	// begin inline asm
	fma.rn.f64    %fd13878, %fd13878, 0.9999, 0.01;
	// end inline asm
	// begin inline asm
	fma.rn.f64    %fd13880, %fd13880, 0.9999, 0.01;
	// end inline asm
	// begin inline asm
	fma.rn.f32    %f13878, %f13878, 0.9999, 0.01;
	// end inline asm
	// begin inline asm
	fma.rn.f32    %f13880, %f13880, 0.9999, 0.01;
	// end inline asm
	// begin inline asm
	fma.rn.f64    %fd13878, %fd13878, 0.9999, 0.01;
	// end inline asm
	// begin inline asm
	fma.rn.f64    %fd13880, %fd13880, 0.9999, 0.01;
	// end inline asm
	// begin inline asm
	fma.rn.f32    %f13878, %f13878, 0.9999, 0.01;
	// end inline asm
	// begin inline asm
	fma.rn.f32    %f13880, %f13880, 0.9999, 0.01;
	// end inline asm
	// begin inline asm
	fma.rn.f64    %fd13878, %fd13878, 0.9999, 0.01;
	// end inline asm
	// begin inline asm
	fma.rn.f64    %fd13880, %fd13880, 0.9999, 0.01;
	// end inline asm
	// begin inline asm
	fma.rn.f32    %f13878, %f13878, 0.9999, 0.01;
	// end inline asm
	// begin inline asm
	fma.rn.f32    %f13880, %f13880, 0.9999, 0.01;
	// end inline asm
	// begin inline asm
	fma.rn.f64    %fd13878, %fd13878, 0.9999, 0.01;
	// end inline asm
	// begin inline asm
	fma.rn.f64    %fd13880, %fd13880, 0.9999, 0.01;
	// end inline asm
	// begin inline asm
	fma.rn.f32    %f13878, %f13878, 0.9999, 0.01;
	// end inline asm
	// begin inline asm
	fma.rn.f32    %f13880, %f13880, 0.9999, 0.01;
	// end inline asm
	// begin inline asm
	fma.rn.f64    %fd13878, %fd13878, 0.9999, 0.01;
	// end inline asm
	// begin inline asm
	fma.rn.f64    %fd13880, %fd13880, 0.9999, 0.01;
	// end inline asm
	// begin inline asm
	fma.rn.f32    %f13878, %f13878, 0.9999, 0.01;
	// end inline asm
	// begin inline asm
	fma.rn.f32    %f13880, %f13880, 0.9999, 0.01;
	// end inline asm
	// begin inline asm
	fma.rn.f64    %fd13878, %fd13878, 0.9999, 0.01;
	// end inline asm
	// begin inline asm
	fma.rn.f64    %fd13880, %fd13880, 0.9999, 0.01;
	// end inline asm
	// begin inline asm
	fma.rn.f32    %f13878, %f13878, 0.9999, 0.01;
	// end inline asm
	// begin inline asm
	fma.rn.f32    %f13880, %f13880, 0.9999, 0.01;
	// end inline asm
	// begin inline asm
	fma.rn.f64    %fd13878, %fd13878, 0.9999, 0.01;
	// end inline asm
	// begin inline asm
	fma.rn.f64    %fd13880, %fd13880, 0.9999, 0.01;
	// end inline asm
	// begin inline asm
	fma.rn.f32    %f13878, %f13878, 0.9999, 0.01;
	// end inline asm
	// begin inline asm
	fma.rn.f32    %f13880, %f13880, 0.9999, 0.01;
	// end inline asm
	// begin inline asm
	fma.rn.f64    %fd13878, %fd13878, 0.9999, 0.01;
	// end inline asm
	// begin inline asm
	fma.rn.f64    %fd13880, %fd13880, 0.9999, 0.01;
	// end inline asm
	// begin inline asm
	fma.rn.f32    %f13878, %f13878, 0.9999, 0.01;
	// end inline asm
	// begin inline asm
	fma.rn.f32    %f13880, %f13880, 0.9999, 0.01;
	// end inline asm
	// begin inline asm
	fma.rn.f64    %fd13878, %fd13878, 0.9999, 0.01;
	// end inline asm
	// begin inline asm
	fma.rn.f64    %fd13880, %fd13880, 0.9999, 0.01;
	// end inline asm
	// begin inline asm
	fma.rn.f32    %f13878, %f13878, 0.9999, 0.01;
	// end inline asm
	// begin inline asm
	fma.rn.f32    %f13880, %f13880, 0.9999, 0.01;
	// end inline asm
	// begin inline asm
	fma.rn.f64    %fd13878, %fd13878, 0.9999, 0.01;
	// end inline asm
	// begin inline asm
	fma.rn.f64    %fd13880, %fd13880, 0.9999, 0.01;
	// end inline asm
	// begin inline asm
	fma.rn.f32    %f13878, %f13878, 0.9999, 0.01;
	// end inline asm
	// begin inline asm
	fma.rn.f32    %f13880, %f13880, 0.9999, 0.01;
	// end inline asm
	// begin inline asm
	fma.rn.f64    %fd13878, %fd13878, 0.9999, 0.01;
	// end inline asm
	// begin inline asm
	fma.rn.f64    %fd13880, %fd13880, 0.9999, 0.01;
	// end inline asm
	// begin inline asm
	fma.rn.f32    %f13878, %f13878, 0.9999, 0.01;
	// end inline asm
	// begin inline asm
	fma.rn.f32    %f13880, %f13880, 0.9999, 0.01;
	// end inline asm
	// begin inline asm
	fma.rn.f64    %fd13878, %fd13878, 0.9999, 0.01;
	// end inline asm
	// begin inline asm
	fma.rn.f64    %fd13880, %fd13880, 0.9999, 0.01;
	// end inline asm
	// begin inline asm
	fma.rn.f32    %f13878, %f13878, 0.9999, 0.01;
	// end inline asm
	// begin inline asm
	fma.rn.f32    %f13880, %f13880, 0.9999, 0.01;
	// end inline asm
	// begin inline asm
	fma.rn.f64    %fd13878, %fd13878, 0.9999, 0.01;
	// end inline asm
	// begin inline asm
	fma.rn.f64    %fd13880, %fd13880, 0.9999, 0.01;
	// end inline asm
	// begin inline asm
	fma.rn.f32    %f13878, %f13878, 0.9999, 0.01;
	// end inline asm
	// begin inline asm
	fma.rn.f32    %f13880, %f13880, 0.9999, 0.01;
	// end inline asm
	// begin inline asm
	fma.rn.f64    %fd13878, %fd13878, 0.9999, 0.01;
	// end inline asm
	// begin inline asm
	fma.rn.f64    %fd13880, %fd13880, 0.9999, 0.01;
	// end inline asm
	// begin inline asm
	fma.rn.f32    %f13878, %f13878, 0.9999, 0.01;
	// end inline asm
	// begin inline asm
	fma.rn.f32    %f13880, %f13880, 0.9999, 0.01;
	// end inline asm
	// begin inline asm
	fma.rn.f64    %fd13878, %fd13878, 0.9999, 0.01;
	// end inline asm
	// begin inline asm
	fma.rn.f64    %fd13880, %fd13880, 0.9999, 0.01;
	// end inline asm
	// begin inline asm
	fma.rn.f32    %f13878, %f13878, 0.9999, 0.01;
	// end inline asm
	// begin inline asm
	fma.rn.f32    %f13880, %f13880, 0.9999, 0.01;
	// end inline asm
	// begin inline asm
	fma.rn.f64    %fd13878, %fd13878, 0.9999, 0.01;
	// end inline asm
	// begin inline asm
	fma.rn.f64    %fd13880, %fd13880, 0.9999, 0.01;
	// end inline asm
	// begin inline asm
	fma.rn.f32    %f13878, %f13878, 0.9999, 0.01;
	// end inline asm
	// begin inline asm
	fma.rn.f32    %f13880, %f13880, 0.9999, 0.01;
	// end inline asm
	// begin inline asm
	fma.rn.f64    %fd13878, %fd13878, 0.9999, 0.01;
	// end inline asm
	// begin inline asm
	fma.rn.f64    %fd13880, %fd13880, 0.9999, 0.01;
	// end inline asm
	// begin inline asm
	fma.rn.f32    %f13878, %f13878, 0.9999, 0.01;
	// end inline asm
	// begin inline asm
	fma.rn.f32    %f13880, %f13880, 0.9999, 0.01;
	// end inline asm
	// begin inline asm
	fma.rn.f64    %fd13878, %fd13878, 0.9999, 0.01;
	// end inline asm
	// begin inline asm
	fma.rn.f64    %fd13880, %fd13880, 0.9999, 0.01;
	// end inline asm
	// begin inline asm
	fma.rn.f32    %f13878, %f13878, 0.9999, 0.01;
	// end inline asm
	// begin inline asm
	fma.rn.f32    %f13880, %f13880, 0.9999, 0.01;
	// end inline asm
	// begin inline asm
	fma.rn.f64    %fd13878, %fd13878, 0.9999, 0.01;
	// end inline asm
	// begin inline asm
	fma.rn.f64    %fd13880, %fd13880, 0.9999, 0.01;
	// end inline asm
	// begin inline asm
	fma.rn.f32    %f13878, %f13878, 0.9999, 0.01;
	// end inline asm
	// begin inline asm
	fma.rn.f32    %f13880, %f13880, 0.9999, 0.01;
	// end inline asm
	// begin inline asm
	fma.rn.f64    %fd13878, %fd13878, 0.9999, 0.01;
	// end inline asm
	// begin inline asm
	fma.rn.f64    %fd13880, %fd13880, 0.9999, 0.01;
	// end inline asm
	// begin inline asm
	fma.rn.f32    %f13878, %f13878, 0.9999, 0.01;
	// end inline asm
	// begin inline asm
	fma.rn.f32    %f13880, %f13880, 0.9999, 0.01;
	// end inline asm
	// begin inline asm
	fma.rn.f64    %fd13878, %fd13878, 0.9999, 0.01;
	// end inline asm
	// begin inline asm
	fma.rn.f64    %fd13880, %fd13880, 0.9999, 0.01;
	// end inline asm
	// begin inline asm
	fma.rn.f32    %f13878, %f13878, 0.9999, 0.01;
	// end inline asm
	// begin inline asm
	fma.rn.f32    %f13880, %f13880, 0.9999, 0.01;
	// end inline asm
	// begin inline asm
	fma.rn.f64    %fd13878, %fd13878, 0.9999, 0.01;
	// end inline asm
	// begin inline asm
	fma.rn.f64    %fd13880, %fd13880, 0.9999, 0.01;
	// end inline asm
	// begin inline asm
	fma.rn.f32    %f13878, %f13878, 0.9999, 0.01;
	// end inline asm
	// begin inline asm
	fma.rn.f32    %f13880, %f13880, 0.9999, 0.01;
	// end inline asm
	// begin inline asm
	fma.rn.f64    %fd13878, %fd13878, 0.9999, 0.01;
	// end inline asm
	// begin inline asm
	fma.rn.f64    %fd13880, %fd13880, 0.9999, 0.01;
	// end inline asm
	// begin inline asm
	fma.rn.f32    %f13878, %f13878, 0.9999, 0.01;
	// end inline asm
	// begin inline asm
	fma.rn.f32    %f13880, %f13880, 0.9999, 0.01;
	// end inline asm
	// begin inline asm
	fma.rn.f64    %fd13878, %fd13878, 0.9999, 0.01;
	// end inline asm
	// begin inline asm
	fma.rn.f64    %fd13880, %fd13880, 0.9999, 0.01;
	// end inline asm
	// begin inline asm
	fma.rn.f32    %f13878, %f13878, 0.9999, 0.01;
	// end inline asm
	// begin inline asm
	fma.rn.f32    %f13880, %f13880, 0.9999, 0.01;
	// end inline asm
	// begin inline asm
	fma.rn.f64    %fd13878, %fd13878, 0.9999, 0.01;
	// end inline asm
	// begin inline asm
	fma.rn.f64    %fd13880, %fd13880, 0.9999, 0.01;
	// end inline asm
	// begin inline asm
	fma.rn.f32    %f13878, %f13878, 0.9999, 0.01;
	// end inline asm
	// begin inline asm
	fma.rn.f32    %f13880, %f13880, 0.9999, 0.01;
	// end inline asm
	// begin inline asm
	fma.rn.f64    %fd13878, %fd13878, 0.9999, 0.01;
	// end inline asm
	// begin inline asm
	fma.rn.f64    %fd13880, %fd13880, 0.9999, 0.01;
	// end inline asm
	// begin inline asm
	fma.rn.f32    %f13878, %f13878, 0.9999, 0.01;
	// end inline asm
	// begin inline asm
	fma.rn.f32    %f13880, %f13880, 0.9999, 0.01;
	// end inline asm
	// begin inline asm
	fma.rn.f64    %fd13878, %fd13878, 0.9999, 0.01;
	// end inline asm
	// begin inline asm
	fma.rn.f64    %fd13880, %fd13880, 0.9999, 0.01;
	// end inline asm
	// begin inline asm
	fma.rn.f32    %f13878, %f13878, 0.9999, 0.01;
	// end inline asm
	// begin inline asm
	fma.rn.f32    %f13880, %f13880, 0.9999, 0.01;
	// end inline asm
	// begin inline asm
	fma.rn.f64    %fd13878, %fd13878, 0.9999, 0.01;
	// end inline asm
	// begin inline asm
	fma.rn.f64    %fd13880, %fd13880, 0.9999, 0.01;
	// end inline asm
	// begin inline asm
	fma.rn.f32    %f13878, %f13878, 0.9999, 0.01;
	// end inline asm
	// begin inline asm
	fma.rn.f32    %f13880, %f13880, 0.9999, 0.01;
	// end inline asm
	// begin inline asm
	fma.rn.f64    %fd13878, %fd13878, 0.9999, 0.01;
	// end inline asm
	// begin inline asm
	fma.rn.f64    %fd13880, %fd13880, 0.9999, 0.01;
	// end inline asm
	// begin inline asm
	fma.rn.f32    %f13878, %f13878, 0.9999, 0.01;
	// end inline asm
	// begin inline asm
	fma.rn.f32    %f13880, %f13880, 0.9999, 0.01;
	// end inline asm
	// begin inline asm
	fma.rn.f64    %fd13878, %fd13878, 0.9999, 0.01;
	// end inline asm
	// begin inline asm
	fma.rn.f64    %fd13880, %fd13880, 0.9999, 0.01;
	// end inline asm
	// begin inline asm
	fma.rn.f32    %f13878, %f13878, 0.9999, 0.01;
	// end inline asm
	// begin inline asm
	fma.rn.f32    %f13880, %f13880, 0.9999, 0.01;
	// end inline asm
	// begin inline asm
	fma.rn.f64    %fd13878, %fd13878, 0.9999, 0.01;
	// end inline asm
	// begin inline asm
	fma.rn.f64    %fd13880, %fd13880, 0.9999, 0.01;
	// end inline asm
	// begin inline asm
	fma.rn.f32    %f13878, %f13878, 0.9999, 0.01;
	// end inline asm
	// begin inline asm
	fma.rn.f32    %f13880, %f13880, 0.9999, 0.01;
	// end inline asm
	// begin inline asm
	fma.rn.f64    %fd13878, %fd13878, 0.9999, 0.01;
	// end inline asm
	// begin inline asm
	fma.rn.f64    %fd13880, %fd13880, 0.9999, 0.01;
	// end inline asm
	// begin inline asm
	fma.rn.f32    %f13878, %f13878, 0.9999, 0.01;
	// end inline asm
	// begin inline asm
	fma.rn.f32    %f13880, %f13880, 0.9999, 0.01;
	// end inline asm
	// begin inline asm
	fma.rn.f64    %fd13878, %fd13878, 0.9999, 0.01;
	// end inline asm
	// begin inline asm
	fma.rn.f64    %fd13880, %fd13880, 0.9999, 0.01;
	// end inline asm
	// begin inline asm
	fma.rn.f32    %f13878, %f13878, 0.9999, 0.01;
	// end inline asm
	// begin inline asm
	fma.rn.f32    %f13880, %f13880, 0.9999, 0.01;
	// end inline asm
	// begin inline asm
	fma.rn.f64    %fd13878, %fd13878, 0.9999, 0.01;
	// end inline asm
	// begin inline asm
	fma.rn.f64    %fd13880, %fd13880, 0.9999, 0.01;
	// end inline asm
	// begin inline asm
	fma.rn.f32    %f13878, %f13878, 0.9999, 0.01;
	// end inline asm
	// begin inline asm
	fma.rn.f32    %f13880, %f13880, 0.9999, 0.01;
	// end inline asm
	// begin inline asm
	fma.rn.f64    %fd13878, %fd13878, 0.9999, 0.01;
	// end inline asm
	// begin inline asm
	fma.rn.f64    %fd13880, %fd13880, 0.9999, 0.01;
	// end inline asm
	// begin inline asm
	fma.rn.f32    %f13878, %f13878, 0.9999, 0.01;
	// end inline asm
	// begin inline asm
	fma.rn.f32    %f13880, %f13880, 0.9999, 0.01;
	// end inline asm
	// begin inline asm
	fma.rn.f64    %fd13878, %fd13878, 0.9999, 0.01;
	// end inline asm
	// begin inline asm
	fma.rn.f64    %fd13880, %fd13880, 0.9999, 0.01;
	// end inline asm
	// begin inline asm
	fma.rn.f32    %f13878, %f13878, 0.9999, 0.01;
	// end inline asm
	// begin inline asm
	fma.rn.f32    %f13880, %f13880, 0.9999, 0.01;
	// end inline asm
	// begin inline asm
	fma.rn.f64    %fd13878, %fd13878, 0.9999, 0.01;
	// end inline asm
	// begin inline asm
	fma.rn.f64    %fd13880, %fd13880, 0.9999, 0.01;
	// end inline asm
	// begin inline asm
	fma.rn.f32    %f13878, %f13878, 0.9999, 0.01;
	// end inline asm
	// begin inline asm
	fma.rn.f32    %f13880, %f13880, 0.9999, 0.01;
	// end inline asm
	// begin inline asm
	fma.rn.f64    %fd13878, %fd13878, 0.9999, 0.01;
	// end inline asm
	// begin inline asm
	fma.rn.f64    %fd13880, %fd13880, 0.9999, 0.01;
	// end inline asm
	// begin inline asm
	fma.rn.f32    %f13878, %f13878, 0.9999, 0.01;
	// end inline asm
	// begin inline asm
	fma.rn.f32    %f13880, %f13880, 0.9999, 0.01;
	// end inline asm
	// begin inline asm
	fma.rn.f64    %fd13878, %fd13878, 0.9999, 0.01;
	// end inline asm
	// begin inline asm
	fma.rn.f64    %fd13880, %fd13880, 0.9999, 0.01;
	// end inline asm
	// begin inline asm
	fma.rn.f32    %f13878, %f13878, 0.9999, 0.01;
	// end inline asm
	// begin inline asm
	fma.rn.f32    %f13880, %f13880, 0.9999, 0.01;
	// end inline asm
	// begin inline asm
	fma.rn.f64    %fd13878, %fd13878, 0.9999, 0.01;
	// end inline asm
	// begin inline asm
	fma.rn.f64    %fd13880, %fd13880, 0.9999, 0.01;
	// end inline asm
	// begin inline asm
	fma.rn.f32    %f13878, %f13878, 0.9999, 0.01;
	// end inline asm
	// begin inline asm
	fma.rn.f32    %f13880, %f13880, 0.9999, 0.01;
	// end inline asm
	// begin inline asm
	fma.rn.f64    %fd13878, %fd13878, 0.9999, 0.01;
	// end inline asm
	// begin inline asm
	fma.rn.f64    %fd13880, %fd13880, 0.9999, 0.01;
	// end inline asm
	// begin inline asm
	fma.rn.f32    %f13878, %f13878, 0.9999, 0.01;
	// end inline asm
	// begin inline asm
	fma.rn.f32    %f13880, %f13880, 0.9999, 0.01;
	// end inline asm
	// begin inline asm
	fma.rn.f64    %fd13878, %fd13878, 0.9999, 0.01;
	// end inline asm
	// begin inline asm
	fma.rn.f64    %fd13880, %fd13880, 0.9999, 0.01;
	// end inline asm
	// begin inline asm
	fma.rn.f32    %f13878, %f13878, 0.9999, 0.01;
	// end inline asm
	// begin inline asm
	fma.rn.f32    %f13880, %f13880, 0.9999, 0.01;
	// end inline asm
	// begin inline asm
	fma.rn.f64    %fd13878, %fd13878, 0.9999, 0.01;
	// end inline asm
	// begin inline asm
	fma.rn.f64    %fd13880, %fd13880, 0.9999, 0.01;
	// end inline asm
	// begin inline asm
	fma.rn.f32    %f13878, %f13878, 0.9999, 0.01;
	// end inline asm
	// begin inline asm
	fma.rn.f32    %f13880, %f13880, 0.9999, 0.01;
	// end inline asm
	// begin inline asm
	fma.rn.f64    %fd13878, %fd13878, 0.9999, 0.01;
	// end inline asm
	// begin inline asm
	fma.rn.f64    %fd13880, %fd13880, 0.9999, 0.01;
	// end inline asm
	// begin inline asm
	fma.rn.f32    %f13878, %f13878, 0.9999, 0.01;
	// end inline asm
	// begin inline asm
	fma.rn.f32    %f13880, %f13880, 0.9999, 0.01;
	// end inline asm
	// begin inline asm
	fma.rn.f64    %fd13878, %fd13878, 0.9999, 0.01;
	// end inline asm
	// begin inline asm
	fma.rn.f64    %fd13880, %fd13880, 0.9999, 0.01;
	// end inline asm
	// begin inline asm
	fma.rn.f32    %f13878, %f13878, 0.9999, 0.01;
	// end inline asm
	// begin inline asm
	fma.rn.f32    %f13880, %f13880, 0.9999, 0.01;
	// end inline asm
	// begin inline asm
	fma.rn.f64    %fd13878, %fd13878, 0.9999, 0.01;
	// end inline asm
	// begin inline asm
	fma.rn.f64    %fd13880, %fd13880, 0.9999, 0.01;
	// end inline asm
	// begin inline asm
	fma.rn.f32    %f13878, %f13878, 0.9999, 0.01;
	// end inline asm
	// begin inline asm
	fma.rn.f32    %f13880, %f13880, 0.9999, 0.01;
	// end inline asm
	// begin inline asm
	fma.rn.f64    %fd13878, %fd13878, 0.9999, 0.01;
	// end inline asm
	// begin inline asm
	fma.rn.f64    %fd13880, %fd13880, 0.9999, 0.01;
	// end inline asm
	// begin inline asm
	fma.rn.f32    %f13878, %f13878, 0.9999, 0.01;
	// end inline asm
	// begin inline asm
	fma.rn.f32    %f13880, %f13880, 0.9999, 0.01;
	// end inline asm
	// begin inline asm
	fma.rn.f64    %fd13878, %fd13878, 0.9999, 0.01;
	// end inline asm
	// begin inline asm
	fma.rn.f64    %fd13880, %fd13880, 0.9999, 0.01;
	// end inline asm
	// begin inline asm
	fma.rn.f32    %f13878, %f13878, 0.9999, 0.01;
	// end inline asm
	// begin inline asm
	fma.rn.f32    %f13880, %f13880, 0.9999, 0.01;
	// end inline asm
	// begin inline asm
	fma.rn.f64    %fd13878, %fd13878, 0.9999, 0.01;
	// end inline asm
	// begin inline asm
	fma.rn.f64    %fd13880, %fd13880, 0.9999, 0.01;
	// end inline asm
	// begin inline asm
	fma.rn.f32    %f13878, %f13878, 0.9999, 0.01;
	// end inline asm
	// begin inline asm
	fma.rn.f32    %f13880, %f13880, 0.9999, 0.01;
	// end inline asm
	// begin inline asm
	fma.rn.f64    %fd13878, %fd13878, 0.9999, 0.01;
	// end inline asm
	// begin inline asm
	fma.rn.f64    %fd13880, %fd13880, 0.9999, 0.01;
	// end inline asm
	// begin inline asm
	fma.rn.f32    %f13878, %f13878, 0.9999, 0.01;
	// end inline asm
	// begin inline asm
	fma.rn.f32    %f13880, %f13880, 0.9999, 0.01;
	// end inline asm
	// begin inline asm
	fma.rn.f64    %fd13878, %fd13878, 0.9999, 0.01;
	// end inline asm
	// begin inline asm
	fma.rn.f64    %fd13880, %fd13880, 0.9999, 0.01;
	// end inline asm
	// begin inline asm
	fma.rn.f32    %f13878, %f13878, 0.9999, 0.01;
	// end inline asm
	// begin inline asm
	fma.rn.f32    %f13880, %f13880, 0.9999, 0.01;
	// end inline asm
	// begin inline asm
	fma.rn.f64    %fd13878, %fd13878, 0.9999, 0.01;
	// end inline asm
	// begin inline asm
	fma.rn.f64    %fd13880, %fd13880, 0.9999, 0.01;
	// end inline asm
	// begin inline asm
	fma.rn.f32    %f13878, %f13878, 0.9999, 0.01;
	// end inline asm
	// begin inline asm
	fma.rn.f32    %f13880, %f13880, 0.9999, 0.01;
	// end inline asm
	// begin inline asm
	fma.rn.f64    %fd13878, %fd13878, 0.9999, 0.01;
	// end inline asm
	// begin inline asm
	fma.rn.f64    %fd13880, %fd13880, 0.9999, 0.01;
	// end inline asm
	// begin inline asm
	fma.rn.f32    %f13878, %f13878, 0.9999, 0.01;
	// end inline asm
	// begin inline asm
	fma.rn.f32    %f13880, %f13880, 0.9999, 0.01;
	// end inline asm
	// begin inline asm
	fma.rn.f64    %fd13878, %fd13878, 0.9999, 0.01;
	// end inline asm
	// begin inline asm
	fma.rn.f64    %fd13880, %fd13880, 0.9999, 0.01;
	// end inline asm
	// begin inline asm
	fma.rn.f32    %f13878, %f13878, 0.9999, 0.01;
	// end inline asm
	// begin inline asm
	fma.rn.f32    %f13880, %f13880, 0.9999, 0.01;
	// end inline asm
	// begin inline asm
	fma.rn.f64    %fd13878, %fd13878, 0.9999, 0.01;
	// end inline asm
	// begin inline asm
	fma.rn.f64    %fd13880, %fd13880, 0.9999, 0.01;
	// end inline asm
	// begin inline asm
	fma.rn.f32    %f13878, %f13878, 0.9999, 0.01;
	// end inline asm
	// begin inline asm
	fma.rn.f32    %f13880, %f13880, 0.9999, 0.01;
	// end inline asm
	// begin inline asm
	fma.rn.f64    %fd13878, %fd13878, 0.9999, 0.01;
	// end inline asm
	// begin inline asm
	fma.rn.f64    %fd13880, %fd13880, 0.9999, 0.01;
	// end inline asm
	// begin inline asm
	fma.rn.f32    %f13878, %f13878, 0.9999, 0.01;
	// end inline asm
	// begin inline asm
	fma.rn.f32    %f13880, %f13880, 0.9999, 0.01;
	// end inline asm
	// begin inline asm
	fma.rn.f64    %fd13878, %fd13878, 0.9999, 0.01;
	// end inline asm
	// begin inline asm
	fma.rn.f64    %fd13880, %fd13880, 0.9999, 0.01;
	// end inline asm
	// begin inline asm
	fma.rn.f32    %f13878, %f13878, 0.9999, 0.01;
	// end inline asm
	// begin inline asm
	fma.rn.f32    %f13880, %f13880, 0.9999, 0.01;
	// end inline asm
	// begin inline asm
	fma.rn.f64    %fd13878, %fd13878, 0.9999, 0.01;
	// end inline asm
	// begin inline asm
	fma.rn.f64    %fd13880, %fd13880, 0.9999, 0.01;
	// end inline asm
	// begin inline asm
	fma.rn.f32    %f13878, %f13878, 0.9999, 0.01;
	// end inline asm
	// begin inline asm
	fma.rn.f32    %f13880, %f13880, 0.9999, 0.01;
	// end inline asm
	// begin inline asm
	fma.rn.f64    %fd13878, %fd13878, 0.9999, 0.01;
	// end inline asm
	// begin inline asm
	fma.rn.f64    %fd13880, %fd13880, 0.9999, 0.01;
	// end inline asm
	// begin inline asm
	fma.rn.f32    %f13878, %f13878, 0.9999, 0.01;
	// end inline asm
	// begin inline asm
	fma.rn.f32    %f13880, %f13880, 0.9999, 0.01;
	// end inline asm
	// begin inline asm
	fma.rn.f64    %fd13878, %fd13878, 0.9999, 0.01;
	// end inline asm
	// begin inline asm
	fma.rn.f64    %fd13880, %fd13880, 0.9999, 0.01;
	// end inline asm
	// begin inline asm
	fma.rn.f32    %f13878, %f13878, 0.9999, 0.01;
	// end inline asm
	// begin inline asm
	fma.rn.f32    %f13880, %f13880, 0.9999, 0.01;
	// end inline asm
	// begin inline asm
	fma.rn.f64    %fd13878, %fd13878, 0.9999, 0.01;
	// end inline asm
	// begin inline asm
	fma.rn.f64    %fd13880, %fd13880, 0.9999, 0.01;
	// end inline asm
	// begin inline asm
	fma.rn.f32    %f13878, %f13878, 0.9999, 0.01;
	// end inline asm
	// begin inline asm
	fma.rn.f32    %f13880, %f13880, 0.9999, 0.01;
	// end inline asm
	// begin inline asm
	fma.rn.f64    %fd13878, %fd13878, 0.9999, 0.01;
	// end inline asm
	// begin inline asm
	fma.rn.f64    %fd13880, %fd13880, 0.9999, 0.01;
	// end inline asm
	// begin inline asm
	fma.rn.f32    %f13878, %f13878, 0.9999, 0.01;
	// end inline asm
	// begin inline asm
	fma.rn.f32    %f13880, %f13880, 0.9999, 0.01;
	// end inline asm
	// begin inline asm
	fma.rn.f64    %fd13878, %fd13878, 0.9999, 0.01;
	// end inline asm
	// begin inline asm
	fma.rn.f64    %fd13880, %fd13880, 0.9999, 0.01;
	// end inline asm
	// begin inline asm
	fma.rn.f32    %f13878, %f13878, 0.9999, 0.01;
	// end inline asm
	// begin inline asm
	fma.rn.f32    %f13880, %f13880, 0.9999, 0.01;
	// end inline asm
	// begin inline asm
	fma.rn.f64    %fd13878, %fd13878, 0.9999, 0.01;
	// end inline asm
	// begin inline asm
	fma.rn.f64    %fd13880, %fd13880, 0.9999, 0.01;
	// end inline asm
	// begin inline asm
	fma.rn.f32    %f13878, %f13878, 0.9999, 0.01;
	// end inline asm
	// begin inline asm
	fma.rn.f32    %f13880, %f13880, 0.9999, 0.01;
	// end inline asm
	// begin inline asm
	fma.rn.f64    %fd13878, %fd13878, 0.9999, 0.01;
	// end inline asm
	// begin inline asm
	fma.rn.f64    %fd13880, %fd13880, 0.9999, 0.01;
	// end inline asm
	// begin inline asm
	fma.rn.f32    %f13878, %f13878, 0.9999, 0.01;
	// end inline asm
	// begin inline asm
	fma.rn.f32    %f13880, %f13880, 0.9999, 0.01;
	// end inline asm
	// begin inline asm
	fma.rn.f64    %fd13878, %fd13878, 0.9999, 0.01;
	// end inline asm
	// begin inline asm
	fma.rn.f64    %fd13880, %fd13880, 0.9999, 0.01;
	// end inline asm
	// begin inline asm
	fma.rn.f32    %f13878, %f13878, 0.9999, 0.01;
	// end inline asm
	// begin inline asm
	fma.rn.f32    %f13880, %f13880, 0.9999, 0.01;
	// end inline asm
	// begin inline asm
	fma.rn.f64    %fd13878, %fd13878, 0.9999, 0.01;
	// end inline asm
	// begin inline asm
	fma.rn.f64    %fd13880, %fd13880, 0.9999, 0.01;
	// end inline asm
	// begin inline asm
	fma.rn.f32    %f13878, %f13878, 0.9999, 0.01;
	// end inline asm
	// begin inline asm
	fma.rn.f32    %f13880, %f13880, 0.9999, 0.01;
	// end inline asm
	// begin inline asm
	fma.rn.f64    %fd13878, %fd13878, 0.9999, 0.01;
	// end inline asm
	// begin inline asm
	fma.rn.f64    %fd13880, %fd13880, 0.9999, 0.01;
	// end inline asm
	// begin inline asm
	fma.rn.f32    %f13878, %f13878, 0.9999, 0.01;
	// end inline asm
	// begin inline asm
	fma.rn.f32    %f13880, %f13880, 0.9999, 0.01;
	// end inline asm
	// begin inline asm
	fma.rn.f64    %fd13878, %fd13878, 0.9999, 0.01;
	// end inline asm
	// begin inline asm
	fma.rn.f64    %fd13880, %fd13880, 0.9999, 0.01;
	// end inline asm
	// begin inline asm
	fma.rn.f32    %f13878, %f13878, 0.9999, 0.01;
	// end inline asm
	// begin inline asm
	fma.rn.f32    %f13880, %f13880, 0.9999, 0.01;
	// end inline asm
	// begin inline asm
	fma.rn.f64    %fd13878, %fd13878, 0.9999, 0.01;
	// end inline asm
	// begin inline asm
	fma.rn.f64    %fd13880, %fd13880, 0.9999, 0.01;
	// end inline asm
	// begin inline asm
	fma.rn.f32    %f13878, %f13878, 0.9999, 0.01;
	// end inline asm
	// begin inline asm
	fma.rn.f32    %f13880, %f13880, 0.9999, 0.01;
	// end inline asm
	// begin inline asm
	fma.rn.f64    %fd13878, %fd13878, 0.9999, 0.01;
	// end inline asm
	// begin inline asm
	fma.rn.f64    %fd13880, %fd13880, 0.9999, 0.01;
	// end inline asm
	// begin inline asm
	fma.rn.f32    %f13878, %f13878, 0.9999, 0.01;
	// end inline asm
	// begin inline asm
	fma.rn.f32    %f13880, %f13880, 0.9999, 0.01;
	// end inline asm
	// begin inline asm
	fma.rn.f64    %fd13878, %fd13878, 0.9999, 0.01;
	// end inline asm
	// begin inline asm
	fma.rn.f64    %fd13880, %fd13880, 0.9999, 0.01;
	// end inline asm
	// begin inline asm
	fma.rn.f32    %f13878, %f13878, 0.9999, 0.01;
	// end inline asm
	// begin inline asm
	fma.rn.f32    %f13880, %f13880, 0.9999, 0.01;
	// end inline asm
	// begin inline asm
	fma.rn.f64    %fd13878, %fd13878, 0.9999, 0.01;
	// end inline asm
	// begin inline asm
	fma.rn.f64    %fd13880, %fd13880, 0.9999, 0.01;
	// end inline asm
	// begin inline asm
	fma.rn.f32    %f13878, %f13878, 0.9999, 0.01;
	// end inline asm
	// begin inline asm
	fma.rn.f32    %f13880, %f13880, 0.9999, 0.01;
	// end inline asm
	// begin inline asm
	fma.rn.f64    %fd13878, %fd13878, 0.9999, 0.01;
	// end inline asm
	// begin inline asm
	fma.rn.f64    %fd13880, %fd13880, 0.9999, 0.01;
	// end inline asm
	// begin inline asm
	fma.rn.f32    %f13878, %f13878, 0.9999, 0.01;
	// end inline asm
	// begin inline asm
	fma.rn.f32    %f13880, %f13880, 0.9999, 0.01;
	// end inline asm
	// begin inline asm
	fma.rn.f64    %fd13878, %fd13878, 0.9999, 0.01;
	// end inline asm
	// begin inline asm
	fma.rn.f64    %fd13880, %fd13880, 0.9999, 0.01;
	// end inline asm
	// begin inline asm
	fma.rn.f32    %f13878, %f13878, 0.9999, 0.01;
	// end inline asm
	// begin inline asm
	fma.rn.f32    %f13880, %f13880, 0.9999, 0.01;
	// end inline asm
	// begin inline asm
	fma.rn.f64    %fd13878, %fd13878, 0.9999, 0.01;
	// end inline asm
	// begin inline asm
	fma.rn.f64    %fd13880, %fd13880, 0.9999, 0.01;
	// end inline asm
	// begin inline asm
	fma.rn.f32    %f13878, %f13878, 0.9999, 0.01;
	// end inline asm
	// begin inline asm
	fma.rn.f32    %f13880, %f13880, 0.9999, 0.01;
	// end inline asm
	// begin inline asm
	fma.rn.f64    %fd13878, %fd13878, 0.9999, 0.01;
	// end inline asm
	// begin inline asm
	fma.rn.f64    %fd13880, %fd13880, 0.9999, 0.01;
	// end inline asm
	// begin inline asm
	fma.rn.f32    %f13878, %f13878, 0.9999, 0.01;
	// end inline asm
	// begin inline asm
	fma.rn.f32    %f13880, %f13880, 0.9999, 0.01;
	// end inline asm
	// begin inline asm
	fma.rn.f64    %fd13878, %fd13878, 0.9999, 0.01;
	// end inline asm
	// begin inline asm
	fma.rn.f64    %fd13880, %fd13880, 0.9999, 0.01;
	// end inline asm
	// begin inline asm
	fma.rn.f32    %f13878, %f13878, 0.9999, 0.01;
	// end inline asm
	// begin inline asm
	fma.rn.f32    %f13880, %f13880, 0.9999, 0.01;
	// end inline asm
	// begin inline asm
	fma.rn.f64    %fd13878, %fd13878, 0.9999, 0.01;
	// end inline asm
	// begin inline asm
	fma.rn.f64    %fd13880, %fd13880, 0.9999, 0.01;
	// end inline asm
	// begin inline asm
	fma.rn.f32    %f13878, %f13878, 0.9999, 0.01;
	// end inline asm
	// begin inline asm
	fma.rn.f32    %f13880, %f13880, 0.9999, 0.01;
	// end inline asm
	// begin inline asm
	fma.rn.f64    %fd13878, %fd13878, 0.9999, 0.01;
	// end inline asm
	// begin inline asm
	fma.rn.f64    %fd13880, %fd13880, 0.9999, 0.01;
	// end inline asm
	// begin inline asm
	fma.rn.f32    %f13878, %f13878, 0.9999, 0.01;
	// end inline asm
	// begin inline asm
	fma.rn.f32    %f13880, %f13880, 0.9999, 0.01;
	// end inline asm
	// begin inline asm
	fma.rn.f64    %fd13878, %fd13878, 0.9999, 0.01;
	// end inline asm
	// begin inline asm
	fma.rn.f64    %fd13880, %fd13880, 0.9999, 0.01;
	// end inline asm
	// begin inline asm
	fma.rn.f32    %f13878, %f13878, 0.9999, 0.01;
	// end inline asm
	// begin inline asm
	fma.rn.f32    %f13880, %f13880, 0.9999, 0.01;
	// end inline asm
	// begin inline asm
	fma.rn.f64    %fd13878, %fd13878, 0.9999, 0.01;
	// end inline asm
	// begin inline asm
	fma.rn.f64    %fd13880, %fd13880, 0.9999, 0.01;
	// end inline asm
	// begin inline asm
	fma.rn.f32    %f13878, %f13878, 0.9999, 0.01;
	// end inline asm
	// begin inline asm
	fma.rn.f32    %f13880, %f13880, 0.9999, 0.01;
	// end inline asm
	// begin inline asm
	fma.rn.f64    %fd13878, %fd13878, 0.9999, 0.01;
	// end inline asm
	// begin inline asm
	fma.rn.f64    %fd13880, %fd13880, 0.9999, 0.01;
	// end inline asm
	// begin inline asm
	fma.rn.f32    %f13878, %f13878, 0.9999, 0.01;
	// end inline asm
	// begin inline asm
	fma.rn.f32    %f13880, %f13880, 0.9999, 0.01;
	// end inline asm
	// begin inline asm
	fma.rn.f64    %fd13878, %fd13878, 0.9999, 0.01;
	// end inline asm
	// begin inline asm
	fma.rn.f64    %fd13880, %fd13880, 0.9999, 0.01;
	// end inline asm
	// begin inline asm
	fma.rn.f32    %f13878, %f13878, 0.9999, 0.01;
	// end inline asm
	// begin inline asm
	fma.rn.f32    %f13880, %f13880, 0.9999, 0.01;
	// end inline asm
	// begin inline asm
	fma.rn.f64    %fd13878, %fd13878, 0.9999, 0.01;
	// end inline asm
	// begin inline asm
	fma.rn.f64    %fd13880, %fd13880, 0.9999, 0.01;
	// end inline asm
	// begin inline asm
	fma.rn.f32    %f13878, %f13878, 0.9999, 0.01;
	// end inline asm
	// begin inline asm
	fma.rn.f32    %f13880, %f13880, 0.9999, 0.01;
	// end inline asm
	// begin inline asm
	fma.rn.f64    %fd13878, %fd13878, 0.9999, 0.01;
	// end inline asm
	// begin inline asm
	fma.rn.f64    %fd13880, %fd13880, 0.9999, 0.01;
	// end inline asm
	// begin inline asm
	fma.rn.f32    %f13878, %f13878, 0.9999, 0.01;
	// end inline asm
	// begin inline asm
	fma.rn.f32    %f13880, %f13880, 0.9999, 0.01;
	// end inline asm
	// begin inline asm
	fma.rn.f64    %fd13878, %fd13878, 0.9999, 0.01;
	// end inline asm
	// begin inline asm
	fma.rn.f64    %fd13880, %fd13880, 0.9999, 0.01;
	// end inline asm
	// begin inline asm
	fma.rn.f32    %f13878, %f13878, 0.9999, 0.01;
	// end inline asm
	// begin inline asm
	fma.rn.f32    %f13880, %f13880, 0.9999, 0.01;
	// end inline asm
	// begin inline asm
	fma.rn.f64    %fd13878, %fd13878, 0.9999, 0.01;
	// end inline asm
	// begin inline asm
	fma.rn.f64    %fd13880, %fd13880, 0.9999, 0.01;
	// end inline asm
	// begin inline asm
	fma.rn.f32    %f13878, %f13878, 0.9999, 0.01;
	// end inline asm
	// begin inline asm
	fma.rn.f32    %f13880, %f13880, 0.9999, 0.01;
	// end inline asm
	// begin inline asm
	fma.rn.f64    %fd13878, %fd13878, 0.9999, 0.01;
	// end inline asm
	// begin inline asm
	fma.rn.f64    %fd13880, %fd13880, 0.9999, 0.01;
	// end inline asm
	// begin inline asm
	fma.rn.f32    %f13878, %f13878, 0.9999, 0.01;
	// end inline asm
	// begin inline asm
	fma.rn.f32    %f13880, %f13880, 0.9999, 0.01;
	// end inline asm
	// begin inline asm
	fma.rn.f64    %fd13878, %fd13878, 0.9999, 0.01;
	// end inline asm
	// begin inline asm
	fma.rn.f64    %fd13880, %fd13880, 0.9999, 0.01;
	// end inline asm
	// begin inline asm
	fma.rn.f32    %f13878, %f13878, 0.9999, 0.01;
	// end inline asm
	// begin inline asm
	fma.rn.f32    %f13880, %f13880, 0.9999, 0.01;
	// end inline asm
	// begin inline asm
	fma.rn.f64    %fd13878, %fd13878, 0.9999, 0.01;
	// end inline asm
	// begin inline asm
	fma.rn.f64    %fd13880, %fd13880, 0.9999, 0.01;
	// end inline asm
	// begin inline asm
	fma.rn.f32    %f13878, %f13878, 0.9999, 0.01;
	// end inline asm
	// begin inline asm
	fma.rn.f32    %f13880, %f13880, 0.9999, 0.01;
	// end inline asm
	// begin inline asm
	fma.rn.f64    %fd13878, %fd13878, 0.9999, 0.01;
	// end inline asm
	// begin inline asm
	fma.rn.f64    %fd13880, %fd13880, 0.9999, 0.01;
	// end inline asm
	// begin inline asm
	fma.rn.f32    %f13878, %f13878, 0.9999, 0.01;
	// end inline asm
	// begin inline asm
	fma.rn.f32    %f13880, %f13880, 0.9999, 0.01;
	// end inline asm
	// begin inline asm
	fma.rn.f64    %fd13878, %fd13878, 0.9999, 0.01;
	// end inline asm
	// begin inline asm
	fma.rn.f64    %fd13880, %fd13880, 0.9999, 0.01;
	// end inline asm
	// begin inline asm
	fma.rn.f32    %f13878, %f13878, 0.9999, 0.01;
	// end inline asm
	// begin inline asm
	fma.rn.f32    %f13880, %f13880, 0.9999, 0.01;
	// end inline asm
	// begin inline asm
	fma.rn.f64    %fd13878, %fd13878, 0.9999, 0.01;
	// end inline asm
	// begin inline asm
	fma.rn.f64    %fd13880, %fd13880, 0.9999, 0.01;
	// end inline asm
	// begin inline asm
	fma.rn.f32    %f13878, %f13878, 0.9999, 0.01;
	// end inline asm
	// begin inline asm
	fma.rn.f32    %f13880, %f13880, 0.9999, 0.01;
	// end inline asm
	// begin inline asm
	fma.rn.f64    %fd13878, %fd13878, 0.9999, 0.01;
	// end inline asm
	// begin inline asm
	fma.rn.f64    %fd13880, %fd13880, 0.9999, 0.01;
	// end inline asm
	// begin inline asm
	fma.rn.f32    %f13878, %f13878, 0.9999, 0.01;
	// end inline asm
	// begin inline asm
	fma.rn.f32    %f13880, %f13880, 0.9999, 0.01;
	// end inline asm
	// begin inline asm
	fma.rn.f64    %fd13878, %fd13878, 0.9999, 0.01;
	// end inline asm
	// begin inline asm
	fma.rn.f64    %fd13880, %fd13880, 0.9999, 0.01;
	// end inline asm
	// begin inline asm
	fma.rn.f32    %f13878, %f13878, 0.9999, 0.01;
	// end inline asm
	// begin inline asm
	fma.rn.f32    %f13880, %f13880, 0.9999, 0.01;
	// end inline asm
	// begin inline asm
	fma.rn.f64    %fd13878, %fd13878, 0.9999, 0.01;
	// end inline asm
	// begin inline asm
	fma.rn.f64    %fd13880, %fd13880, 0.9999, 0.01;
	// end inline asm
	// begin inline asm
	fma.rn.f32    %f13878, %f13878, 0.9999, 0.01;
	// end inline asm
	// begin inline asm
	fma.rn.f32    %f13880, %f13880, 0.9999, 0.01;
	// end inline asm
	// begin inline asm
	fma.rn.f64    %fd13878, %fd13878, 0.9999, 0.01;
	// end inline asm
	// begin inline asm
	fma.rn.f64    %fd13880, %fd13880, 0.9999, 0.01;
	// end inline asm
	// begin inline asm
	fma.rn.f32    %f13878, %f13878, 0.9999, 0.01;
	// end inline asm
	// begin inline asm
	fma.rn.f32    %f13880, %f13880, 0.9999, 0.01;
	// end inline asm
	// begin inline asm
	fma.rn.f64    %fd13878, %fd13878, 0.9999, 0.01;
	// end inline asm
	// begin inline asm
	fma.rn.f64    %fd13880, %fd13880, 0.9999, 0.01;
	// end inline asm
	// begin inline asm
	fma.rn.f32    %f13878, %f13878, 0.9999, 0.01;
	// end inline asm
	// begin inline asm
	fma.rn.f32    %f13880, %f13880, 0.9999, 0.01;
	// end inline asm
	// begin inline asm
	fma.rn.f64    %fd13878, %fd13878, 0.9999, 0.01;
	// end inline asm
	// begin inline asm
	fma.rn.f64    %fd13880, %fd13880, 0.9999, 0.01;
	// end inline asm
	// begin inline asm
	fma.rn.f32    %f13878, %f13878, 0.9999, 0.01;
	// end inline asm
	// begin inline asm
	fma.rn.f32    %f13880, %f13880, 0.9999, 0.01;
	// end inline asm
	// begin inline asm
	fma.rn.f64    %fd13878, %fd13878, 0.9999, 0.01;
	// end inline asm
	// begin inline asm
	fma.rn.f64    %fd13880, %fd13880, 0.9999, 0.01;
	// end inline asm
	// begin inline asm
	fma.rn.f32    %f13878, %f13878, 0.9999, 0.01;
	// end inline asm
	// begin inline asm
	fma.rn.f32    %f13880, %f13880, 0.9999, 0.01;
	// end inline asm
	// begin inline asm
	fma.rn.f64    %fd13878, %fd13878, 0.9999, 0.01;
	// end inline asm
	// begin inline asm
	fma.rn.f64    %fd13880, %fd13880, 0.9999, 0.01;
	// end inline asm
	// begin inline asm
	fma.rn.f32    %f13878, %f13878, 0.9999, 0.01;
	// end inline asm
	// begin inline asm
	fma.rn.f32    %f13880, %f13880, 0.9999, 0.01;
	// end inline asm
	// begin inline asm
	fma.rn.f64    %fd13878, %fd13878, 0.9999, 0.01;
	// end inline asm
	// begin inline asm
	fma.rn.f64    %fd13880, %fd13880, 0.9999, 0.01;
	// end inline asm
	// begin inline asm
	fma.rn.f32    %f13878, %f13878, 0.9999, 0.01;
	// end inline asm
	// begin inline asm
	fma.rn.f32    %f13880, %f13880, 0.9999, 0.01;
	// end inline asm
	// begin inline asm
	fma.rn.f64    %fd13878, %fd13878, 0.9999, 0.01;
	// end inline asm
	// begin inline asm
	fma.rn.f64    %fd13880, %fd13880, 0.9999, 0.01;
	// end inline asm
	// begin inline asm
	fma.rn.f32    %f13878, %f13878, 0.9999, 0.01;
	// end inline asm
	// begin inline asm
	fma.rn.f32    %f13880, %f13880, 0.9999, 0.01;
	// end inline asm
	// begin inline asm
	fma.rn.f64    %fd13878, %fd13878, 0.9999, 0.01;
	// end inline asm
	// begin inline asm
	fma.rn.f64    %fd13880, %fd13880, 0.9999, 0.01;
	// end inline asm
	// begin inline asm
	fma.rn.f32    %f13878, %f13878, 0.9999, 0.01;
	// end inline asm
	// begin inline asm
	fma.rn.f32    %f13880, %f13880, 0.9999, 0.01;
	// end inline asm
	// begin inline asm
	fma.rn.f64    %fd13878, %fd13878, 0.9999, 0.01;
	// end inline asm
	// begin inline asm
	fma.rn.f64    %fd13880, %fd13880, 0.9999, 0.01;
	// end inline asm
	// begin inline asm
	fma.rn.f32    %f13878, %f13878, 0.9999, 0.01;
	// end inline asm
	// begin inline asm
	fma.rn.f32    %f13880, %f13880, 0.9999, 0.01;
	// end inline asm
	// begin inline asm
	fma.rn.f64    %fd13878, %fd13878, 0.9999, 0.01;
	// end inline asm
	// begin inline asm
	fma.rn.f64    %fd13880, %fd13880, 0.9999, 0.01;
	// end inline asm
	// begin inline asm
	fma.rn.f32    %f13878, %f13878, 0.9999, 0.01;
	// end inline asm
	// begin inline asm
	fma.rn.f32    %f13880, %f13880, 0.9999, 0.01;
	// end inline asm
	// begin inline asm
	fma.rn.f64    %fd13878, %fd13878, 0.9999, 0.01;
	// end inline asm
	// begin inline asm
	fma.rn.f64    %fd13880, %fd13880, 0.9999, 0.01;
	// end inline asm
	// begin inline asm
	fma.rn.f32    %f13878, %f13878, 0.9999, 0.01;
	// end inline asm
	// begin inline asm
	fma.rn.f32    %f13880, %f13880, 0.9999, 0.01;
	// end inline asm
	// begin inline asm
	fma.rn.f64    %fd13878, %fd13878, 0.9999, 0.01;
	// end inline asm
	// begin inline asm
	fma.rn.f64    %fd13880, %fd13880, 0.9999, 0.01;
	// end inline asm
	// begin inline asm
	fma.rn.f32    %f13878, %f13878, 0.9999, 0.01;
	// end inline asm
	// begin inline asm
	fma.rn.f32    %f13880, %f13880, 0.9999, 0.01;
	// end inline asm
	// begin inline asm
	fma.rn.f64    %fd13878, %fd13878, 0.9999, 0.01;
	// end inline asm
	// begin inline asm
	fma.rn.f64    %fd13880, %fd13880, 0.9999, 0.01;
	// end inline asm
	// begin inline asm
	fma.rn.f32    %f13878, %f13878, 0.9999, 0.01;
	// end inline asm
	// begin inline asm
	fma.rn.f32    %f13880, %f13880, 0.9999, 0.01;
	// end inline asm
	// begin inline asm
	fma.rn.f64    %fd13878, %fd13878, 0.9999, 0.01;
	// end inline asm
	// begin inline asm
	fma.rn.f64    %fd13880, %fd13880, 0.9999, 0.01;
	// end inline asm
	// begin inline asm
	fma.rn.f32    %f13878, %f13878, 0.9999, 0.01;
	// end inline asm
	// begin inline asm
	fma.rn.f32    %f13880, %f13880, 0.9999, 0.01;
	// end inline asm
	// begin inline asm
	fma.rn.f64    %fd13878, %fd13878, 0.9999, 0.01;
	// end inline asm
	// begin inline asm
	fma.rn.f64    %fd13880, %fd13880, 0.9999, 0.01;
	// end inline asm
	// begin inline asm
	fma.rn.f32    %f13878, %f13878, 0.9999, 0.01;
	// end inline asm
	// begin inline asm
	fma.rn.f32    %f13880, %f13880, 0.9999, 0.01;
	// end inline asm
	// begin inline asm
	fma.rn.f64    %fd13878, %fd13878, 0.9999, 0.01;
	// end inline asm
	// begin inline asm
	fma.rn.f64    %fd13880, %fd13880, 0.9999, 0.01;
	// end inline asm
	// begin inline asm
	fma.rn.f32    %f13878, %f13878, 0.9999, 0.01;
	// end inline asm
	// begin inline asm
	fma.rn.f32    %f13880, %f13880, 0.9999, 0.01;
	// end inline asm
	// begin inline asm
	fma.rn.f64    %fd13878, %fd13878, 0.9999, 0.01;
	// end inline asm
	// begin inline asm
	fma.rn.f64    %fd13880, %fd13880, 0.9999, 0.01;
	// end inline asm
	// begin inline asm
	fma.rn.f32    %f13878, %f13878, 0.9999, 0.01;
	// end inline asm
	// begin inline asm
	fma.rn.f32    %f13880, %f13880, 0.9999, 0.01;
	// end inline asm
	// begin inline asm
	fma.rn.f64    %fd13878, %fd13878, 0.9999, 0.01;
	// end inline asm
	// begin inline asm
	fma.rn.f64    %fd13880, %fd13880, 0.9999, 0.01;
	// end inline asm
	// begin inline asm
	fma.rn.f32    %f13878, %f13878, 0.9999, 0.01;
	// end inline asm
	// begin inline asm
	fma.rn.f32    %f13880, %f13880, 0.9999, 0.01;
	// end inline asm
	// begin inline asm
	fma.rn.f64    %fd13878, %fd13878, 0.9999, 0.01;
	// end inline asm
	// begin inline asm
	fma.rn.f64    %fd13880, %fd13880, 0.9999, 0.01;
	// end inline asm
	// begin inline asm
	fma.rn.f32    %f13878, %f13878, 0.9999, 0.01;
	// end inline asm
	// begin inline asm
	fma.rn.f32    %f13880, %f13880, 0.9999, 0.01;
	// end inline asm
	// begin inline asm
	fma.rn.f64    %fd13878, %fd13878, 0.9999, 0.01;
	// end inline asm
	// begin inline asm
	fma.rn.f64    %fd13880, %fd13880, 0.9999, 0.01;
	// end inline asm
	// begin inline asm
	fma.rn.f32    %f13878, %f13878, 0.9999, 0.01;
	// end inline asm
	// begin inline asm
	fma.rn.f32    %f13880, %f13880, 0.9999, 0.01;
	// end inline asm
	// begin inline asm
	fma.rn.f64    %fd13878, %fd13878, 0.9999, 0.01;
	// end inline asm
	// begin inline asm
	fma.rn.f64    %fd13880, %fd13880, 0.9999, 0.01;
	// end inline asm
	// begin inline asm
	fma.rn.f32    %f13878, %f13878, 0.9999, 0.01;
	// end inline asm
	// begin inline asm
	fma.rn.f32    %f13880, %f13880, 0.9999, 0.01;
	// end inline asm
	// begin inline asm
	fma.rn.f64    %fd13878, %fd13878, 0.9999, 0.01;
	// end inline asm
	// begin inline asm
	fma.rn.f64    %fd13880, %fd13880, 0.9999, 0.01;
	// end inline asm
	// begin inline asm
	fma.rn.f32    %f13878, %f13878, 0.9999, 0.01;
	// end inline asm
	// begin inline asm
	fma.rn.f32    %f13880, %f13880, 0.9999, 0.01;
	// end inline asm
	// begin inline asm
	fma.rn.f64    %fd13878, %fd13878, 0.9999, 0.01;
	// end inline asm
	// begin inline asm
	fma.rn.f64    %fd13880, %fd13880, 0.9999, 0.01;
	// end inline asm
	// begin inline asm
	fma.rn.f32    %f13878, %f13878, 0.9999, 0.01;
	// end inline asm
	// begin inline asm
	fma.rn.f32    %f13880, %f13880, 0.9999, 0.01;
	// end inline asm
	// begin inline asm
	fma.rn.f64    %fd13878, %fd13878, 0.9999, 0.01;
	// end inline asm
	// begin inline asm
	fma.rn.f64    %fd13880, %fd13880, 0.9999, 0.01;
	// end inline asm
	// begin inline asm
	fma.rn.f32    %f13878, %f13878, 0.9999, 0.01;
	// end inline asm
	// begin inline asm
	fma.rn.f32    %f13880, %f13880, 0.9999, 0.01;
	// end inline asm
	// begin inline asm
	fma.rn.f64    %fd13878, %fd13878, 0.9999, 0.01;
	// end inline asm
	// begin inline asm
	fma.rn.f64    %fd13880, %fd13880, 0.9999, 0.01;
	// end inline asm
	// begin inline asm
	fma.rn.f32    %f13878, %f13878, 0.9999, 0.01;
	// end inline asm
	// begin inline asm
	fma.rn.f32    %f13880, %f13880, 0.9999, 0.01;
	// end inline asm
	// begin inline asm
	fma.rn.f64    %fd13878, %fd13878, 0.9999, 0.01;
	// end inline asm
	// begin inline asm
	fma.rn.f64    %fd13880, %fd13880, 0.9999, 0.01;
	// end inline asm
	// begin inline asm
	fma.rn.f32    %f13878, %f13878, 0.9999, 0.01;
	// end inline asm
	// begin inline asm
	fma.rn.f32    %f13880, %f13880, 0.9999, 0.01;
	// end inline asm
	// begin inline asm
	fma.rn.f64    %fd13878, %fd13878, 0.9999, 0.01;
	// end inline asm
	// begin inline asm
	fma.rn.f64    %fd13880, %fd13880, 0.9999, 0.01;
	// end inline asm
	// begin inline asm
	fma.rn.f32    %f13878, %f13878, 0.9999, 0.01;
	// end inline asm
	// begin inline asm
	fma.rn.f32    %f13880, %f13880, 0.9999, 0.01;
	// end inline asm
	// begin inline asm
	fma.rn.f64    %fd13878, %fd13878, 0.9999, 0.01;
	// end inline asm
	// begin inline asm
	fma.rn.f64    %fd13880, %fd13880, 0.9999, 0.01;
	// end inline asm
	// begin inline asm
	fma.rn.f32    %f13878, %f13878, 0.9999, 0.01;
	// end inline asm
	// begin inline asm
	fma.rn.f32    %f13880, %f13880, 0.9999, 0.01;
	// end inline asm
	// begin inline asm
	fma.rn.f64    %fd13878, %fd13878, 0.9999, 0.01;
	// end inline asm
	// begin inline asm
	fma.rn.f64    %fd13880, %fd13880, 0.9999, 0.01;
	// end inline asm
	// begin inline asm
	fma.rn.f32    %f13878, %f13878, 0.9999, 0.01;
	// end inline asm
	// begin inline asm
	fma.rn.f32    %f13880, %f13880, 0.9999, 0.01;
	// end inline asm
	// begin inline asm
	fma.rn.f64    %fd13878, %fd13878, 0.9999, 0.01;
	// end inline asm
	// begin inline asm
	fma.rn.f64    %fd13880, %fd13880, 0.9999, 0.01;
	// end inline asm
	// begin inline asm
	fma.rn.f32    %f13878, %f13878, 0.9999, 0.01;
	// end inline asm
	// begin inline asm
	fma.rn.f32    %f13880, %f13880, 0.9999, 0.01;
	// end inline asm
	// begin inline asm
	fma.rn.f64    %fd13878, %fd13878, 0.9999, 0.01;
	// end inline asm
	// begin inline asm
	fma.rn.f64    %fd13880, %fd13880, 0.9999, 0.01;
	// end inline asm
	// begin inline asm
	fma.rn.f32    %f13878, %f13878, 0.9999, 0.01;
	// end inline asm
	// begin inline asm
	fma.rn.f32    %f13880, %f13880, 0.9999, 0.01;
	// end inline asm
	// begin inline asm
	fma.rn.f64    %fd13878, %fd13878, 0.9999, 0.01;
	// end inline asm
	// begin inline asm
	fma.rn.f64    %fd13880, %fd13880, 0.9999, 0.01;
	// end inline asm
	// begin inline asm
	fma.rn.f32    %f13878, %f13878, 0.9999, 0.01;
	// end inline asm
	// begin inline asm
	fma.rn.f32    %f13880, %f13880, 0.9999, 0.01;
	// end inline asm
	// begin inline asm
	fma.rn.f64    %fd13878, %fd13878, 0.9999, 0.01;
	// end inline asm
	// begin inline asm
	fma.rn.f64    %fd13880, %fd13880, 0.9999, 0.01;
	// end inline asm
	// begin inline asm
	fma.rn.f32    %f13878, %f13878, 0.9999, 0.01;
	// end inline asm
	// begin inline asm
	fma.rn.f32    %f13880, %f13880, 0.9999, 0.01;
	// end inline asm
	// begin inline asm
	fma.rn.f64    %fd13878, %fd13878, 0.9999, 0.01;
	// end inline asm
	// begin inline asm
	fma.rn.f64    %fd13880, %fd13880, 0.9999, 0.01;
	// end inline asm
	// begin inline asm
	fma.rn.f32    %f13878, %f13878, 0.9999, 0.01;
	// end inline asm
	// begin inline asm
	fma.rn.f32    %f13880, %f13880, 0.9999, 0.01;
	// end inline asm
	// begin inline asm
	fma.rn.f64    %fd13878, %fd13878, 0.9999, 0.01;
	// end inline asm
	// begin inline asm
	fma.rn.f64    %fd13880, %fd13880, 0.9999, 0.01;
	// end inline asm
	// begin inline asm
	fma.rn.f32    %f13878, %f13878, 0.9999, 0.01;
	// end inline asm
	// begin inline asm
	fma.rn.f32    %f13880, %f13880, 0.9999, 0.01;
	// end inline asm
	// begin inline asm
	fma.rn.f64    %fd13878, %fd13878, 0.9999, 0.01;
	// end inline asm
	// begin inline asm
	fma.rn.f64    %fd13880, %fd13880, 0.9999, 0.01;
	// end inline asm
	// begin inline asm
	fma.rn.f32    %f13878, %f13878, 0.9999, 0.01;
	// end inline asm
	// begin inline asm
	fma.rn.f32    %f13880, %f13880, 0.9999, 0.01;
	// end inline asm
	// begin inline asm
	fma.rn.f64    %fd13878, %fd13878, 0.9999, 0.01;
	// end inline asm
	// begin inline asm
	fma.rn.f64    %fd13880, %fd13880, 0.9999, 0.01;
	// end inline asm
	// begin inline asm
	fma.rn.f32    %f13878, %f13878, 0.9999, 0.01;
	// end inline asm
	// begin inline asm
	fma.rn.f32    %f13880, %f13880, 0.9999, 0.01;
	// end inline asm
	// begin inline asm
	fma.rn.f64    %fd13878, %fd13878, 0.9999, 0.01;
	// end inline asm
	// begin inline asm
	fma.rn.f64    %fd13880, %fd13880, 0.9999, 0.01;
	// end inline asm
	// begin inline asm
	fma.rn.f32    %f13878, %f13878, 0.9999, 0.01;
	// end inline asm
	// begin inline asm
	fma.rn.f32    %f13880, %f13880, 0.9999, 0.01;
	// end inline asm
	// begin inline asm
	fma.rn.f64    %fd13878, %fd13878, 0.9999, 0.01;
	// end inline asm
	// begin inline asm
	fma.rn.f64    %fd13880, %fd13880, 0.9999, 0.01;
	// end inline asm
	// begin inline asm
	fma.rn.f32    %f13878, %f13878, 0.9999, 0.01;
	// end inline asm
	// begin inline asm
	fma.rn.f32    %f13880, %f13880, 0.9999, 0.01;
	// end inline asm
	// begin inline asm
	fma.rn.f64    %fd13878, %fd13878, 0.9999, 0.01;
	// end inline asm
	// begin inline asm
	fma.rn.f64    %fd13880, %fd13880, 0.9999, 0.01;
	// end inline asm
	// begin inline asm
	fma.rn.f32    %f13878, %f13878, 0.9999, 0.01;
	// end inline asm
	// begin inline asm
	fma.rn.f32    %f13880, %f13880, 0.9999, 0.01;
	// end inline asm
	// begin inline asm
	fma.rn.f64    %fd13878, %fd13878, 0.9999, 0.01;
	// end inline asm
	// begin inline asm
	fma.rn.f64    %fd13880, %fd13880, 0.9999, 0.01;
	// end inline asm
	// begin inline asm
	fma.rn.f32    %f13878, %f13878, 0.9999, 0.01;
	// end inline asm
	// begin inline asm
	fma.rn.f32    %f13880, %f13880, 0.9999, 0.01;
	// end inline asm
	// begin inline asm
	fma.rn.f64    %fd13878, %fd13878, 0.9999, 0.01;
	// end inline asm
	// begin inline asm
	fma.rn.f64    %fd13880, %fd13880, 0.9999, 0.01;
	// end inline asm
	// begin inline asm
	fma.rn.f32    %f13878, %f13878, 0.9999, 0.01;
	// end inline asm
	// begin inline asm
	fma.rn.f32    %f13880, %f13880, 0.9999, 0.01;
	// end inline asm
	// begin inline asm
	fma.rn.f64    %fd13878, %fd13878, 0.9999, 0.01;
	// end inline asm
	// begin inline asm
	fma.rn.f64    %fd13880, %fd13880, 0.9999, 0.01;
	// end inline asm
	// begin inline asm
	fma.rn.f32    %f13878, %f13878, 0.9999, 0.01;
	// end inline asm
	// begin inline asm
	fma.rn.f32    %f13880, %f13880, 0.9999, 0.01;
	// end inline asm
	// begin inline asm
	fma.rn.f64    %fd13878, %fd13878, 0.9999, 0.01;
	// end inline asm
	// begin inline asm
	fma.rn.f64    %fd13880, %fd13880, 0.9999, 0.01;
	// end inline asm
	// begin inline asm
	fma.rn.f32    %f13878, %f13878, 0.9999, 0.01;
	// end inline asm
	// begin inline asm
	fma.rn.f32    %f13880, %f13880, 0.9999, 0.01;
	// end inline asm
	// begin inline asm
	fma.rn.f64    %fd13878, %fd13878, 0.9999, 0.01;
	// end inline asm
	// begin inline asm
	fma.rn.f64    %fd13880, %fd13880, 0.9999, 0.01;
	// end inline asm
	// begin inline asm
	fma.rn.f32    %f13878, %f13878, 0.9999, 0.01;
	// end inline asm
	// begin inline asm
	fma.rn.f32    %f13880, %f13880, 0.9999, 0.01;
	// end inline asm
	// begin inline asm
	fma.rn.f64    %fd13878, %fd13878, 0.9999, 0.01;
	// end inline asm
	// begin inline asm
	fma.rn.f64    %fd13880, %fd13880, 0.9999, 0.01;
	// end inline asm
	// begin inline asm
	fma.rn.f32    %f13878, %f13878, 0.9999, 0.01;
	// end inline asm
	// begin inline asm
	fma.rn.f32    %f13880, %f13880, 0.9999, 0.01;
	// end inline asm
	// begin inline asm
	fma.rn.f64    %fd13878, %fd13878, 0.9999, 0.01;
	// end inline asm
	// begin inline asm
	fma.rn.f64    %fd13880, %fd13880, 0.9999, 0.01;
	// end inline asm
	// begin inline asm
	fma.rn.f32    %f13878, %f13878, 0.9999, 0.01;
	// end inline asm
	// begin inline asm
	fma.rn.f32    %f13880, %f13880, 0.9999, 0.01;
	// end inline asm
	// begin inline asm
	fma.rn.f64    %fd13878, %fd13878, 0.9999, 0.01;
	// end inline asm
	// begin inline asm
	fma.rn.f64    %fd13880, %fd13880, 0.9999, 0.01;
	// end inline asm
	// begin inline asm
	fma.rn.f32    %f13878, %f13878, 0.9999, 0.01;
	// end inline asm
	// begin inline asm
	fma.rn.f32    %f13880, %f13880, 0.9999, 0.01;
	// end inline asm
	// begin inline asm
	fma.rn.f64    %fd13878, %fd13878, 0.9999, 0.01;
	// end inline asm
	// begin inline asm
	fma.rn.f64    %fd13880, %fd13880, 0.9999, 0.01;
	// end inline asm
	// begin inline asm
	fma.rn.f32    %f13878, %f13878, 0.9999, 0.01;
	// end inline asm
	// begin inline asm
	fma.rn.f32    %f13880, %f13880, 0.9999, 0.01;
	// end inline asm
	// begin inline asm
	fma.rn.f64    %fd13878, %fd13878, 0.9999, 0.01;
	// end inline asm
	// begin inline asm
	fma.rn.f64    %fd13880, %fd13880, 0.9999, 0.01;
	// end inline asm
	// begin inline asm
	fma.rn.f32    %f13878, %f13878, 0.9999, 0.01;
	// end inline asm
	// begin inline asm
	fma.rn.f32    %f13880, %f13880, 0.9999, 0.01;
	// end inline asm
	mov.f64 	%fd15298, %fd13878;
	// begin inline asm
	fma.rn.f64    %fd15298, %fd15298, 0.9999, 0.01;
	// end inline asm
	mov.f64 	%fd15300, %fd13880;
	// begin inline asm
	fma.rn.f64    %fd15300, %fd15300, 0.9999, 0.01;
	// end inline asm
	mov.f32 	%f15298, %f13878;
	// begin inline asm
	fma.rn.f32    %f15298, %f15298, 0.9999, 0.01;
	// end inline asm
	mov.f32 	%f15300, %f13880;
	// begin inline asm
	fma.rn.f32    %f15300, %f15300, 0.9999, 0.01;
	// end inline asm
	// begin inline asm
	fma.rn.f64    %fd15298, %fd15298, 0.9999, 0.01;
	// end inline asm
	// begin inline asm
	fma.rn.f64    %fd15300, %fd15300, 0.9999, 0.01;
	// end inline asm
	// begin inline asm
	fma.rn.f32    %f15298, %f15298, 0.9999, 0.01;
	// end inline asm
	// begin inline asm
	fma.rn.f32    %f15300, %f15300, 0.9999, 0.01;
	// end inline asm
	// begin inline asm
	fma.rn.f64    %fd15298, %fd15298, 0.9999, 0.01;
	// end inline asm
	// begin inline asm
	fma.rn.f64    %fd15300, %fd15300, 0.9999, 0.01;
	// end inline asm
	// begin inline asm
	fma.rn.f32    %f15298, %f15298, 0.9999, 0.01;
	// end inline asm
	// begin inline asm
	fma.rn.f32    %f15300, %f15300, 0.9999, 0.01;
	// end inline asm
	// begin inline asm
	fma.rn.f64    %fd15298, %fd15298, 0.9999, 0.01;
	// end inline asm
	// begin inline asm
	fma.rn.f64    %fd15300, %fd15300, 0.9999, 0.01;
	// end inline asm
	// begin inline asm
	fma.rn.f32    %f15298, %f15298, 0.9999, 0.01;
	// end inline asm
	// begin inline asm
	fma.rn.f32    %f15300, %f15300, 0.9999, 0.01;
	// end inline asm
	// begin inline asm
	fma.rn.f64    %fd15298, %fd15298, 0.9999, 0.01;
	// end inline asm
	// begin inline asm
	fma.rn.f64    %fd15300, %fd15300, 0.9999, 0.01;
	// end inline asm
	// begin inline asm
	fma.rn.f32    %f15298, %f15298, 0.9999, 0.01;
	// end inline asm
	// begin inline asm
	fma.rn.f32    %f15300, %f15300, 0.9999, 0.01;
	// end inline asm
	// begin inline asm
	fma.rn.f64    %fd15298, %fd15298, 0.9999, 0.01;
	// end inline asm
	// begin inline asm
	fma.rn.f64    %fd15300, %fd15300, 0.9999, 0.01;
	// end inline asm
	// begin inline asm
	fma.rn.f32    %f15298, %f15298, 0.9999, 0.01;
	// end inline asm
	// begin inline asm
	fma.rn.f32    %f15300, %f15300, 0.9999, 0.01;
	// end inline asm
	// begin inline asm
	fma.rn.f64    %fd15298, %fd15298, 0.9999, 0.01;
	// end inline asm
	// begin inline asm
	fma.rn.f64    %fd15300, %fd15300, 0.9999, 0.01;
	// end inline asm
	// begin inline asm
	fma.rn.f32    %f15298, %f15298, 0.9999, 0.01;
	// end inline asm
	// begin inline asm
	fma.rn.f32    %f15300, %f15300, 0.9999, 0.01;
	// end inline asm
	// begin inline asm
	fma.rn.f64    %fd15298, %fd15298, 0.9999, 0.01;
	// end inline asm
	// begin inline asm
	fma.rn.f64    %fd15300, %fd15300, 0.9999, 0.01;
	// end inline asm
	// begin inline asm
	fma.rn.f32    %f15298, %f15298, 0.9999, 0.01;
	// end inline asm
	// begin inline asm
	fma.rn.f32    %f15300, %f15300, 0.9999, 0.01;
	// end inline asm
	// begin inline asm
	fma.rn.f64    %fd15298, %fd15298, 0.9999, 0.01;
	// end inline asm
	// begin inline asm
	fma.rn.f64    %fd15300, %fd15300, 0.9999, 0.01;
	// end inline asm
	// begin inline asm
	fma.rn.f32    %f15298, %f15298, 0.9999, 0.01;
	// end inline asm
	// begin inline asm
	fma.rn.f32    %f15300, %f15300, 0.9999, 0.01;
	// end inline asm
	// begin inline asm
	fma.rn.f64    %fd15298, %fd15298, 0.9999, 0.01;
	// end inline asm
	// begin inline asm
	fma.rn.f64    %fd15300, %fd15300, 0.9999, 0.01;
	// end inline asm
	// begin inline asm
	fma.rn.f32    %f15298, %f15298, 0.9999, 0.01;
	// end inline asm
	// begin inline asm
	fma.rn.f32    %f15300, %f15300, 0.9999, 0.01;
	// end inline asm
	// begin inline asm
	fma.rn.f64    %fd15298, %fd15298, 0.9999, 0.01;
	// end inline asm
	// begin inline asm
	fma.rn.f64    %fd15300, %fd15300, 0.9999, 0.01;
	// end inline asm
	// begin inline asm
	fma.rn.f32    %f15298, %f15298, 0.9999, 0.01;
	// end inline asm
	// begin inline asm
	fma.rn.f32    %f15300, %f15300, 0.9999, 0.01;
	// end inline asm
	// begin inline asm
	fma.rn.f64    %fd15298, %fd15298, 0.9999, 0.01;
	// end inline asm
	// begin inline asm
	fma.rn.f64    %fd15300, %fd15300, 0.9999, 0.01;
	// end inline asm
	// begin inline asm
	fma.rn.f32    %f15298, %f15298, 0.9999, 0.01;
	// end inline asm
	// begin inline asm
	fma.rn.f32    %f15300, %f15300, 0.9999, 0.01;
	// end inline asm
	// begin inline asm
	fma.rn.f64    %fd15298, %fd15298, 0.9999, 0.01;
	// end inline asm
	// begin inline asm
	fma.rn.f64    %fd15300, %fd15300, 0.9999, 0.01;
	// end inline asm
	// begin inline asm
	fma.rn.f32    %f15298, %f15298, 0.9999, 0.01;
	// end inline asm
	// begin inline asm
	fma.rn.f32    %f15300, %f15300, 0.9999, 0.01;
	// end inline asm
	// begin inline asm
	fma.rn.f64    %fd15298, %fd15298, 0.9999, 0.01;
	// end inline asm
	// begin inline asm
	fma.rn.f64    %fd15300, %fd15300, 0.9999, 0.01;
	// end inline asm
	// begin inline asm
	fma.rn.f32    %f15298, %f15298, 0.9999, 0.01;
	// end inline asm
	// begin inline asm
	fma.rn.f32    %f15300, %f15300, 0.9999, 0.01;
	// end inline asm
	// begin inline asm
	fma.rn.f64    %fd15298, %fd15298, 0.9999, 0.01;
	// end inline asm
	// begin inline asm
	fma.rn.f64    %fd15300, %fd15300, 0.9999, 0.01;
	// end inline asm
	// begin inline asm
	fma.rn.f32    %f15298, %f15298, 0.9999, 0.01;
	// end inline asm
	// begin inline asm
	fma.rn.f32    %f15300, %f15300, 0.9999, 0.01;
	// end inline asm
	// begin inline asm
	fma.rn.f64    %fd15298, %fd15298, 0.9999, 0.01;
	// end inline asm
	// begin inline asm
	fma.rn.f64    %fd15300, %fd15300, 0.9999, 0.01;
	// end inline asm
	// begin inline asm
	fma.rn.f32    %f15298, %f15298, 0.9999, 0.01;
	// end inline asm
	// begin inline asm
	fma.rn.f32    %f15300, %f15300, 0.9999, 0.01;
	// end inline asm
	// begin inline asm
	fma.rn.f64    %fd15298, %fd15298, 0.9999, 0.01;
	// end inline asm
	// begin inline asm
	fma.rn.f64    %fd15300, %fd15300, 0.9999, 0.01;
	// end inline asm
	// begin inline asm
	fma.rn.f32    %f15298, %f15298, 0.9999, 0.01;
	// end inline asm
	// begin inline asm
	fma.rn.f32    %f15300, %f15300, 0.9999, 0.01;
	// end inline asm
	// begin inline asm
	fma.rn.f64    %fd15298, %fd15298, 0.9999, 0.01;
	// end inline asm
	// begin inline asm
	fma.rn.f64    %fd15300, %fd15300, 0.9999, 0.01;
	// end inline asm
	// begin inline asm
	fma.rn.f32    %f15298, %f15298, 0.9999, 0.01;
	// end inline asm
	// begin inline asm
	fma.rn.f32    %f15300, %f15300, 0.9999, 0.01;
	// end inline asm
	// begin inline asm
	fma.rn.f64    %fd15298, %fd15298, 0.9999, 0.01;
	// end inline asm
	// begin inline asm
	fma.rn.f64    %fd15300, %fd15300, 0.9999, 0.01;
	// end inline asm
	// begin inline asm
	fma.rn.f32    %f15298, %f15298, 0.9999, 0.01;
	// end inline asm
	// begin inline asm
	fma.rn.f32    %f15300, %f15300, 0.9999, 0.01;
	// end inline asm
	// begin inline asm
	fma.rn.f64    %fd15298, %fd15298, 0.9999, 0.01;
	// end inline asm
	// begin inline asm
	fma.rn.f64    %fd15300, %fd15300, 0.9999, 0.01;
	// end inline asm
	// begin inline asm
	fma.rn.f32    %f15298, %f15298, 0.9999, 0.01;
	// end inline asm
	// begin inline asm
	fma.rn.f32    %f15300, %f15300, 0.9999, 0.01;
	// end inline asm
	// begin inline asm
	fma.rn.f64    %fd15298, %fd15298, 0.9999, 0.01;
	// end inline asm
	// begin inline asm
	fma.rn.f64    %fd15300, %fd15300, 0.9999, 0.01;
	// end inline asm
	// begin inline asm
	fma.rn.f32    %f15298, %f15298, 0.9999, 0.01;
	// end inline asm
	// begin inline asm
	fma.rn.f32    %f15300, %f15300, 0.9999, 0.01;
	// end inline asm
	// begin inline asm
	fma.rn.f64    %fd15298, %fd15298, 0.9999, 0.01;
	// end inline asm
	// begin inline asm
	fma.rn.f64    %fd15300, %fd15300, 0.9999, 0.01;
	// end inline asm
	// begin inline asm
	fma.rn.f32    %f15298, %f15298, 0.9999, 0.01;
	// end inline asm
	// begin inline asm
	fma.rn.f32    %f15300, %f15300, 0.9999, 0.01;
	// end inline asm
	// begin inline asm
	fma.rn.f64    %fd15298, %fd15298, 0.9999, 0.01;
	// end inline asm
	// begin inline asm
	fma.rn.f64    %fd15300, %fd15300, 0.9999, 0.01;
	// end inline asm
	// begin inline asm
	fma.rn.f32    %f15298, %f15298, 0.9999, 0.01;
	// end inline asm
	// begin inline asm
	fma.rn.f32    %f15300, %f15300, 0.9999, 0.01;
	// end inline asm
	// begin inline asm
	fma.rn.f64    %fd15298, %fd15298, 0.9999, 0.01;
	// end inline asm
	// begin inline asm
	fma.rn.f64    %fd15300, %fd15300, 0.9999, 0.01;
	// end inline asm
	// begin inline asm
	fma.rn.f32    %f15298, %f15298, 0.9999, 0.01;
	// end inline asm
	// begin inline asm
	fma.rn.f32    %f15300, %f15300, 0.9999, 0.01;
	// end inline asm
	// begin inline asm
	fma.rn.f64    %fd15298, %fd15298, 0.9999, 0.01;
	// end inline asm
	// begin inline asm
	fma.rn.f64    %fd15300, %fd15300, 0.9999, 0.01;
	// end inline asm
	// begin inline asm
	fma.rn.f32    %f15298, %f15298, 0.9999, 0.01;
	// end inline asm
	// begin inline asm
	fma.rn.f32    %f15300, %f15300, 0.9999, 0.01;
	// end inline asm
	// begin inline asm
	fma.rn.f64    %fd15298, %fd15298, 0.9999, 0.01;
	// end inline asm
	// begin inline asm
	fma.rn.f64    %fd15300, %fd15300, 0.9999, 0.01;
	// end inline asm
	// begin inline asm
	fma.rn.f32    %f15298, %f15298, 0.9999, 0.01;
	// end inline asm
	// begin inline asm
	fma.rn.f32    %f15300, %f15300, 0.9999, 0.01;
	// end inline asm
	// begin inline asm
	fma.rn.f64    %fd15298, %fd15298, 0.9999, 0.01;
	// end inline asm
	// begin inline asm
	fma.rn.f64    %fd15300, %fd15300, 0.9999, 0.01;
	// end inline asm
	// begin inline asm
	fma.rn.f32    %f15298, %f15298, 0.9999, 0.01;
	// end inline asm
	// begin inline asm
	fma.rn.f32    %f15300, %f15300, 0.9999, 0.01;
	// end inline asm
	// begin inline asm
	fma.rn.f64    %fd15298, %fd15298, 0.9999, 0.01;
	// end inline asm
	// begin inline asm
	fma.rn.f64    %fd15300, %fd15300, 0.9999, 0.01;
	// end inline asm
	// begin inline asm
	fma.rn.f32    %f15298, %f15298, 0.9999, 0.01;
	// end inline asm
	// begin inline asm
	fma.rn.f32    %f15300, %f15300, 0.9999, 0.01;
	// end inline asm
	// begin inline asm
	fma.rn.f64    %fd15298, %fd15298, 0.9999, 0.01;
	// end inline asm
	// begin inline asm
	fma.rn.f64    %fd15300, %fd15300, 0.9999, 0.01;
	// end inline asm
	// begin inline asm
	fma.rn.f32    %f15298, %f15298, 0.9999, 0.01;
	// end inline asm
	// begin inline asm
	fma.rn.f32    %f15300, %f15300, 0.9999, 0.01;
	// end inline asm
	// begin inline asm
	fma.rn.f64    %fd15298, %fd15298, 0.9999, 0.01;
	// end inline asm
	// begin inline asm
	fma.rn.f64    %fd15300, %fd15300, 0.9999, 0.01;
	// end inline asm
	// begin inline asm
	fma.rn.f32    %f15298, %f15298, 0.9999, 0.01;
	// end inline asm
	// begin inline asm
	fma.rn.f32    %f15300, %f15300, 0.9999, 0.01;
	// end inline asm
	// begin inline asm
	fma.rn.f64    %fd15298, %fd15298, 0.9999, 0.01;
	// end inline asm
	// begin inline asm
	fma.rn.f64    %fd15300, %fd15300, 0.9999, 0.01;
	// end inline asm
	// begin inline asm
	fma.rn.f32    %f15298, %f15298, 0.9999, 0.01;
	// end inline asm
	// begin inline asm
	fma.rn.f32    %f15300, %f15300, 0.9999, 0.01;
	// end inline asm
	// begin inline asm
	fma.rn.f64    %fd15298, %fd15298, 0.9999, 0.01;
	// end inline asm
	// begin inline asm
	fma.rn.f64    %fd15300, %fd15300, 0.9999, 0.01;
	// end inline asm
	// begin inline asm
	fma.rn.f32    %f15298, %f15298, 0.9999, 0.01;
	// end inline asm
	// begin inline asm
	fma.rn.f32    %f15300, %f15300, 0.9999, 0.01;
	// end inline asm
	// begin inline asm
	fma.rn.f64    %fd15298, %fd15298, 0.9999, 0.01;
	// end inline asm
	// begin inline asm
	fma.rn.f64    %fd15300, %fd15300, 0.9999, 0.01;
	// end inline asm
	// begin inline asm
	fma.rn.f32    %f15298, %f15298, 0.9999, 0.01;
	// end inline asm
	// begin inline asm
	fma.rn.f32    %f15300, %f15300, 0.9999, 0.01;
	// end inline asm
	// begin inline asm
	fma.rn.f64    %fd15298, %fd15298, 0.9999, 0.01;
	// end inline asm
	// begin inline asm
	fma.rn.f64    %fd15300, %fd15300, 0.9999, 0.01;
	// end inline asm
	// begin inline asm
	fma.rn.f32    %f15298, %f15298, 0.9999, 0.01;
	// end inline asm
	// begin inline asm
	fma.rn.f32    %f15300, %f15300, 0.9999, 0.01;
	// end inline asm
	// begin inline asm
	fma.rn.f64    %fd15298, %fd15298, 0.9999, 0.01;
	// end inline asm
	// begin inline asm
	fma.rn.f64    %fd15300, %fd15300, 0.9999, 0.01;
	// end inline asm
	// begin inline asm
	fma.rn.f32    %f15298, %f15298, 0.9999, 0.01;
	// end inline asm
	// begin inline asm
	fma.rn.f32    %f15300, %f15300, 0.9999, 0.01;
	// end inline asm
	// begin inline asm
	fma.rn.f64    %fd15298, %fd15298, 0.9999, 0.01;
	// end inline asm
	// begin inline asm
	fma.rn.f64    %fd15300, %fd15300, 0.9999, 0.01;
	// end inline asm
	// begin inline asm
	fma.rn.f32    %f15298, %f15298, 0.9999, 0.01;
	// end inline asm
	// begin inline asm
	fma.rn.f32    %f15300, %f15300, 0.9999, 0.01;
	// end inline asm
	// begin inline asm
	fma.rn.f64    %fd15298, %fd15298, 0.9999, 0.01;
	// end inline asm
	// begin inline asm
	fma.rn.f64    %fd15300, %fd15300, 0.9999, 0.01;
	// end inline asm
	// begin inline asm
	fma.rn.f32    %f15298, %f15298, 0.9999, 0.01;
	// end inline asm
	// begin inline asm
	fma.rn.f32    %f15300, %f15300, 0.9999, 0.01;
	// end inline asm
	// begin inline asm
	fma.rn.f64    %fd15298, %fd15298, 0.9999, 0.01;
	// end inline asm
	// begin inline asm
	fma.rn.f64    %fd15300, %fd15300, 0.9999, 0.01;
	// end inline asm
	// begin inline asm
	fma.rn.f32    %f15298, %f15298, 0.9999, 0.01;
	// end inline asm
	// begin inline asm
	fma.rn.f32    %f15300, %f15300, 0.9999, 0.01;
	// end inline asm
	// begin inline asm
	fma.rn.f64    %fd15298, %fd15298, 0.9999, 0.01;
	// end inline asm
	// begin inline asm
	fma.rn.f64    %fd15300, %fd15300, 0.9999, 0.01;
	// end inline asm
	// begin inline asm
	fma.rn.f32    %f15298, %f15298, 0.9999, 0.01;
	// end inline asm
	// begin inline asm
	fma.rn.f32    %f15300, %f15300, 0.9999, 0.01;
	// end inline asm
	// begin inline asm
	fma.rn.f64    %fd15298, %fd15298, 0.9999, 0.01;
	// end inline asm
	// begin inline asm
	fma.rn.f64    %fd15300, %fd15300, 0.9999, 0.01;
	// end inline asm
	// begin inline asm
	fma.rn.f32    %f15298, %f15298, 0.9999, 0.01;
	// end inline asm
	// begin inline asm
	fma.rn.f32    %f15300, %f15300, 0.9999, 0.01;
	// end inline asm
	// begin inline asm
	fma.rn.f64    %fd15298, %fd15298, 0.9999, 0.01;
	// end inline asm
	// begin inline asm
	fma.rn.f64    %fd15300, %fd15300, 0.9999, 0.01;
	// end inline asm
	// begin inline asm
	fma.rn.f32    %f15298, %f15298, 0.9999, 0.01;
	// end inline asm
	// begin inline asm
	fma.rn.f32    %f15300, %f15300, 0.9999, 0.01;
	// end inline asm
	// begin inline asm
	fma.rn.f64    %fd15298, %fd15298, 0.9999, 0.01;
	// end inline asm
	// begin inline asm
	fma.rn.f64    %fd15300, %fd15300, 0.9999, 0.01;
	// end inline asm
	// begin inline asm
	fma.rn.f32    %f15298, %f15298, 0.9999, 0.01;
	// end inline asm
	// begin inline asm
	fma.rn.f32    %f15300, %f15300, 0.9999, 0.01;
	// end inline asm
	// begin inline asm
	fma.rn.f64    %fd15298, %fd15298, 0.9999, 0.01;
	// end inline asm
	// begin inline asm
	fma.rn.f64    %fd15300, %fd15300, 0.9999, 0.01;
	// end inline asm
	// begin inline asm
	fma.rn.f32    %f15298, %f15298, 0.9999, 0.01;
	// end inline asm
	// begin inline asm
	fma.rn.f32    %f15300, %f15300, 0.9999, 0.01;
	// end inline asm
	// begin inline asm
	fma.rn.f64    %fd15298, %fd15298, 0.9999, 0.01;
	// end inline asm
	// begin inline asm
	fma.rn.f64    %fd15300, %fd15300, 0.9999, 0.01;
	// end inline asm
	// begin inline asm
	fma.rn.f32    %f15298, %f15298, 0.9999, 0.01;
	// end inline asm
	// begin inline asm
	fma.rn.f32    %f15300, %f15300, 0.9999, 0.01;
	// end inline asm
	// begin inline asm
	fma.rn.f64    %fd15298, %fd15298, 0.9999, 0.01;
	// end inline asm
	// begin inline asm
	fma.rn.f64    %fd15300, %fd15300, 0.9999, 0.01;
	// end inline asm
	// begin inline asm
	fma.rn.f32    %f15298, %f15298, 0.9999, 0.01;
	// end inline asm
	// begin inline asm
	fma.rn.f32    %f15300, %f15300, 0.9999, 0.01;
	// end inline asm
	// begin inline asm
	fma.rn.f64    %fd15298, %fd15298, 0.9999, 0.01;
	// end inline asm
	// begin inline asm
	fma.rn.f64    %fd15300, %fd15300, 0.9999, 0.01;
	// end inline asm
	// begin inline asm
	fma.rn.f32    %f15298, %f15298, 0.9999, 0.01;
	// end inline asm
	// begin inline asm
	fma.rn.f32    %f15300, %f15300, 0.9999, 0.01;
	// end inline asm
	// begin inline asm
	fma.rn.f64    %fd15298, %fd15298, 0.9999, 0.01;
	// end inline asm
	// begin inline asm
	fma.rn.f64    %fd15300, %fd15300, 0.9999, 0.01;
	// end inline asm
	// begin inline asm
	fma.rn.f32    %f15298, %f15298, 0.9999, 0.01;
	// end inline asm
	// begin inline asm
	fma.rn.f32    %f15300, %f15300, 0.9999, 0.01;
	// end inline asm
	// begin inline asm
	fma.rn.f64    %fd15298, %fd15298, 0.9999, 0.01;
	// end inline asm
	// begin inline asm
	fma.rn.f64    %fd15300, %fd15300, 0.9999, 0.01;
	// end inline asm
	// begin inline asm
	fma.rn.f32    %f15298, %f15298, 0.9999, 0.01;
	// end inline asm
	// begin inline asm
	fma.rn.f32    %f15300, %f15300, 0.9999, 0.01;
	// end inline asm
	// begin inline asm
	fma.rn.f64    %fd15298, %fd15298, 0.9999, 0.01;
	// end inline asm
	// begin inline asm
	fma.rn.f64    %fd15300, %fd15300, 0.9999, 0.01;
	// end inline asm
	// begin inline asm
	fma.rn.f32    %f15298, %f15298, 0.9999, 0.01;
	// end inline asm
	// begin inline asm
	fma.rn.f32    %f15300, %f15300, 0.9999, 0.01;
	// end inline asm
	// begin inline asm
	fma.rn.f64    %fd15298, %fd15298, 0.9999, 0.01;
	// end inline asm
	// begin inline asm
	fma.rn.f64    %fd15300, %fd15300, 0.9999, 0.01;
	// end inline asm
	// begin inline asm
	fma.rn.f32    %f15298, %f15298, 0.9999, 0.01;
	// end inline asm
	// begin inline asm
	fma.rn.f32    %f15300, %f15300, 0.9999, 0.01;
	// end inline asm
	// begin inline asm
	fma.rn.f64    %fd15298, %fd15298, 0.9999, 0.01;
	// end inline asm
	// begin inline asm
	fma.rn.f64    %fd15300, %fd15300, 0.9999, 0.01;
	// end inline asm
	// begin inline asm
	fma.rn.f32    %f15298, %f15298, 0.9999, 0.01;
	// end inline asm
	// begin inline asm
	fma.rn.f32    %f15300, %f15300, 0.9999, 0.01;
	// end inline asm
	// begin inline asm
	fma.rn.f64    %fd15298, %fd15298, 0.9999, 0.01;
	// end inline asm
	// begin inline asm
	fma.rn.f64    %fd15300, %fd15300, 0.9999, 0.01;
	// end inline asm
	// begin inline asm
	fma.rn.f32    %f15298, %f15298, 0.9999, 0.01;
	// end inline asm
	// begin inline asm
	fma.rn.f32    %f15300, %f15300, 0.9999, 0.01;
	// end inline asm
	// begin inline asm
	fma.rn.f64    %fd15298, %fd15298, 0.9999, 0.01;
	// end inline asm
	// begin inline asm
	fma.rn.f64    %fd15300, %fd15300, 0.9999, 0.01;
	// end inline asm
	// begin inline asm
	fma.rn.f32    %f15298, %f15298, 0.9999, 0.01;
	// end inline asm
	// begin inline asm
	fma.rn.f32    %f15300, %f15300, 0.9999, 0.01;
	// end inline asm
	// begin inline asm
	fma.rn.f64    %fd15298, %fd15298, 0.9999, 0.01;
	// end inline asm
	// begin inline asm
	fma.rn.f64    %fd15300, %fd15300, 0.9999, 0.01;
	// end inline asm
	// begin inline asm
	fma.rn.f32    %f15298, %f15298, 0.9999, 0.01;
	// end inline asm
	// begin inline asm
	fma.rn.f32    %f15300, %f15300, 0.9999, 0.01;
	// end inline asm
	// begin inline asm
	fma.rn.f64    %fd15298, %fd15298, 0.9999, 0.01;
	// end inline asm
	// begin inline asm
	fma.rn.f64    %fd15300, %fd15300, 0.9999, 0.01;
	// end inline asm
	// begin inline asm
	fma.rn.f32    %f15298, %f15298, 0.9999, 0.01;
	// end inline asm
	// begin inline asm
	fma.rn.f32    %f15300, %f15300, 0.9999, 0.01;
	// end inline asm
	// begin inline asm
	fma.rn.f64    %fd15298, %fd15298, 0.9999, 0.01;
	// end inline asm
	// begin inline asm
	fma.rn.f64    %fd15300, %fd15300, 0.9999, 0.01;
	// end inline asm
	// begin inline asm
	fma.rn.f32    %f15298, %f15298, 0.9999, 0.01;
	// end inline asm
	// begin inline asm
	fma.rn.f32    %f15300, %f15300, 0.9999, 0.01;
	// end inline asm
	// begin inline asm
	fma.rn.f64    %fd15298, %fd15298, 0.9999, 0.01;
	// end inline asm
	// begin inline asm
	fma.rn.f64    %fd15300, %fd15300, 0.9999, 0.01;
	// end inline asm
	// begin inline asm
	fma.rn.f32    %f15298, %f15298, 0.9999, 0.01;
	// end inline asm
	// begin inline asm
	fma.rn.f32    %f15300, %f15300, 0.9999, 0.01;
	// end inline asm
	// begin inline asm
	fma.rn.f64    %fd15298, %fd15298, 0.9999, 0.01;
	// end inline asm
	// begin inline asm
	fma.rn.f64    %fd15300, %fd15300, 0.9999, 0.01;
	// end inline asm
	// begin inline asm
	fma.rn.f32    %f15298, %f15298, 0.9999, 0.01;
	// end inline asm
	// begin inline asm
	fma.rn.f32    %f15300, %f15300, 0.9999, 0.01;
	// end inline asm
	// begin inline asm
	fma.rn.f64    %fd15298, %fd15298, 0.9999, 0.01;
	// end inline asm
	// begin inline asm
	fma.rn.f64    %fd15300, %fd15300, 0.9999, 0.01;
	// end inline asm
	// begin inline asm
	fma.rn.f32    %f15298, %f15298, 0.9999, 0.01;
	// end inline asm
	// begin inline asm
	fma.rn.f32    %f15300, %f15300, 0.9999, 0.01;
	// end inline asm
	// begin inline asm
	fma.rn.f64    %fd15298, %fd15298, 0.9999, 0.01;
	// end inline asm
	// begin inline asm
	fma.rn.f64    %fd15300, %fd15300, 0.9999, 0.01;
	// end inline asm
	// begin inline asm
	fma.rn.f32    %f15298, %f15298, 0.9999, 0.01;
	// end inline asm
	// begin inline asm
	fma.rn.f32    %f15300, %f15300, 0.9999, 0.01;
	// end inline asm
	// begin inline asm
	fma.rn.f64    %fd15298, %fd15298, 0.9999, 0.01;
	// end inline asm
	// begin inline asm
	fma.rn.f64    %fd15300, %fd15300, 0.9999, 0.01;
	// end inline asm
	// begin inline asm
	fma.rn.f32    %f15298, %f15298, 0.9999, 0.01;
	// end inline asm
	// begin inline asm
	fma.rn.f32    %f15300, %f15300, 0.9999, 0.01;
	// end inline asm
	// begin inline asm
	fma.rn.f64    %fd15298, %fd15298, 0.9999, 0.01;
	// end inline asm
	// begin inline asm
	fma.rn.f64    %fd15300, %fd15300, 0.9999, 0.01;
	// end inline asm
	// begin inline asm
	fma.rn.f32    %f15298, %f15298, 0.9999, 0.01;
	// end inline asm
	// begin inline asm
	fma.rn.f32    %f15300, %f15300, 0.9999, 0.01;
	// end inline asm
	// begin inline asm
	fma.rn.f64    %fd15298, %fd15298, 0.9999, 0.01;
	// end inline asm
	// begin inline asm
	fma.rn.f64    %fd15300, %fd15300, 0.9999, 0.01;
	// end inline asm
	// begin inline asm
	fma.rn.f32    %f15298, %f15298, 0.9999, 0.01;
	// end inline asm
	// begin inline asm
	fma.rn.f32    %f15300, %f15300, 0.9999, 0.01;
	// end inline asm
	// begin inline asm
	fma.rn.f64    %fd15298, %fd15298, 0.9999, 0.01;
	// end inline asm
	// begin inline asm
	fma.rn.f64    %fd15300, %fd15300, 0.9999, 0.01;
	// end inline asm
	// begin inline asm
	fma.rn.f32    %f15298, %f15298, 0.9999, 0.01;
	// end inline asm
	// begin inline asm
	fma.rn.f32    %f15300, %f15300, 0.9999, 0.01;
	// end inline asm
	// begin inline asm
	fma.rn.f64    %fd15298, %fd15298, 0.9999, 0.01;
	// end inline asm
	// begin inline asm
	fma.rn.f64    %fd15300, %fd15300, 0.9999, 0.01;
	// end inline asm
	// begin inline asm
	fma.rn.f32    %f15298, %f15298, 0.9999, 0.01;
	// end inline asm
	// begin inline asm
	fma.rn.f32    %f15300, %f15300, 0.9999, 0.01;
	// end inline asm
	// begin inline asm
	fma.rn.f64    %fd15298, %fd15298, 0.9999, 0.01;
	// end inline asm
	// begin inline asm
	fma.rn.f64    %fd15300, %fd15300, 0.9999, 0.01;
	// end inline asm
	// begin inline asm
	fma.rn.f32    %f15298, %f15298, 0.9999, 0.01;
	// end inline asm
	// begin inline asm
	fma.rn.f32    %f15300, %f15300, 0.9999, 0.01;
	// end inline asm
	// begin inline asm
	fma.rn.f64    %fd15298, %fd15298, 0.9999, 0.01;
	// end inline asm
	// begin inline asm
	fma.rn.f64    %fd15300, %fd15300, 0.9999, 0.01;
	// end inline asm
	// begin inline asm
	fma.rn.f32    %f15298, %f15298, 0.9999, 0.01;
	// end inline asm
	// begin inline asm
	fma.rn.f32    %f15300, %f15300, 0.9999, 0.01;
	// end inline asm
	// begin inline asm
	fma.rn.f64    %fd15298, %fd15298, 0.9999, 0.01;
	// end inline asm
	// begin inline asm
	fma.rn.f64    %fd15300, %fd15300, 0.9999, 0.01;
	// end inline asm
	// begin inline asm
	fma.rn.f32    %f15298, %f15298, 0.9999, 0.01;
	// end inline asm
	// begin inline asm
	fma.rn.f32    %f15300, %f15300, 0.9999, 0.01;
	// end inline asm
	// begin inline asm
	fma.rn.f64    %fd15298, %fd15298, 0.9999, 0.01;
	// end inline asm
	// begin inline asm
	fma.rn.f64    %fd15300, %fd15300, 0.9999, 0.01;
	// end inline asm
	// begin inline asm
	fma.rn.f32    %f15298, %f15298, 0.9999, 0.01;
	// end inline asm
	// begin inline asm
	fma.rn.f32    %f15300, %f15300, 0.9999, 0.01;
	// end inline asm
	// begin inline asm
	fma.rn.f64    %fd15298, %fd15298, 0.9999, 0.01;
	// end inline asm
	// begin inline asm
	fma.rn.f64    %fd15300, %fd15300, 0.9999, 0.01;
	// end inline asm
	// begin inline asm
	fma.rn.f32    %f15298, %f15298, 0.9999, 0.01;
	// end inline asm
	// begin inline asm
	fma.rn.f32    %f15300, %f15300, 0.9999, 0.01;
	// end inline asm
	// begin inline asm
	fma.rn.f64    %fd15298, %fd15298, 0.9999, 0.01;
	// end inline asm
	// begin inline asm
	fma.rn.f64    %fd15300, %fd15300, 0.9999, 0.01;
	// end inline asm
	// begin inline asm
	fma.rn.f32    %f15298, %f15298, 0.9999, 0.01;
	// end inline asm
	// begin inline asm
	fma.rn.f32    %f15300, %f15300, 0.9999, 0.01;
	// end inline asm
	// begin inline asm
	fma.rn.f64    %fd15298, %fd15298, 0.9999, 0.01;
	// end inline asm
	// begin inline asm
	fma.rn.f64    %fd15300, %fd15300, 0.9999, 0.01;
	// end inline asm
	// begin inline asm
	fma.rn.f32    %f15298, %f15298, 0.9999, 0.01;
	// end inline asm
	// begin inline asm
	fma.rn.f32    %f15300, %f15300, 0.9999, 0.01;
	// end inline asm
	// begin inline asm
	fma.rn.f64    %fd15298, %fd15298, 0.9999, 0.01;
	// end inline asm
	// begin inline asm
	fma.rn.f64    %fd15300, %fd15300, 0.9999, 0.01;
	// end inline asm
	// begin inline asm
	fma.rn.f32    %f15298, %f15298, 0.9999, 0.01;
	// end inline asm
	// begin inline asm
	fma.rn.f32    %f15300, %f15300, 0.9999, 0.01;
	// end inline asm
	// begin inline asm
	fma.rn.f64    %fd15298, %fd15298, 0.9999, 0.01;
	// end inline asm
	// begin inline asm
	fma.rn.f64    %fd15300, %fd15300, 0.9999, 0.01;
	// end inline asm
	// begin inline asm
	fma.rn.f32    %f15298, %f15298, 0.9999, 0.01;
	// end inline asm
	// begin inline asm
	fma.rn.f32    %f15300, %f15300, 0.9999, 0.01;
	// end inline asm
	// begin inline asm
	fma.rn.f64    %fd15298, %fd15298, 0.9999, 0.01;
	// end inline asm
	// begin inline asm
	fma.rn.f64    %fd15300, %fd15300, 0.9999, 0.01;
	// end inline asm
	// begin inline asm
	fma.rn.f32    %f15298, %f15298, 0.9999, 0.01;
	// end inline asm
	// begin inline asm
	fma.rn.f32    %f15300, %f15300, 0.9999, 0.01;
	// end inline asm
	// begin inline asm
	fma.rn.f64    %fd15298, %fd15298, 0.9999, 0.01;
	// end inline asm
	// begin inline asm
	fma.rn.f64    %fd15300, %fd15300, 0.9999, 0.01;
	// end inline asm
	// begin inline asm
	fma.rn.f32    %f15298, %f15298, 0.9999, 0.01;
	// end inline asm
	// begin inline asm
	fma.rn.f32    %f15300, %f15300, 0.9999, 0.01;
	// end inline asm
	// begin inline asm
	fma.rn.f64    %fd15298, %fd15298, 0.9999, 0.01;
	// end inline asm
	// begin inline asm
	fma.rn.f64    %fd15300, %fd15300, 0.9999, 0.01;
	// end inline asm
	// begin inline asm
	fma.rn.f32    %f15298, %f15298, 0.9999, 0.01;
	// end inline asm
	// begin inline asm
	fma.rn.f32    %f15300, %f15300, 0.9999, 0.01;
	// end inline asm
	// begin inline asm
	fma.rn.f64    %fd15298, %fd15298, 0.9999, 0.01;
	// end inline asm
	// begin inline asm
	fma.rn.f64    %fd15300, %fd15300, 0.9999, 0.01;
	// end inline asm
	// begin inline asm
	fma.rn.f32    %f15298, %f15298, 0.9999, 0.01;
	// end inline asm
	// begin inline asm
	fma.rn.f32    %f15300, %f15300, 0.9999, 0.01;
	// end inline asm
	// begin inline asm
	fma.rn.f64    %fd15298, %fd15298, 0.9999, 0.01;
	// end inline asm
	// begin inline asm
	fma.rn.f64    %fd15300, %fd15300, 0.9999, 0.01;
	// end inline asm
	// begin inline asm
	fma.rn.f32    %f15298, %f15298, 0.9999, 0.01;
	// end inline asm
	// begin inline asm
	fma.rn.f32    %f15300, %f15300, 0.9999, 0.01;
	// end inline asm
	// begin inline asm
	fma.rn.f64    %fd15298, %fd15298, 0.9999, 0.01;
	// end inline asm
	// begin inline asm
	fma.rn.f64    %fd15300, %fd15300, 0.9999, 0.01;
	// end inline asm
	// begin inline asm
	fma.rn.f32    %f15298, %f15298, 0.9999, 0.01;
	// end inline asm
	// begin inline asm
	fma.rn.f32    %f15300, %f15300, 0.9999, 0.01;
	// end inline asm
	// begin inline asm
	fma.rn.f64    %fd15298, %fd15298, 0.9999, 0.01;
	// end inline asm
	// begin inline asm
	fma.rn.f64    %fd15300, %fd15300, 0.9999, 0.01;
	// end inline asm
	// begin inline asm
	fma.rn.f32    %f15298, %f15298, 0.9999, 0.01;
	// end inline asm
	// begin inline asm
	fma.rn.f32    %f15300, %f15300, 0.9999, 0.01;
	// end inline asm
	// begin inline asm
	fma.rn.f64    %fd15298, %fd15298, 0.9999, 0.01;
	// end inline asm
	// begin inline asm
	fma.rn.f64    %fd15300, %fd15300, 0.9999, 0.01;
	// end inline asm
	// begin inline asm
	fma.rn.f32    %f15298, %f15298, 0.9999, 0.01;
	// end inline asm
	// begin inline asm
	fma.rn.f32    %f15300, %f15300, 0.9999, 0.01;
	// end inline asm
	// begin inline asm
	fma.rn.f64    %fd15298, %fd15298, 0.9999, 0.01;
	// end inline asm
	// begin inline asm
	fma.rn.f64    %fd15300, %fd15300, 0.9999, 0.01;
	// end inline asm
	// begin inline asm
	fma.rn.f32    %f15298, %f15298, 0.9999, 0.01;
	// end inline asm
	// begin inline asm
	fma.rn.f32    %f15300, %f15300, 0.9999, 0.01;
	// end inline asm
	// begin inline asm
	fma.rn.f64    %fd15298, %fd15298, 0.9999, 0.01;
	// end inline asm
	// begin inline asm
	fma.rn.f64    %fd15300, %fd15300, 0.9999, 0.01;
	// end inline asm
	// begin inline asm
	fma.rn.f32    %f15298, %f15298, 0.9999, 0.01;
	// end inline asm
	// begin inline asm
	fma.rn.f32    %f15300, %f15300, 0.9999, 0.01;
	// end inline asm
	// begin inline asm
	fma.rn.f64    %fd15298, %fd15298, 0.9999, 0.01;
	// end inline asm
	// begin inline asm
	fma.rn.f64    %fd15300, %fd15300, 0.9999, 0.01;
	// end inline asm
	// begin inline asm
	fma.rn.f32    %f15298, %f15298, 0.9999, 0.01;
	// end inline asm
	// begin inline asm
	fma.rn.f32    %f15300, %f15300, 0.9999, 0.01;
	// end inline asm
	// begin inline asm
	fma.rn.f64    %fd15298, %fd15298, 0.9999, 0.01;
	// end inline asm
	// begin inline asm
	fma.rn.f64    %fd15300, %fd15300, 0.9999, 0.01;
	// end inline asm
	// begin inline asm
	fma.rn.f32    %f15298, %f15298, 0.9999, 0.01;
	// end inline asm
	// begin inline asm
	fma.rn.f32    %f15300, %f15300, 0.9999, 0.01;
	// end inline asm
	// begin inline asm
	fma.rn.f64    %fd15298, %fd15298, 0.9999, 0.01;
	// end inline asm
	// begin inline asm
	fma.rn.f64    %fd15300, %fd15300, 0.9999, 0.01;
	// end inline asm
	// begin inline asm
	fma.rn.f32    %f15298, %f15298, 0.9999, 0.01;
	// end inline asm
	// begin inline asm
	fma.rn.f32    %f15300, %f15300, 0.9999, 0.01;
	// end inline asm
	// begin inline asm
	fma.rn.f64    %fd15298, %fd15298, 0.9999, 0.01;
	// end inline asm
	// begin inline asm
	fma.rn.f64    %fd15300, %fd15300, 0.9999, 0.01;
	// end inline asm
	// begin inline asm
	fma.rn.f32    %f15298, %f15298, 0.9999, 0.01;
	// end inline asm
	// begin inline asm
	fma.rn.f32    %f15300, %f15300, 0.9999, 0.01;
	// end inline asm
	// begin inline asm
	fma.rn.f64    %fd15298, %fd15298, 0.9999, 0.01;
	// end inline asm
	// begin inline asm
	fma.rn.f64    %fd15300, %fd15300, 0.9999, 0.01;
	// end inline asm
	// begin inline asm
	fma.rn.f32    %f15298, %f15298, 0.9999, 0.01;
	// end inline asm
	// begin inline asm
	fma.rn.f32    %f15300, %f15300, 0.9999, 0.01;
	// end inline asm
	// begin inline asm
	fma.rn.f64    %fd15298, %fd15298, 0.9999, 0.01;
	// end inline asm
	// begin inline asm
	fma.rn.f64    %fd15300, %fd15300, 0.9999, 0.01;
	// end inline asm
	// begin inline asm
	fma.rn.f32    %f15298, %f15298, 0.9999, 0.01;
	// end inline asm
	// begin inline asm
	fma.rn.f32    %f15300, %f15300, 0.9999, 0.01;
	// end inline asm
	// begin inline asm
	fma.rn.f64    %fd15298, %fd15298, 0.9999, 0.01;
	// end inline asm
	// begin inline asm
	fma.rn.f64    %fd15300, %fd15300, 0.9999, 0.01;
	// end inline asm
	// begin inline asm
	fma.rn.f32    %f15298, %f15298, 0.9999, 0.01;
	// end inline asm
	// begin inline asm
	fma.rn.f32    %f15300, %f15300, 0.9999, 0.01;
	// end inline asm
	// begin inline asm
	fma.rn.f64    %fd15298, %fd15298, 0.9999, 0.01;
	// end inline asm
	// begin inline asm
	fma.rn.f64    %fd15300, %fd15300, 0.9999, 0.01;
	// end inline asm
	// begin inline asm
	fma.rn.f32    %f15298, %f15298, 0.9999, 0.01;
	// end inline asm
	// begin inline asm
	fma.rn.f32    %f15300, %f15300, 0.9999, 0.01;
	// end inline asm
	// begin inline asm
	fma.rn.f64    %fd15298, %fd15298, 0.9999, 0.01;
	// end inline asm
	// begin inline asm
	fma.rn.f64    %fd15300, %fd15300, 0.9999, 0.01;
	// end inline asm
	// begin inline asm
	fma.rn.f32    %f15298, %f15298, 0.9999, 0.01;
	// end inline asm
	// begin inline asm
	fma.rn.f32    %f15300, %f15300, 0.9999, 0.01;
	// end inline asm
	// begin inline asm
	fma.rn.f64    %fd15298, %fd15298, 0.9999, 0.01;
	// end inline asm
	// begin inline asm
	fma.rn.f64    %fd15300, %fd15300, 0.9999, 0.01;
	// end inline asm
	// begin inline asm
	fma.rn.f32    %f15298, %f15298, 0.9999, 0.01;
	// end inline asm
	// begin inline asm
	fma.rn.f32    %f15300, %f15300, 0.9999, 0.01;
	// end inline asm
	// begin inline asm
	fma.rn.f64    %fd15298, %fd15298, 0.9999, 0.01;
	// end inline asm
	// begin inline asm
	fma.rn.f64    %fd15300, %fd15300, 0.9999, 0.01;
	// end inline asm
	// begin inline asm
	fma.rn.f32    %f15298, %f15298, 0.9999, 0.01;
	// end inline asm
	// begin inline asm
	fma.rn.f32    %f15300, %f15300, 0.9999, 0.01;
	// end inline asm
	// begin inline asm
	fma.rn.f64    %fd15298, %fd15298, 0.9999, 0.01;
	// end inline asm
	// begin inline asm
	fma.rn.f64    %fd15300, %fd15300, 0.9999, 0.01;
	// end inline asm
	// begin inline asm
	fma.rn.f32    %f15298, %f15298, 0.9999, 0.01;
	// end inline asm
	// begin inline asm
	fma.rn.f32    %f15300, %f15300, 0.9999, 0.01;
	// end inline asm
	// begin inline asm
	fma.rn.f64    %fd15298, %fd15298, 0.9999, 0.01;
	// end inline asm
	// begin inline asm
	fma.rn.f64    %fd15300, %fd15300, 0.9999, 0.01;
	// end inline asm
	// begin inline asm
	fma.rn.f32    %f15298, %f15298, 0.9999, 0.01;
	// end inline asm
	// begin inline asm
	fma.rn.f32    %f15300, %f15300, 0.9999, 0.01;
	// end inline asm
	// begin inline asm
	fma.rn.f64    %fd15298, %fd15298, 0.9999, 0.01;
	// end inline asm
	// begin inline asm
	fma.rn.f64    %fd15300, %fd15300, 0.9999, 0.01;
	// end inline asm
	// begin inline asm
	fma.rn.f32    %f15298, %f15298, 0.9999, 0.01;
	// end inline asm
	// begin inline asm
	fma.rn.f32    %f15300, %f15300, 0.9999, 0.01;
	// end inline asm
	// begin inline asm
	fma.rn.f64    %fd15298, %fd15298, 0.9999, 0.01;
	// end inline asm
	// begin inline asm
	fma.rn.f64    %fd15300, %fd15300, 0.9999, 0.01;
	// end inline asm
	// begin inline asm
	fma.rn.f32    %f15298, %f15298, 0.9999, 0.01;
	// end inline asm
	// begin inline asm
	fma.rn.f32    %f15300, %f15300, 0.9999, 0.01;
	// end inline asm
	// begin inline asm
	fma.rn.f64    %fd15298, %fd15298, 0.9999, 0.01;
	// end inline asm
	// begin inline asm
	fma.rn.f64    %fd15300, %fd15300, 0.9999, 0.01;
	// end inline asm
	// begin inline asm
	fma.rn.f32    %f15298, %f15298, 0.9999, 0.01;
	// end inline asm
	// begin inline asm
	fma.rn.f32    %f15300, %f15300, 0.9999, 0.01;
	// end inline asm
	// begin inline asm
	fma.rn.f64    %fd15298, %fd15298, 0.9999, 0.01;
	// end inline asm
	// begin inline asm
	fma.rn.f64    %fd15300, %fd15300, 0.9999, 0.01;
	// end inline asm
	// begin inline asm
	fma.rn.f32    %f15298, %f15298, 0.9999, 0.01;
	// end inline asm
	// begin inline asm
	fma.rn.f32    %f15300, %f15300, 0.9999, 0.01;
	// end inline asm
	// begin inline asm
	fma.rn.f64    %fd15298, %fd15298, 0.9999, 0.01;
	// end inline asm
	// begin inline asm
	fma.rn.f64    %fd15300, %fd15300, 0.9999, 0.01;
	// end inline asm
	// begin inline asm
	fma.rn.f32    %f15298, %f15298, 0.9999, 0.01;
	// end inline asm
	// begin inline asm
	fma.rn.f32    %f15300, %f15300, 0.9999, 0.01;
	// end inline asm
	// begin inline asm
	fma.rn.f64    %fd15298, %fd15298, 0.9999, 0.01;
	// end inline asm
	// begin inline asm
	fma.rn.f64    %fd15300, %fd15300, 0.9999, 0.01;
	// end inline asm
	// begin inline asm
	fma.rn.f32    %f15298, %f15298, 0.9999, 0.01;
	// end inline asm
	// begin inline asm
	fma.rn.f32    %f15300, %f15300, 0.9999, 0.01;
	// end inline asm
	// begin inline asm
	fma.rn.f64    %fd15298, %fd15298, 0.9999, 0.01;
	// end inline asm
	// begin inline asm
	fma.rn.f64    %fd15300, %fd15300, 0.9999, 0.01;
	// end inline asm
	// begin inline asm
	fma.rn.f32    %f15298, %f15298, 0.9999, 0.01;
	// end inline asm
	// begin inline asm
	fma.rn.f32    %f15300, %f15300, 0.9999, 0.01;
	// end inline asm
	// begin inline asm
	fma.rn.f64    %fd15298, %fd15298, 0.9999, 0.01;
	// end inline asm
	// begin inline asm
	fma.rn.f64    %fd15300, %fd15300, 0.9999, 0.01;
	// end inline asm
	// begin inline asm
	fma.rn.f32    %f15298, %f15298, 0.9999, 0.01;
	// end inline asm
	// begin inline asm
	fma.rn.f32    %f15300, %f15300, 0.9999, 0.01;
	// end inline asm
	// begin inline asm
	fma.rn.f64    %fd15298, %fd15298, 0.9999, 0.01;
	// end inline asm
	// begin inline asm
	fma.rn.f64    %fd15300, %fd15300, 0.9999, 0.01;
	// end inline asm
	// begin inline asm
	fma.rn.f32    %f15298, %f15298, 0.9999, 0.01;
	// end inline asm
	// begin inline asm
	fma.rn.f32    %f15300, %f15300, 0.9999, 0.01;
	// end inline asm
	// begin inline asm
	fma.rn.f64    %fd15298, %fd15298, 0.9999, 0.01;
	// end inline asm
	// begin inline asm
	fma.rn.f64    %fd15300, %fd15300, 0.9999, 0.01;
	// end inline asm
	// begin inline asm
	fma.rn.f32    %f15298, %f15298, 0.9999, 0.01;
	// end inline asm
	// begin inline asm
	fma.rn.f32    %f15300, %f15300, 0.9999, 0.01;
	// end inline asm
	// begin inline asm
	fma.rn.f64    %fd15298, %fd15298, 0.9999, 0.01;
	// end inline asm
	// begin inline asm
	fma.rn.f64    %fd15300, %fd15300, 0.9999, 0.01;
	// end inline asm
	// begin inline asm
	fma.rn.f32    %f15298, %f15298, 0.9999, 0.01;
	// end inline asm
	// begin inline asm
	fma.rn.f32    %f15300, %f15300, 0.9999, 0.01;
	// end inline asm
	// begin inline asm
	fma.rn.f64    %fd15298, %fd15298, 0.9999, 0.01;
	// end inline asm
	// begin inline asm
	fma.rn.f64    %fd15300, %fd15300, 0.9999, 0.01;
	// end inline asm
	// begin inline asm
	fma.rn.f32    %f15298, %f15298, 0.9999, 0.01;
	// end inline asm
	// begin inline asm
	fma.rn.f32    %f15300, %f15300, 0.9999, 0.01;
	// end inline asm
	// begin inline asm
	fma.rn.f64    %fd15298, %fd15298, 0.9999, 0.01;
	// end inline asm
	// begin inline asm
	fma.rn.f64    %fd15300, %fd15300, 0.9999, 0.01;
	// end inline asm
	// begin inline asm
	fma.rn.f32    %f15298, %f15298, 0.9999, 0.01;
	// end inline asm
	// begin inline asm
	fma.rn.f32    %f15300, %f15300, 0.9999, 0.01;
	// end inline asm
	// begin inline asm
	fma.rn.f64    %fd15298, %fd15298, 0.9999, 0.01;
	// end inline asm
	// begin inline asm
	fma.rn.f64    %fd15300, %fd15300, 0.9999, 0.01;
	// end inline asm
	// begin inline asm
	fma.rn.f32    %f15298, %f15298, 0.9999, 0.01;
	// end inline asm
	// begin inline asm
	fma.rn.f32    %f15300, %f15300, 0.9999, 0.01;
	// end inline asm
	// begin inline asm
	fma.rn.f64    %fd15298, %fd15298, 0.9999, 0.01;
	// end inline asm
	// begin inline asm
	fma.rn.f64    %fd15300, %fd15300, 0.9999, 0.01;
	// end inline asm
	// begin inline asm
	fma.rn.f32    %f15298, %f15298, 0.9999, 0.01;
	// end inline asm
	// begin inline asm
	fma.rn.f32    %f15300, %f15300, 0.9999, 0.01;
	// end inline asm
	// begin inline asm
	fma.rn.f64    %fd15298, %fd15298, 0.9999, 0.01;
	// end inline asm
	// begin inline asm
	fma.rn.f64    %fd15300, %fd15300, 0.9999, 0.01;
	// end inline asm
	// begin inline asm
	fma.rn.f32    %f15298, %f15298, 0.9999, 0.01;
	// end inline asm
	// begin inline asm
	fma.rn.f32    %f15300, %f15300, 0.9999, 0.01;
	// end inline asm
	// begin inline asm
	fma.rn.f64    %fd15298, %fd15298, 0.9999, 0.01;
	// end inline asm
	// begin inline asm
	fma.rn.f64    %fd15300, %fd15300, 0.9999, 0.01;
	// end inline asm
	// begin inline asm
	fma.rn.f32    %f15298, %f15298, 0.9999, 0.01;
	// end inline asm
	// begin inline asm
	fma.rn.f32    %f15300, %f15300, 0.9999, 0.01;
	// end inline asm
	// begin inline asm
	fma.rn.f64    %fd15298, %fd15298, 0.9999, 0.01;
	// end inline asm
	// begin inline asm
	fma.rn.f64    %fd15300, %fd15300, 0.9999, 0.01;
	// end inline asm
	// begin inline asm
	fma.rn.f32    %f15298, %f15298, 0.9999, 0.01;
	// end inline asm
	// begin inline asm
	fma.rn.f32    %f15300, %f15300, 0.9999, 0.01;
	// end inline asm
	// begin inline asm
	fma.rn.f64    %fd15298, %fd15298, 0.9999, 0.01;
	// end inline asm
	// begin inline asm
	fma.rn.f64    %fd15300, %fd15300, 0.9999, 0.01;
	// end inline asm
	// begin inline asm
	fma.rn.f32    %f15298, %f15298, 0.9999, 0.01;
	// end inline asm
	// begin inline asm
	fma.rn.f32    %f15300, %f15300, 0.9999, 0.01;
	// end inline asm
	// begin inline asm
	fma.rn.f64    %fd15298, %fd15298, 0.9999, 0.01;
	// end inline asm
	// begin inline asm
	fma.rn.f64    %fd15300, %fd15300, 0.9999, 0.01;
	// end inline asm
	// begin inline asm
	fma.rn.f32    %f15298, %f15298, 0.9999, 0.01;
	// end inline asm
	// begin inline asm
	fma.rn.f32    %f15300, %f15300, 0.9999, 0.01;
	// end inline asm
	// begin inline asm
	fma.rn.f64    %fd15298, %fd15298, 0.9999, 0.01;
	// end inline asm
	// begin inline asm
	fma.rn.f64    %fd15300, %fd15300, 0.9999, 0.01;
	// end inline asm
	// begin inline asm
	fma.rn.f32    %f15298, %f15298, 0.9999, 0.01;
	// end inline asm
	// begin inline asm
	fma.rn.f32    %f15300, %f15300, 0.9999, 0.01;
	// end inline asm
	// begin inline asm
	fma.rn.f64    %fd15298, %fd15298, 0.9999, 0.01;
	// end inline asm
	// begin inline asm
	fma.rn.f64    %fd15300, %fd15300, 0.9999, 0.01;
	// end inline asm
	// begin inline asm
	fma.rn.f32    %f15298, %f15298, 0.9999, 0.01;
	// end inline asm
	// begin inline asm
	fma.rn.f32    %f15300, %f15300, 0.9999, 0.01;
	// end inline asm
	// begin inline asm
	fma.rn.f64    %fd15298, %fd15298, 0.9999, 0.01;
	// end inline asm
	// begin inline asm
	fma.rn.f64    %fd15300, %fd15300, 0.9999, 0.01;
	// end inline asm
	// begin inline asm
	fma.rn.f32    %f15298, %f15298, 0.9999, 0.01;
	// end inline asm
	// begin inline asm
	fma.rn.f32    %f15300, %f15300, 0.9999, 0.01;
	// end inline asm
	// begin inline asm
	fma.rn.f64    %fd15298, %fd15298, 0.9999, 0.01;
	// end inline asm
	// begin inline asm
	fma.rn.f64    %fd15300, %fd15300, 0.9999, 0.01;
	// end inline asm
	// begin inline asm
	fma.rn.f32    %f15298, %f15298, 0.9999, 0.01;
	// end inline asm
	// begin inline asm
	fma.rn.f32    %f15300, %f15300, 0.9999, 0.01;
	// end inline asm
	// begin inline asm
	fma.rn.f64    %fd15298, %fd15298, 0.9999, 0.01;
	// end inline asm
	// begin inline asm
	fma.rn.f64    %fd15300, %fd15300, 0.9999, 0.01;
	// end inline asm
	// begin inline asm
	fma.rn.f32    %f15298, %f15298, 0.9999, 0.01;
	// end inline asm
	// begin inline asm
	fma.rn.f32    %f15300, %f15300, 0.9999, 0.01;
	// end inline asm
	// begin inline asm
	fma.rn.f64    %fd15298, %fd15298, 0.9999, 0.01;
	// end inline asm
	// begin inline asm
	fma.rn.f64    %fd15300, %fd15300, 0.9999, 0.01;
	// end inline asm
	// begin inline asm
	fma.rn.f32    %f15298, %f15298, 0.9999, 0.01;
	// end inline asm
	// begin inline asm
	fma.rn.f32    %f15300, %f15300, 0.9999, 0.01;
	// end inline asm
	// begin inline asm
	fma.rn.f64    %fd15298, %fd15298, 0.9999, 0.01;
	// end inline asm
	// begin inline asm
	fma.rn.f64    %fd15300, %fd15300, 0.9999, 0.01;
	// end inline asm
	// begin inline asm
	fma.rn.f32    %f15298, %f15298, 0.9999, 0.01;
	// end inline asm
	// begin inline asm
	fma.rn.f32    %f15300, %f15300, 0.9999, 0.01;
	// end inline asm
	// begin inline asm
	fma.rn.f64    %fd15298, %fd15298, 0.9999, 0.01;
	// end inline asm
	// begin inline asm
	fma.rn.f64    %fd15300, %fd15300, 0.9999, 0.01;
	// end inline asm
	// begin inline asm
	fma.rn.f32    %f15298, %f15298, 0.9999, 0.01;
	// end inline asm
	// begin inline asm
	fma.rn.f32    %f15300, %f15300, 0.9999, 0.01;
	// end inline asm
	// begin inline asm
	fma.rn.f64    %fd15298, %fd15298, 0.9999, 0.01;
	// end inline asm
	// begin inline asm
	fma.rn.f64    %fd15300, %fd15300, 0.9999, 0.01;
	// end inline asm
	// begin inline asm
	fma.rn.f32    %f15298, %f15298, 0.9999, 0.01;
	// end inline asm
	// begin inline asm
	fma.rn.f32    %f15300, %f15300, 0.9999, 0.01;
	// end inline asm
	// begin inline asm
	fma.rn.f64    %fd15298, %fd15298, 0.9999, 0.01;
	// end inline asm
	// begin inline asm
	fma.rn.f64    %fd15300, %fd15300, 0.9999, 0.01;
	// end inline asm
	// begin inline asm
	fma.rn.f32    %f15298, %f15298, 0.9999, 0.01;
	// end inline asm
	// begin inline asm
	fma.rn.f32    %f15300, %f15300, 0.9999, 0.01;
	// end inline asm
	// begin inline asm
	fma.rn.f64    %fd15298, %fd15298, 0.9999, 0.01;
	// end inline asm
	// begin inline asm
	fma.rn.f64    %fd15300, %fd15300, 0.9999, 0.01;
	// end inline asm
	// begin inline asm
	fma.rn.f32    %f15298, %f15298, 0.9999, 0.01;
	// end inline asm
	// begin inline asm
	fma.rn.f32    %f15300, %f15300, 0.9999, 0.01;
	// end inline asm
	// begin inline asm
	fma.rn.f64    %fd15298, %fd15298, 0.9999, 0.01;
	// end inline asm
	// begin inline asm
	fma.rn.f64    %fd15300, %fd15300, 0.9999, 0.01;
	// end inline asm
	// begin inline asm
	fma.rn.f32    %f15298, %f15298, 0.9999, 0.01;
	// end inline asm
	// begin inline asm
	fma.rn.f32    %f15300, %f15300, 0.9999, 0.01;
	// end inline asm
	// begin inline asm
	fma.rn.f64    %fd15298, %fd15298, 0.9999, 0.01;
	// end inline asm
	// begin inline asm
	fma.rn.f64    %fd15300, %fd15300, 0.9999, 0.01;
	// end inline asm
	// begin inline asm
	fma.rn.f32    %f15298, %f15298, 0.9999, 0.01;
	// end inline asm
	// begin inline asm
	fma.rn.f32    %f15300, %f15300, 0.9999, 0.01;
	// end inline asm
	// begin inline asm
	fma.rn.f64    %fd15298, %fd15298, 0.9999, 0.01;
	// end inline asm
	// begin inline asm
	fma.rn.f64    %fd15300, %fd15300, 0.9999, 0.01;
	// end inline asm
	// begin inline asm
	fma.rn.f32    %f15298, %f15298, 0.9999, 0.01;
	// end inline asm
	// begin inline asm
	fma.rn.f32    %f15300, %f15300, 0.9999, 0.01;
	// end inline asm
	// begin inline asm
	fma.rn.f64    %fd15298, %fd15298, 0.9999, 0.01;
	// end inline asm
	// begin inline asm
	fma.rn.f64    %fd15300, %fd15300, 0.9999, 0.01;
	// end inline asm
	// begin inline asm
	fma.rn.f32    %f15298, %f15298, 0.9999, 0.01;
	// end inline asm
	// begin inline asm
	fma.rn.f32    %f15300, %f15300, 0.9999, 0.01;
	// end inline asm
	// begin inline asm
	fma.rn.f64    %fd15298, %fd15298, 0.9999, 0.01;
	// end inline asm
	// begin inline asm
	fma.rn.f64    %fd15300, %fd15300, 0.9999, 0.01;
	// end inline asm
	// begin inline asm
	fma.rn.f32    %f15298, %f15298, 0.9999, 0.01;
	// end inline asm
	// begin inline asm
	fma.rn.f32    %f15300, %f15300, 0.9999, 0.01;
	// end inline asm
	// begin inline asm
	fma.rn.f64    %fd15298, %fd15298, 0.9999, 0.01;
	// end inline asm
	// begin inline asm
	fma.rn.f64    %fd15300, %fd15300, 0.9999, 0.01;
	// end inline asm
	// begin inline asm
	fma.rn.f32    %f15298, %f15298, 0.9999, 0.01;
	// end inline asm
	// begin inline asm
	fma.rn.f32    %f15300, %f15300, 0.9999, 0.01;
	// end inline asm
	// begin inline asm
	fma.rn.f64    %fd15298, %fd15298, 0.9999, 0.01;
	// end inline asm
	// begin inline asm
	fma.rn.f64    %fd15300, %fd15300, 0.9999, 0.01;
	// end inline asm
	// begin inline asm
	fma.rn.f32    %f15298, %f15298, 0.9999, 0.01;
	// end inline asm
	// begin inline asm
	fma.rn.f32    %f15300, %f15300, 0.9999, 0.01;
	// end inline asm
	// begin inline asm
	fma.rn.f64    %fd15298, %fd15298, 0.9999, 0.01;
	// end inline asm
	// begin inline asm
	fma.rn.f64    %fd15300, %fd15300, 0.9999, 0.01;
	// end inline asm
	// begin inline asm
	fma.rn.f32    %f15298, %f15298, 0.9999, 0.01;
	// end inline asm
	// begin inline asm
	fma.rn.f32    %f15300, %f15300, 0.9999, 0.01;
	// end inline asm
	// begin inline asm
	fma.rn.f64    %fd15298, %fd15298, 0.9999, 0.01;
	// end inline asm
	// begin inline asm
	fma.rn.f64    %fd15300, %fd15300, 0.9999, 0.01;
	// end inline asm
	// begin inline asm
	fma.rn.f32    %f15298, %f15298, 0.9999, 0.01;
	// end inline asm
	// begin inline asm
	fma.rn.f32    %f15300, %f15300, 0.9999, 0.01;
	// end inline asm
	// begin inline asm
	fma.rn.f64    %fd15298, %fd15298, 0.9999, 0.01;
	// end inline asm
	// begin inline asm
	fma.rn.f64    %fd15300, %fd15300, 0.9999, 0.01;
	// end inline asm
	// begin inline asm
	fma.rn.f32    %f15298, %f15298, 0.9999, 0.01;
	// end inline asm
	// begin inline asm
	fma.rn.f32    %f15300, %f15300, 0.9999, 0.01;
	// end inline asm
	// begin inline asm
	fma.rn.f64    %fd15298, %fd15298, 0.9999, 0.01;
	// end inline asm
	// begin inline asm
	fma.rn.f64    %fd15300, %fd15300, 0.9999, 0.01;
	// end inline asm
	// begin inline asm
	fma.rn.f32    %f15298, %f15298, 0.9999, 0.01;
	// end inline asm
	// begin inline asm
	fma.rn.f32    %f15300, %f15300, 0.9999, 0.01;
	// end inline asm
	// begin inline asm
	fma.rn.f64    %fd15298, %fd15298, 0.9999, 0.01;
	// end inline asm
	// begin inline asm
	fma.rn.f64    %fd15300, %fd15300, 0.9999, 0.01;
	// end inline asm
	// begin inline asm
	fma.rn.f32    %f15298, %f15298, 0.9999, 0.01;
	// end inline asm
	// begin inline asm
	fma.rn.f32    %f15300, %f15300, 0.9999, 0.01;
	// end inline asm
	// begin inline asm
	fma.rn.f64    %fd15298, %fd15298, 0.9999, 0.01;
	// end inline asm
	// begin inline asm
	fma.rn.f64    %fd15300, %fd15300, 0.9999, 0.01;
	// end inline asm
	// begin inline asm
	fma.rn.f32    %f15298, %f15298, 0.9999, 0.01;
	// end inline asm
	// begin inline asm
	fma.rn.f32    %f15300, %f15300, 0.9999, 0.01;
	// end inline asm
	// begin inline asm
	fma.rn.f64    %fd15298, %fd15298, 0.9999, 0.01;
	// end inline asm
	// begin inline asm
	fma.rn.f64    %fd15300, %fd15300, 0.9999, 0.01;
	// end inline asm
	// begin inline asm
	fma.rn.f32    %f15298, %f15298, 0.9999, 0.01;
	// end inline asm
	// begin inline asm
	fma.rn.f32    %f15300, %f15300, 0.9999, 0.01;
	// end inline asm
	// begin inline asm
	fma.rn.f64    %fd15298, %fd15298, 0.9999, 0.01;
	// end inline asm
	// begin inline asm
	fma.rn.f64    %fd15300, %fd15300, 0.9999, 0.01;
	// end inline asm
	// begin inline asm
	fma.rn.f32    %f15298, %f15298, 0.9999, 0.01;
	// end inline asm
	// begin inline asm
	fma.rn.f32    %f15300, %f15300, 0.9999, 0.01;
	// end inline asm
	// begin inline asm
	fma.rn.f64    %fd15298, %fd15298, 0.9999, 0.01;
	// end inline asm
	// begin inline asm
	fma.rn.f64    %fd15300, %fd15300, 0.9999, 0.01;
	// end inline asm
	// begin inline asm
	fma.rn.f32    %f15298, %f15298, 0.9999, 0.01;
	// end inline asm
	// begin inline asm
	fma.rn.f32    %f15300, %f15300, 0.9999, 0.01;
	// end inline asm
	// begin inline asm
	fma.rn.f64    %fd15298, %fd15298, 0.9999, 0.01;
	// end inline asm
	// begin inline asm
	fma.rn.f64    %fd15300, %fd15300, 0.9999, 0.01;
	// end inline asm
	// begin inline asm
	fma.rn.f32    %f15298, %f15298, 0.9999, 0.01;
	// end inline asm
	// begin inline asm
	fma.rn.f32    %f15300, %f15300, 0.9999, 0.01;
	// end inline asm
	// begin inline asm
	fma.rn.f64    %fd15298, %fd15298, 0.9999, 0.01;
	// end inline asm
	// begin inline asm
	fma.rn.f64    %fd15300, %fd15300, 0.9999, 0.01;
	// end inline asm
	// begin inline asm
	fma.rn.f32    %f15298, %f15298, 0.9999, 0.01;
	// end inline asm
	// begin inline asm
	fma.rn.f32    %f15300, %f15300, 0.9999, 0.01;
	// end inline asm
	// begin inline asm
	fma.rn.f64    %fd15298, %fd15298, 0.9999, 0.01;
	// end inline asm
	// begin inline asm
	fma.rn.f64    %fd15300, %fd15300, 0.9999, 0.01;
	// end inline asm
	// begin inline asm
	fma.rn.f32    %f15298, %f15298, 0.9999, 0.01;
	// end inline asm
	// begin inline asm
	fma.rn.f32    %f15300, %f15300, 0.9999, 0.01;
	// end inline asm
	// begin inline asm
	fma.rn.f64    %fd15298, %fd15298, 0.9999, 0.01;
	// end inline asm
	// begin inline asm
	fma.rn.f64    %fd15300, %fd15300, 0.9999, 0.01;
	// end inline asm
	// begin inline asm
	fma.rn.f32    %f15298, %f15298, 0.9999, 0.01;
	// end inline asm
	// begin inline asm
	fma.rn.f32    %f15300, %f15300, 0.9999, 0.01;
	// end inline asm
	// begin inline asm
	fma.rn.f64    %fd15298, %fd15298, 0.9999, 0.01;
	// end inline asm
	// begin inline asm
	fma.rn.f64    %fd15300, %fd15300, 0.9999, 0.01;
	// end inline asm
	// begin inline asm
	fma.rn.f32    %f15298, %f15298, 0.9999, 0.01;
	// end inline asm
	// begin inline asm
	fma.rn.f32    %f15300, %f15300, 0.9999, 0.01;
	// end inline asm
	// begin inline asm
	fma.rn.f64    %fd15298, %fd15298, 0.9999, 0.01;
	// end inline asm
	// begin inline asm
	fma.rn.f64    %fd15300, %fd15300, 0.9999, 0.01;
	// end inline asm
	// begin inline asm
	fma.rn.f32    %f15298, %f15298, 0.9999, 0.01;
	// end inline asm
	// begin inline asm
	fma.rn.f32    %f15300, %f15300, 0.9999, 0.01;
	// end inline asm
	// begin inline asm
	fma.rn.f64    %fd15298, %fd15298, 0.9999, 0.01;
	// end inline asm
	// begin inline asm
	fma.rn.f64    %fd15300, %fd15300, 0.9999, 0.01;
	// end inline asm
	// begin inline asm
	fma.rn.f32    %f15298, %f15298, 0.9999, 0.01;
	// end inline asm
	// begin inline asm
	fma.rn.f32    %f15300, %f15300, 0.9999, 0.01;
	// end inline asm
	// begin inline asm
	fma.rn.f64    %fd15298, %fd15298, 0.9999, 0.01;
	// end inline asm
	// begin inline asm
	fma.rn.f64    %fd15300, %fd15300, 0.9999, 0.01;
	// end inline asm
	// begin inline asm
	fma.rn.f32    %f15298, %f15298, 0.9999, 0.01;
	// end inline asm
	// begin inline asm
	fma.rn.f32    %f15300, %f15300, 0.9999, 0.01;
	// end inline asm
	// begin inline asm
	fma.rn.f64    %fd15298, %fd15298, 0.9999, 0.01;
	// end inline asm
	// begin inline asm
	fma.rn.f64    %fd15300, %fd15300, 0.9999, 0.01;
	// end inline asm
	// begin inline asm
	fma.rn.f32    %f15298, %f15298, 0.9999, 0.01;
	// end inline asm
	// begin inline asm
	fma.rn.f32    %f15300, %f15300, 0.9999, 0.01;
	// end inline asm
	// begin inline asm
	fma.rn.f64    %fd15298, %fd15298, 0.9999, 0.01;
	// end inline asm
	// begin inline asm
	fma.rn.f64    %fd15300, %fd15300, 0.9999, 0.01;
	// end inline asm
	// begin inline asm
	fma.rn.f32    %f15298, %f15298, 0.9999, 0.01;
	// end inline asm
	// begin inline asm
	fma.rn.f32    %f15300, %f15300, 0.9999, 0.01;
	// end inline asm
	// begin inline asm
	fma.rn.f64    %fd15298, %fd15298, 0.9999, 0.01;
	// end inline asm
	// begin inline asm
	fma.rn.f64    %fd15300, %fd15300, 0.9999, 0.01;
	// end inline asm
	// begin inline asm
	fma.rn.f32    %f15298, %f15298, 0.9999, 0.01;
	// end inline asm
	// begin inline asm
	fma.rn.f32    %f15300, %f15300, 0.9999, 0.01;
	// end inline asm
	// begin inline asm
	fma.rn.f64    %fd15298, %fd15298, 0.9999, 0.01;
	// end inline asm
	// begin inline asm
	fma.rn.f64    %fd15300, %fd15300, 0.9999, 0.01;
	// end inline asm
	// begin inline asm
	fma.rn.f32    %f15298, %f15298, 0.9999, 0.01;
	// end inline asm
	// begin inline asm
	fma.rn.f32    %f15300, %f15300, 0.9999, 0.01;
	// end inline asm
	// begin inline asm
	fma.rn.f64    %fd15298, %fd15298, 0.9999, 0.01;
	// end inline asm
	// begin inline asm
	fma.rn.f64    %fd15300, %fd15300, 0.9999, 0.01;
	// end inline asm
	// begin inline asm
	fma.rn.f32    %f15298, %f15298, 0.9999, 0.01;
	// end inline asm
	// begin inline asm
	fma.rn.f32    %f15300, %f15300, 0.9999, 0.01;
	// end inline asm
	// begin inline asm
	fma.rn.f64    %fd15298, %fd15298, 0.9999, 0.01;
	// end inline asm
	// begin inline asm
	fma.rn.f64    %fd15300, %fd15300, 0.9999, 0.01;
	// end inline asm
	// begin inline asm
	fma.rn.f32    %f15298, %f15298, 0.9999, 0.01;
	// end inline asm
	// begin inline asm
	fma.rn.f32    %f15300, %f15300, 0.9999, 0.01;
	// end inline asm
	// begin inline asm
	fma.rn.f64    %fd15298, %fd15298, 0.9999, 0.01;
	// end inline asm
	// begin inline asm
	fma.rn.f64    %fd15300, %fd15300, 0.9999, 0.01;
	// end inline asm
	// begin inline asm
	fma.rn.f32    %f15298, %f15298, 0.9999, 0.01;
	// end inline asm
	// begin inline asm
	fma.rn.f32    %f15300, %f15300, 0.9999, 0.01;
	// end inline asm
	// begin inline asm
	fma.rn.f64    %fd15298, %fd15298, 0.9999, 0.01;
	// end inline asm
	// begin inline asm
	fma.rn.f64    %fd15300, %fd15300, 0.9999, 0.01;
	// end inline asm
	// begin inline asm
	fma.rn.f32    %f15298, %f15298, 0.9999, 0.01;
	// end inline asm
	// begin inline asm
	fma.rn.f32    %f15300, %f15300, 0.9999, 0.01;
	// end inline asm
	// begin inline asm
	fma.rn.f64    %fd15298, %fd15298, 0.9999, 0.01;
	// end inline asm
	// begin inline asm
	fma.rn.f64    %fd15300, %fd15300, 0.9999, 0.01;
	// end inline asm
	// begin inline asm
	fma.rn.f32    %f15298, %f15298, 0.9999, 0.01;
	// end inline asm
	// begin inline asm
	fma.rn.f32    %f15300, %f15300, 0.9999, 0.01;
	// end inline asm
	// begin inline asm
	fma.rn.f64    %fd15298, %fd15298, 0.9999, 0.01;
	// end inline asm
	// begin inline asm
	fma.rn.f64    %fd15300, %fd15300, 0.9999, 0.01;
	// end inline asm
	// begin inline asm
	fma.rn.f32    %f15298, %f15298, 0.9999, 0.01;
	// end inline asm
	// begin inline asm
	fma.rn.f32    %f15300, %f15300, 0.9999, 0.01;
	// end inline asm
	// begin inline asm
	fma.rn.f64    %fd15298, %fd15298, 0.9999, 0.01;
	// end inline asm
	// begin inline asm
	fma.rn.f64    %fd15300, %fd15300, 0.9999, 0.01;
	// end inline asm
	// begin inline asm
	fma.rn.f32    %f15298, %f15298, 0.9999, 0.01;
	// end inline asm
	// begin inline asm
	fma.rn.f32    %f15300, %f15300, 0.9999, 0.01;
	// end inline asm
	// begin inline asm
	fma.rn.f64    %fd15298, %fd15298, 0.9999, 0.01;
	// end inline asm
	// begin inline asm
	fma.rn.f64    %fd15300, %fd15300, 0.9999, 0.01;
	// end inline asm
	// begin inline asm
	fma.rn.f32    %f15298, %f15298, 0.9999, 0.01;
	// end inline asm
	// begin inline asm
	fma.rn.f32    %f15300, %f15300, 0.9999, 0.01;
	// end inline asm
	// begin inline asm
	fma.rn.f64    %fd15298, %fd15298, 0.9999, 0.01;
	// end inline asm
	// begin inline asm
	fma.rn.f64    %fd15300, %fd15300, 0.9999, 0.01;
	// end inline asm
	// begin inline asm
	fma.rn.f32    %f15298, %f15298, 0.9999, 0.01;
	// end inline asm
	// begin inline asm
	fma.rn.f32    %f15300, %f15300, 0.9999, 0.01;
	// end inline asm
	// begin inline asm
	fma.rn.f64    %fd15298, %fd15298, 0.9999, 0.01;
	// end inline asm
	// begin inline asm
	fma.rn.f64    %fd15300, %fd15300, 0.9999, 0.01;
	// end inline asm
	// begin inline asm
	fma.rn.f32    %f15298, %f15298, 0.9999, 0.01;
	// end inline asm
	// begin inline asm
	fma.rn.f32    %f15300, %f15300, 0.9999, 0.01;
	// end inline asm
	// begin inline asm
	fma.rn.f64    %fd15298, %fd15298, 0.9999, 0.01;
	// end inline asm
	// begin inline asm
	fma.rn.f64    %fd15300, %fd15300, 0.9999, 0.01;
	// end inline asm
	// begin inline asm
	fma.rn.f32    %f15298, %f15298, 0.9999, 0.01;
	// end inline asm
	// begin inline asm
	fma.rn.f32    %f15300, %f15300, 0.9999, 0.01;
	// end inline asm
	// begin inline asm
	fma.rn.f64    %fd15298, %fd15298, 0.9999, 0.01;
	// end inline asm
	// begin inline asm
	fma.rn.f64    %fd15300, %fd15300, 0.9999, 0.01;
	// end inline asm
	// begin inline asm
	fma.rn.f32    %f15298, %f15298, 0.9999, 0.01;
	// end inline asm
	// begin inline asm
	fma.rn.f32    %f15300, %f15300, 0.9999, 0.01;
	// end inline asm
	// begin inline asm
	fma.rn.f64    %fd15298, %fd15298, 0.9999, 0.01;
	// end inline asm
	// begin inline asm
	fma.rn.f64    %fd15300, %fd15300, 0.9999, 0.01;
	// end inline asm
	// begin inline asm
	fma.rn.f32    %f15298, %f15298, 0.9999, 0.01;
	// end inline asm
	// begin inline asm
	fma.rn.f32    %f15300, %f15300, 0.9999, 0.01;
	// end inline asm
	// begin inline asm
	fma.rn.f64    %fd15298, %fd15298, 0.9999, 0.01;
	// end inline asm
	// begin inline asm
	fma.rn.f64    %fd15300, %fd15300, 0.9999, 0.01;
	// end inline asm
	// begin inline asm
	fma.rn.f32    %f15298, %f15298, 0.9999, 0.01;
	// end inline asm
	// begin inline asm
	fma.rn.f32    %f15300, %f15300, 0.9999, 0.01;
	// end inline asm
	// begin inline asm
	fma.rn.f64    %fd15298, %fd15298, 0.9999, 0.01;
	// end inline asm
	// begin inline asm
	fma.rn.f64    %fd15300, %fd15300, 0.9999, 0.01;
	// end inline asm
	// begin inline asm
	fma.rn.f32    %f15298, %f15298, 0.9999, 0.01;
	// end inline asm
	// begin inline asm
	fma.rn.f32    %f15300, %f15300, 0.9999, 0.01;
	// end inline asm
	// begin inline asm
	fma.rn.f64    %fd15298, %fd15298, 0.9999, 0.01;
	// end inline asm
	// begin inline asm
	fma.rn.f64    %fd15300, %fd15300, 0.9999, 0.01;
	// end inline asm
	// begin inline asm
	fma.rn.f32    %f15298, %f15298, 0.9999, 0.01;
	// end inline asm
	// begin inline asm
	fma.rn.f32    %f15300, %f15300, 0.9999, 0.01;
	// end inline asm
	// begin inline asm
	fma.rn.f64    %fd15298, %fd15298, 0.9999, 0.01;
	// end inline asm
	// begin inline asm
	fma.rn.f64    %fd15300, %fd15300, 0.9999, 0.01;
	// end inline asm
	// begin inline asm
	fma.rn.f32    %f15298, %f15298, 0.9999, 0.01;
	// end inline asm
	// begin inline asm
	fma.rn.f32    %f15300, %f15300, 0.9999, 0.01;
	// end inline asm
	// begin inline asm
	fma.rn.f64    %fd15298, %fd15298, 0.9999, 0.01;
	// end inline asm
	// begin inline asm
	fma.rn.f64    %fd15300, %fd15300, 0.9999, 0.01;
	// end inline asm
	// begin inline asm
	fma.rn.f32    %f15298, %f15298, 0.9999, 0.01;
	// end inline asm
	// begin inline asm
	fma.rn.f32    %f15300, %f15300, 0.9999, 0.01;
	// end inline asm
	// begin inline asm
	fma.rn.f64    %fd15298, %fd15298, 0.9999, 0.01;
	// end inline asm
	// begin inline asm
	fma.rn.f64    %fd15300, %fd15300, 0.9999, 0.01;
	// end inline asm
	// begin inline asm
	fma.rn.f32    %f15298, %f15298, 0.9999, 0.01;
	// end inline asm
	// begin inline asm
	fma.rn.f32    %f15300, %f15300, 0.9999, 0.01;
	// end inline asm
	// begin inline asm
	fma.rn.f64    %fd15298, %fd15298, 0.9999, 0.01;
	// end inline asm
	// begin inline asm
	fma.rn.f64    %fd15300, %fd15300, 0.9999, 0.01;
	// end inline asm
	// begin inline asm
	fma.rn.f32    %f15298, %f15298, 0.9999, 0.01;
	// end inline asm
	// begin inline asm
	fma.rn.f32    %f15300, %f15300, 0.9999, 0.01;
	// end inline asm
	// begin inline asm
	fma.rn.f64    %fd15298, %fd15298, 0.9999, 0.01;
	// end inline asm
	// begin inline asm
	fma.rn.f64    %fd15300, %fd15300, 0.9999, 0.01;
	// end inline asm
	// begin inline asm
	fma.rn.f32    %f15298, %f15298, 0.9999, 0.01;
	// end inline asm
	// begin inline asm
	fma.rn.f32    %f15300, %f15300, 0.9999, 0.01;
	// end inline asm
	// begin inline asm
	fma.rn.f64    %fd15298, %fd15298, 0.9999, 0.01;
	// end inline asm
	// begin inline asm
	fma.rn.f64    %fd15300, %fd15300, 0.9999, 0.01;
	// end inline asm
	// begin inline asm
	fma.rn.f32    %f15298, %f15298, 0.9999, 0.01;
	// end inline asm
	// begin inline asm
	fma.rn.f32    %f15300, %f15300, 0.9999, 0.01;
	// end inline asm
	// begin inline asm
	fma.rn.f64    %fd15298, %fd15298, 0.9999, 0.01;
	// end inline asm
	// begin inline asm
	fma.rn.f64    %fd15300, %fd15300, 0.9999, 0.01;
	// end inline asm
	// begin inline asm
	fma.rn.f32    %f15298, %f15298, 0.9999, 0.01;
	// end inline asm
	// begin inline asm
	fma.rn.f32    %f15300, %f15300, 0.9999, 0.01;
	// end inline asm
	// begin inline asm
	fma.rn.f64    %fd15298, %fd15298, 0.9999, 0.01;
	// end inline asm
	// begin inline asm
	fma.rn.f64    %fd15300, %fd15300, 0.9999, 0.01;
	// end inline asm
	// begin inline asm
	fma.rn.f32    %f15298, %f15298, 0.9999, 0.01;
	// end inline asm
	// begin inline asm
	fma.rn.f32    %f15300, %f15300, 0.9999, 0.01;
	// end inline asm
	// begin inline asm
	fma.rn.f64    %fd15298, %fd15298, 0.9999, 0.01;
	// end inline asm
	// begin inline asm
	fma.rn.f64    %fd15300, %fd15300, 0.9999, 0.01;
	// end inline asm
	// begin inline asm
	fma.rn.f32    %f15298, %f15298, 0.9999, 0.01;
	// end inline asm
	// begin inline asm
	fma.rn.f32    %f15300, %f15300, 0.9999, 0.01;
	// end inline asm
	// begin inline asm
	fma.rn.f64    %fd15298, %fd15298, 0.9999, 0.01;
	// end inline asm
	// begin inline asm
	fma.rn.f64    %fd15300, %fd15300, 0.9999, 0.01;
	// end inline asm
	// begin inline asm
	fma.rn.f32    %f15298, %f15298, 0.9999, 0.01;
	// end inline asm
	// begin inline asm
	fma.rn.f32    %f15300, %f15300, 0.9999, 0.01;
	// end inline asm
	// begin inline asm
	fma.rn.f64    %fd15298, %fd15298, 0.9999, 0.01;
	// end inline asm
	// begin inline asm
	fma.rn.f64    %fd15300, %fd15300, 0.9999, 0.01;
	// end inline asm
	// begin inline asm
	fma.rn.f32    %f15298, %f15298, 0.9999, 0.01;
	// end inline asm
	// begin inline asm
	fma.rn.f32    %f15300, %f15300, 0.9999, 0.01;
	// end inline asm
	// begin inline asm
	fma.rn.f64    %fd15298, %fd15298, 0.9999, 0.01;
	// end inline asm
	// begin inline asm
	fma.rn.f64    %fd15300, %fd15300, 0.9999, 0.01;
	// end inline asm
	// begin inline asm
	fma.rn.f32    %f15298, %f15298, 0.9999, 0.01;
	// end inline asm
	// begin inline asm
	fma.rn.f32    %f15300, %f15300, 0.9999, 0.01;
	// end inline asm
	// begin inline asm
	fma.rn.f64    %fd15298, %fd15298, 0.9999, 0.01;
	// end inline asm
	// begin inline asm
	fma.rn.f64    %fd15300, %fd15300, 0.9999, 0.01;
	// end inline asm
	// begin inline asm
	fma.rn.f32    %f15298, %f15298, 0.9999, 0.01;
	// end inline asm
	// begin inline asm
	fma.rn.f32    %f15300, %f15300, 0.9999, 0.01;
	// end inline asm
	// begin inline asm
	fma.rn.f64    %fd15298, %fd15298, 0.9999, 0.01;
	// end inline asm
	// begin inline asm
	fma.rn.f64    %fd15300, %fd15300, 0.9999, 0.01;
	// end inline asm
	// begin inline asm
	fma.rn.f32    %f15298, %f15298, 0.9999, 0.01;
	// end inline asm
	// begin inline asm
	fma.rn.f32    %f15300, %f15300, 0.9999, 0.01;
	// end inline asm
	// begin inline asm
	fma.rn.f64    %fd15298, %fd15298, 0.9999, 0.01;
	// end inline asm
	// begin inline asm
	fma.rn.f64    %fd15300, %fd15300, 0.9999, 0.01;
	// end inline asm
	// begin inline asm
	fma.rn.f32    %f15298, %f15298, 0.9999, 0.01;
	// end inline asm
	// begin inline asm
	fma.rn.f32    %f15300, %f15300, 0.9999, 0.01;
	// end inline asm
	// begin inline asm
	fma.rn.f64    %fd15298, %fd15298, 0.9999, 0.01;
	// end inline asm
	// begin inline asm
	fma.rn.f64    %fd15300, %fd15300, 0.9999, 0.01;
	// end inline asm
	// begin inline asm
	fma.rn.f32    %f15298, %f15298, 0.9999, 0.01;
	// end inline asm
	// begin inline asm
	fma.rn.f32    %f15300, %f15300, 0.9999, 0.01;
	// end inline asm
	// begin inline asm
	fma.rn.f64    %fd15298, %fd15298, 0.9999, 0.01;
	// end inline asm
	// begin inline asm
	fma.rn.f64    %fd15300, %fd15300, 0.9999, 0.01;
	// end inline asm
	// begin inline asm
	fma.rn.f32    %f15298, %f15298, 0.9999, 0.01;
	// end inline asm
	// begin inline asm
	fma.rn.f32    %f15300, %f15300, 0.9999, 0.01;
	// end inline asm
	// begin inline asm
	fma.rn.f64    %fd15298, %fd15298, 0.9999, 0.01;
	// end inline asm
	// begin inline asm
	fma.rn.f64    %fd15300, %fd15300, 0.9999, 0.01;
	// end inline asm
	// begin inline asm
	fma.rn.f32    %f15298, %f15298, 0.9999, 0.01;
	// end inline asm
	// begin inline asm
	fma.rn.f32    %f15300, %f15300, 0.9999, 0.01;
	// end inline asm
	// begin inline asm
	fma.rn.f64    %fd15298, %fd15298, 0.9999, 0.01;
	// end inline asm
	// begin inline asm
	fma.rn.f64    %fd15300, %fd15300, 0.9999, 0.01;
	// end inline asm
	// begin inline asm
	fma.rn.f32    %f15298, %f15298, 0.9999, 0.01;
	// end inline asm
	// begin inline asm
	fma.rn.f32    %f15300, %f15300, 0.9999, 0.01;
	// end inline asm
	// begin inline asm
	fma.rn.f64    %fd15298, %fd15298, 0.9999, 0.01;
	// end inline asm
	// begin inline asm
	fma.rn.f64    %fd15300, %fd15300, 0.9999, 0.01;
	// end inline asm
	// begin inline asm
	fma.rn.f32    %f15298, %f15298, 0.9999, 0.01;
	// end inline asm
	// begin inline asm
	fma.rn.f32    %f15300, %f15300, 0.9999, 0.01;
	// end inline asm
	// begin inline asm
	fma.rn.f64    %fd15298, %fd15298, 0.9999, 0.01;
	// end inline asm
	// begin inline asm
	fma.rn.f64    %fd15300, %fd15300, 0.9999, 0.01;
	// end inline asm
	// begin inline asm
	fma.rn.f32    %f15298, %f15298, 0.9999, 0.01;
	// end inline asm
	// begin inline asm
	fma.rn.f32    %f15300, %f15300, 0.9999, 0.01;
	// end inline asm
	// begin inline asm
	fma.rn.f64    %fd15298, %fd15298, 0.9999, 0.01;
	// end inline asm
	// begin inline asm
	fma.rn.f64    %fd15300, %fd15300, 0.9999, 0.01;
	// end inline asm
	// begin inline asm
	fma.rn.f32    %f15298, %f15298, 0.9999, 0.01;
	// end inline asm
	// begin inline asm
	fma.rn.f32    %f15300, %f15300, 0.9999, 0.01;
	// end inline asm
	// begin inline asm
	fma.rn.f64    %fd15298, %fd15298, 0.9999, 0.01;
	// end inline asm
	// begin inline asm
	fma.rn.f64    %fd15300, %fd15300, 0.9999, 0.01;
	// end inline asm
	// begin inline asm
	fma.rn.f32    %f15298, %f15298, 0.9999, 0.01;
	// end inline asm
	// begin inline asm
	fma.rn.f32    %f15300, %f15300, 0.9999, 0.01;
	// end inline asm
	// begin inline asm
	fma.rn.f64    %fd15298, %fd15298, 0.9999, 0.01;
	// end inline asm
	// begin inline asm
	fma.rn.f64    %fd15300, %fd15300, 0.9999, 0.01;
	// end inline asm
	// begin inline asm
	fma.rn.f32    %f15298, %f15298, 0.9999, 0.01;
	// end inline asm
	// begin inline asm
	fma.rn.f32    %f15300, %f15300, 0.9999, 0.01;
	// end inline asm
	// begin inline asm
	fma.rn.f64    %fd15298, %fd15298, 0.9999, 0.01;
	// end inline asm
	// begin inline asm
	fma.rn.f64    %fd15300, %fd15300, 0.9999, 0.01;
	// end inline asm
	// begin inline asm
	fma.rn.f32    %f15298, %f15298, 0.9999, 0.01;
	// end inline asm
	// begin inline asm
	fma.rn.f32    %f15300, %f15300, 0.9999, 0.01;
	// end inline asm
	// begin inline asm
	fma.rn.f64    %fd15298, %fd15298, 0.9999, 0.01;
	// end inline asm
	// begin inline asm
	fma.rn.f64    %fd15300, %fd15300, 0.9999, 0.01;
	// end inline asm
	// begin inline asm
	fma.rn.f32    %f15298, %f15298, 0.9999, 0.01;
	// end inline asm
	// begin inline asm
	fma.rn.f32    %f15300, %f15300, 0.9999, 0.01;
	// end inline asm
	// begin inline asm
	fma.rn.f64    %fd15298, %fd15298, 0.9999, 0.01;
	// end inline asm
	// begin inline asm
	fma.rn.f64    %fd15300, %fd15300, 0.9999, 0.01;
	// end inline asm
	// begin inline asm
	fma.rn.f32    %f15298, %f15298, 0.9999, 0.01;
	// end inline asm
	// begin inline asm
	fma.rn.f32    %f15300, %f15300, 0.9999, 0.01;
	// end inline asm
	// begin inline asm
	fma.rn.f64    %fd15298, %fd15298, 0.9999, 0.01;
	// end inline asm
	// begin inline asm
	fma.rn.f64    %fd15300, %fd15300, 0.9999, 0.01;
	// end inline asm
	// begin inline asm
	fma.rn.f32    %f15298, %f15298, 0.9999, 0.01;
	// end inline asm
	// begin inline asm
	fma.rn.f32    %f15300, %f15300, 0.9999, 0.01;
	// end inline asm
	// begin inline asm
	fma.rn.f64    %fd15298, %fd15298, 0.9999, 0.01;
	// end inline asm
	// begin inline asm
	fma.rn.f64    %fd15300, %fd15300, 0.9999, 0.01;
	// end inline asm
	// begin inline asm
	fma.rn.f32    %f15298, %f15298, 0.9999, 0.01;
	// end inline asm
	// begin inline asm
	fma.rn.f32    %f15300, %f15300, 0.9999, 0.01;
	// end inline asm
	// begin inline asm
	fma.rn.f64    %fd15298, %fd15298, 0.9999, 0.01;
	// end inline asm
	// begin inline asm
	fma.rn.f64    %fd15300, %fd15300, 0.9999, 0.01;
	// end inline asm
	// begin inline asm
	fma.rn.f32    %f15298, %f15298, 0.9999, 0.01;
	// end inline asm
	// begin inline asm
	fma.rn.f32    %f15300, %f15300, 0.9999, 0.01;
	// end inline asm
	// begin inline asm
	fma.rn.f64    %fd15298, %fd15298, 0.9999, 0.01;
	// end inline asm
	// begin inline asm
	fma.rn.f64    %fd15300, %fd15300, 0.9999, 0.01;
	// end inline asm
	// begin inline asm
	fma.rn.f32    %f15298, %f15298, 0.9999, 0.01;
	// end inline asm
	// begin inline asm
	fma.rn.f32    %f15300, %f15300, 0.9999, 0.01;
	// end inline asm
	// begin inline asm
	fma.rn.f64    %fd15298, %fd15298, 0.9999, 0.01;
	// end inline asm
	// begin inline asm
	fma.rn.f64    %fd15300, %fd15300, 0.9999, 0.01;
	// end inline asm
	// begin inline asm
	fma.rn.f32    %f15298, %f15298, 0.9999, 0.01;
	// end inline asm
	// begin inline asm
	fma.rn.f32    %f15300, %f15300, 0.9999, 0.01;
	// end inline asm
	// begin inline asm
	fma.rn.f64    %fd15298, %fd15298, 0.9999, 0.01;
	// end inline asm
	// begin inline asm
	fma.rn.f64    %fd15300, %fd15300, 0.9999, 0.01;
	// end inline asm
	// begin inline asm
	fma.rn.f32    %f15298, %f15298, 0.9999, 0.01;
	// end inline asm
	// begin inline asm
	fma.rn.f32    %f15300, %f15300, 0.9999, 0.01;
	// end inline asm
	// begin inline asm
	fma.rn.f64    %fd15298, %fd15298, 0.9999, 0.01;
	// end inline asm
	// begin inline asm
	fma.rn.f64    %fd15300, %fd15300, 0.9999, 0.01;
	// end inline asm
	// begin inline asm
	fma.rn.f32    %f15298, %f15298, 0.9999, 0.01;
	// end inline asm
	// begin inline asm
	fma.rn.f32    %f15300, %f15300, 0.9999, 0.01;
	// end inline asm
	// begin inline asm
	fma.rn.f64    %fd15298, %fd15298, 0.9999, 0.01;
	// end inline asm
	// begin inline asm
	fma.rn.f64    %fd15300, %fd15300, 0.9999, 0.01;
	// end inline asm
	// begin inline asm
	fma.rn.f32    %f15298, %f15298, 0.9999, 0.01;
	// end inline asm
	// begin inline asm
	fma.rn.f32    %f15300, %f15300, 0.9999, 0.01;
	// end inline asm
	// begin inline asm
	fma.rn.f64    %fd15298, %fd15298, 0.9999, 0.01;
	// end inline asm
	// begin inline asm
	fma.rn.f64    %fd15300, %fd15300, 0.9999, 0.01;
	// end inline asm
	// begin inline asm
	fma.rn.f32    %f15298, %f15298, 0.9999, 0.01;
	// end inline asm
	// begin inline asm
	fma.rn.f32    %f15300, %f15300, 0.9999, 0.01;
	// end inline asm
	// begin inline asm
	fma.rn.f64    %fd15298, %fd15298, 0.9999, 0.01;
	// end inline asm
	// begin inline asm
	fma.rn.f64    %fd15300, %fd15300, 0.9999, 0.01;
	// end inline asm
	// begin inline asm
	fma.rn.f32    %f15298, %f15298, 0.9999, 0.01;
	// end inline asm
	// begin inline asm
	fma.rn.f32    %f15300, %f15300, 0.9999, 0.01;
	// end inline asm
	// begin inline asm
	fma.rn.f64    %fd15298, %fd15298, 0.9999, 0.01;
	// end inline asm
	// begin inline asm
	fma.rn.f64    %fd15300, %fd15300, 0.9999, 0.01;
	// end inline asm
	// begin inline asm
	fma.rn.f32    %f15298, %f15298, 0.9999, 0.01;
	// end inline asm
	// begin inline asm
	fma.rn.f32    %f15300, %f15300, 0.9999, 0.01;
	// end inline asm
	// begin inline asm
	fma.rn.f64    %fd15298, %fd15298, 0.9999, 0.01;
	// end inline asm
	// begin inline asm
	fma.rn.f64    %fd15300, %fd15300, 0.9999, 0.01;
	// end inline asm
	// begin inline asm
	fma.rn.f32    %f15298, %f15298, 0.9999, 0.01;
	// end inline asm
	// begin inline asm
	fma.rn.f32    %f15300, %f15300, 0.9999, 0.01;
	// end inline asm
	// begin inline asm
	fma.rn.f64    %fd15298, %fd15298, 0.9999, 0.01;
	// end inline asm
	// begin inline asm
	fma.rn.f64    %fd15300, %fd15300, 0.9999, 0.01;
	// end inline asm
	// begin inline asm
	fma.rn.f32    %f15298, %f15298, 0.9999, 0.01;
	// end inline asm
	// begin inline asm
	fma.rn.f32    %f15300, %f15300, 0.9999, 0.01;
	// end inline asm
	// begin inline asm
	fma.rn.f64    %fd15298, %fd15298, 0.9999, 0.01;
	// end inline asm
	// begin inline asm
	fma.rn.f64    %fd15300, %fd15300, 0.9999, 0.01;
	// end inline asm
	// begin inline asm
	fma.rn.f32    %f15298, %f15298, 0.9999, 0.01;
	// end inline asm
	// begin inline asm
	fma.rn.f32    %f15300, %f15300, 0.9999, 0.01;
	// end inline asm
	// begin inline asm
	fma.rn.f64    %fd15298, %fd15298, 0.9999, 0.01;
	// end inline asm
	// begin inline asm
	fma.rn.f64    %fd15300, %fd15300, 0.9999, 0.01;
	// end inline asm
	// begin inline asm
	fma.rn.f32    %f15298, %f15298, 0.9999, 0.01;
	// end inline asm
	// begin inline asm
	fma.rn.f32    %f15300, %f15300, 0.9999, 0.01;
	// end inline asm
	// begin inline asm
	fma.rn.f64    %fd15298, %fd15298, 0.9999, 0.01;
	// end inline asm
	// begin inline asm
	fma.rn.f64    %fd15300, %fd15300, 0.9999, 0.01;
	// end inline asm
	// begin inline asm
	fma.rn.f32    %f15298, %f15298, 0.9999, 0.01;
	// end inline asm
	// begin inline asm
	fma.rn.f32    %f15300, %f15300, 0.9999, 0.01;
	// end inline asm
	// begin inline asm
	fma.rn.f64    %fd15298, %fd15298, 0.9999, 0.01;
	// end inline asm
	// begin inline asm
	fma.rn.f64    %fd15300, %fd15300, 0.9999, 0.01;
	// end inline asm
	// begin inline asm
	fma.rn.f32    %f15298, %f15298, 0.9999, 0.01;
	// end inline asm
	// begin inline asm
	fma.rn.f32    %f15300, %f15300, 0.9999, 0.01;
	// end inline asm
	// begin inline asm
	fma.rn.f64    %fd15298, %fd15298, 0.9999, 0.01;
	// end inline asm
	// begin inline asm
	fma.rn.f64    %fd15300, %fd15300, 0.9999, 0.01;
	// end inline asm
	// begin inline asm
	fma.rn.f32    %f15298, %f15298, 0.9999, 0.01;
	// end inline asm
	// begin inline asm
	fma.rn.f32    %f15300, %f15300, 0.9999, 0.01;
	// end inline asm
	// begin inline asm
	fma.rn.f64    %fd15298, %fd15298, 0.9999, 0.01;
	// end inline asm
	// begin inline asm
	fma.rn.f64    %fd15300, %fd15300, 0.9999, 0.01;
	// end inline asm
	// begin inline asm
	fma.rn.f32    %f15298, %f15298, 0.9999, 0.01;
	// end inline asm
	// begin inline asm
	fma.rn.f32    %f15300, %f15300, 0.9999, 0.01;
	// end inline asm
	// begin inline asm
	fma.rn.f64    %fd15298, %fd15298, 0.9999, 0.01;
	// end inline asm
	// begin inline asm
	fma.rn.f64    %fd15300, %fd15300, 0.9999, 0.01;
	// end inline asm
	// begin inline asm
	fma.rn.f32    %f15298, %f15298, 0.9999, 0.01;
	// end inline asm
	// begin inline asm
	fma.rn.f32    %f15300, %f15300, 0.9999, 0.01;
	// end inline asm
	// begin inline asm
	fma.rn.f64    %fd15298, %fd15298, 0.9999, 0.01;
	// end inline asm
	// begin inline asm
	fma.rn.f64    %fd15300, %fd15300, 0.9999, 0.01;
	// end inline asm
	// begin inline asm
	fma.rn.f32    %f15298, %f15298, 0.9999, 0.01;
	// end inline asm
	// begin inline asm
	fma.rn.f32    %f15300, %f15300, 0.9999, 0.01;
	// end inline asm
	// begin inline asm
	fma.rn.f64    %fd15298, %fd15298, 0.9999, 0.01;
	// end inline asm
	// begin inline asm
	fma.rn.f64    %fd15300, %fd15300, 0.9999, 0.01;
	// end inline asm
	// begin inline asm
	fma.rn.f32    %f15298, %f15298, 0.9999, 0.01;
	// end inline asm
	// begin inline asm
	fma.rn.f32    %f15300, %f15300, 0.9999, 0.01;
	// end inline asm
	// begin inline asm
	fma.rn.f64    %fd15298, %fd15298, 0.9999, 0.01;
	// end inline asm
	// begin inline asm
	fma.rn.f64    %fd15300, %fd15300, 0.9999, 0.01;
	// end inline asm
	// begin inline asm
	fma.rn.f32    %f15298, %f15298, 0.9999, 0.01;
	// end inline asm
	// begin inline asm
	fma.rn.f32    %f15300, %f15300, 0.9999, 0.01;
	// end inline asm
	// begin inline asm
	fma.rn.f64    %fd15298, %fd15298, 0.9999, 0.01;
	// end inline asm
	// begin inline asm
	fma.rn.f64    %fd15300, %fd15300, 0.9999, 0.01;
	// end inline asm
	// begin inline asm
	fma.rn.f32    %f15298, %f15298, 0.9999, 0.01;
	// end inline asm
	// begin inline asm
	fma.rn.f32    %f15300, %f15300, 0.9999, 0.01;
	// end inline asm
	// begin inline asm
	fma.rn.f64    %fd15298, %fd15298, 0.9999, 0.01;
	// end inline asm
	// begin inline asm
	fma.rn.f64    %fd15300, %fd15300, 0.9999, 0.01;
	// end inline asm
	// begin inline asm
	fma.rn.f32    %f15298, %f15298, 0.9999, 0.01;
	// end inline asm
	// begin inline asm
	fma.rn.f32    %f15300, %f15300, 0.9999, 0.01;
	// end inline asm
	// begin inline asm
	fma.rn.f64    %fd15298, %fd15298, 0.9999, 0.01;
	// end inline asm
	// begin inline asm
	fma.rn.f64    %fd15300, %fd15300, 0.9999, 0.01;
	// end inline asm
	// begin inline asm
	fma.rn.f32    %f15298, %f15298, 0.9999, 0.01;
	// end inline asm
	// begin inline asm
	fma.rn.f32    %f15300, %f15300, 0.9999, 0.01;
	// end inline asm
	// begin inline asm
	fma.rn.f64    %fd15298, %fd15298, 0.9999, 0.01;
	// end inline asm
	// begin inline asm
	fma.rn.f64    %fd15300, %fd15300, 0.9999, 0.01;
	// end inline asm
	// begin inline asm
	fma.rn.f32    %f15298, %f15298, 0.9999, 0.01;
	// end inline asm
	// begin inline asm
	fma.rn.f32    %f15300, %f15300, 0.9999, 0.01;
	// end inline asm
	// begin inline asm
	fma.rn.f64    %fd15298, %fd15298, 0.9999, 0.01;
	// end inline asm
	// begin inline asm
	fma.rn.f64    %fd15300, %fd15300, 0.9999, 0.01;
	// end inline asm
	// begin inline asm
	fma.rn.f32    %f15298, %f15298, 0.9999, 0.01;
	// end inline asm
	// begin inline asm
	fma.rn.f32    %f15300, %f15300, 0.9999, 0.01;
	// end inline asm
	// begin inline asm
	fma.rn.f64    %fd15298, %fd15298, 0.9999, 0.01;
	// end inline asm
	// begin inline asm
	fma.rn.f64    %fd15300, %fd15300, 0.9999, 0.01;
	// end inline asm
	// begin inline asm
	fma.rn.f32    %f15298, %f15298, 0.9999, 0.01;
	// end inline asm
	// begin inline asm
	fma.rn.f32    %f15300, %f15300, 0.9999, 0.01;
	// end inline asm
	// begin inline asm
	fma.rn.f64    %fd15298, %fd15298, 0.9999, 0.01;
	// end inline asm
	// begin inline asm
	fma.rn.f64    %fd15300, %fd15300, 0.9999, 0.01;
	// end inline asm
	// begin inline asm
	fma.rn.f32    %f15298, %f15298, 0.9999, 0.01;
	// end inline asm
	// begin inline asm
	fma.rn.f32    %f15300, %f15300, 0.9999, 0.01;
	// end inline asm
	// begin inline asm
	fma.rn.f64    %fd15298, %fd15298, 0.9999, 0.01;
	// end inline asm
	// begin inline asm
	fma.rn.f64    %fd15300, %fd15300, 0.9999, 0.01;
	// end inline asm
	// begin inline asm
	fma.rn.f32    %f15298, %f15298, 0.9999, 0.01;
	// end inline asm
	// begin inline asm
	fma.rn.f32    %f15300, %f15300, 0.9999, 0.01;
	// end inline asm
	// begin inline asm
	fma.rn.f64    %fd15298, %fd15298, 0.9999, 0.01;
	// end inline asm
	// begin inline asm
	fma.rn.f64    %fd15300, %fd15300, 0.9999, 0.01;
	// end inline asm
	// begin inline asm
	fma.rn.f32    %f15298, %f15298, 0.9999, 0.01;
	// end inline asm
	// begin inline asm
	fma.rn.f32    %f15300, %f15300, 0.9999, 0.01;
	// end inline asm
	// begin inline asm
	fma.rn.f64    %fd15298, %fd15298, 0.9999, 0.01;
	// end inline asm
	// begin inline asm
	fma.rn.f64    %fd15300, %fd15300, 0.9999, 0.01;
	// end inline asm
	// begin inline asm
	fma.rn.f32    %f15298, %f15298, 0.9999, 0.01;
	// end inline asm
	// begin inline asm
	fma.rn.f32    %f15300, %f15300, 0.9999, 0.01;
	// end inline asm
	// begin inline asm
	fma.rn.f64    %fd15298, %fd15298, 0.9999, 0.01;
	// end inline asm
	// begin inline asm
	fma.rn.f64    %fd15300, %fd15300, 0.9999, 0.01;
	// end inline asm
	// begin inline asm
	fma.rn.f32    %f15298, %f15298, 0.9999, 0.01;
	// end inline asm
	// begin inline asm
	fma.rn.f32    %f15300, %f15300, 0.9999, 0.01;
	// end inline asm
	// begin inline asm
	fma.rn.f64    %fd15298, %fd15298, 0.9999, 0.01;
	// end inline asm
	// begin inline asm
	fma.rn.f64    %fd15300, %fd15300, 0.9999, 0.01;
	// end inline asm
	// begin inline asm
	fma.rn.f32    %f15298, %f15298, 0.9999, 0.01;
	// end inline asm
	// begin inline asm
	fma.rn.f32    %f15300, %f15300, 0.9999, 0.01;
	// end inline asm
	// begin inline asm
	fma.rn.f64    %fd15298, %fd15298, 0.9999, 0.01;
	// end inline asm
	// begin inline asm
	fma.rn.f64    %fd15300, %fd15300, 0.9999, 0.01;
	// end inline asm
	// begin inline asm
	fma.rn.f32    %f15298, %f15298, 0.9999, 0.01;
	// end inline asm
	// begin inline asm
	fma.rn.f32    %f15300, %f15300, 0.9999, 0.01;
	// end inline asm
	// begin inline asm
	fma.rn.f64    %fd15298, %fd15298, 0.9999, 0.01;
	// end inline asm
	// begin inline asm
	fma.rn.f64    %fd15300, %fd15300, 0.9999, 0.01;
	// end inline asm
	// begin inline asm
	fma.rn.f32    %f15298, %f15298, 0.9999, 0.01;
	// end inline asm
	// begin inline asm
	fma.rn.f32    %f15300, %f15300, 0.9999, 0.01;
	// end inline asm
	// begin inline asm
	fma.rn.f64    %fd15298, %fd15298, 0.9999, 0.01;
	// end inline asm
	// begin inline asm
	fma.rn.f64    %fd15300, %fd15300, 0.9999, 0.01;
	// end inline asm
	// begin inline asm
	fma.rn.f32    %f15298, %f15298, 0.9999, 0.01;
	// end inline asm
	// begin inline asm
	fma.rn.f32    %f15300, %f15300, 0.9999, 0.01;
	// end inline asm
	// begin inline asm
	fma.rn.f64    %fd15298, %fd15298, 0.9999, 0.01;
	// end inline asm
	// begin inline asm
	fma.rn.f64    %fd15300, %fd15300, 0.9999, 0.01;
	// end inline asm
	// begin inline asm
	fma.rn.f32    %f15298, %f15298, 0.9999, 0.01;
	// end inline asm
	// begin inline asm
	fma.rn.f32    %f15300, %f15300, 0.9999, 0.01;
	// end inline asm
	// begin inline asm
	fma.rn.f64    %fd15298, %fd15298, 0.9999, 0.01;
	// end inline asm
	// begin inline asm
	fma.rn.f64    %fd15300, %fd15300, 0.9999, 0.01;
	// end inline asm
	// begin inline asm
	fma.rn.f32    %f15298, %f15298, 0.9999, 0.01;
	// end inline asm
	// begin inline asm
	fma.rn.f32    %f15300, %f15300, 0.9999, 0.01;
	// end inline asm
	// begin inline asm
	fma.rn.f64    %fd15298, %fd15298, 0.9999, 0.01;
	// end inline asm
	// begin inline asm
	fma.rn.f64    %fd15300, %fd15300, 0.9999, 0.01;
	// end inline asm
	// begin inline asm
	fma.rn.f32    %f15298, %f15298, 0.9999, 0.01;
	// end inline asm
	// begin inline asm
	fma.rn.f32    %f15300, %f15300, 0.9999, 0.01;
	// end inline asm
	// begin inline asm
	fma.rn.f64    %fd15298, %fd15298, 0.9999, 0.01;
	// end inline asm
	// begin inline asm
	fma.rn.f64    %fd15300, %fd15300, 0.9999, 0.01;
	// end inline asm
	// begin inline asm
	fma.rn.f32    %f15298, %f15298, 0.9999, 0.01;
	// end inline asm
	// begin inline asm
	fma.rn.f32    %f15300, %f15300, 0.9999, 0.01;
	// end inline asm
	// begin inline asm
	fma.rn.f64    %fd15298, %fd15298, 0.9999, 0.01;
	// end inline asm
	// begin inline asm
	fma.rn.f64    %fd15300, %fd15300, 0.9999, 0.01;
	// end inline asm
	// begin inline asm
	fma.rn.f32    %f15298, %f15298, 0.9999, 0.01;
	// end inline asm
	// begin inline asm
	fma.rn.f32    %f15300, %f15300, 0.9999, 0.01;
	// end inline asm
	// begin inline asm
	fma.rn.f64    %fd15298, %fd15298, 0.9999, 0.01;
	// end inline asm
	// begin inline asm
	fma.rn.f64    %fd15300, %fd15300, 0.9999, 0.01;
	// end inline asm
	// begin inline asm
	fma.rn.f32    %f15298, %f15298, 0.9999, 0.01;
	// end inline asm
	// begin inline asm
	fma.rn.f32    %f15300, %f15300, 0.9999, 0.01;
	// end inline asm
	// begin inline asm
	fma.rn.f64    %fd15298, %fd15298, 0.9999, 0.01;
	// end inline asm
	// begin inline asm
	fma.rn.f64    %fd15300, %fd15300, 0.9999, 0.01;
	// end inline asm
	// begin inline asm
	fma.rn.f32    %f15298, %f15298, 0.9999, 0.01;
	// end inline asm
	// begin inline asm
	fma.rn.f32    %f15300, %f15300, 0.9999, 0.01;
	// end inline asm
	// begin inline asm
	fma.rn.f64    %fd15298, %fd15298, 0.9999, 0.01;
	// end inline asm
	// begin inline asm
	fma.rn.f64    %fd15300, %fd15300, 0.9999, 0.01;
	// end inline asm
	// begin inline asm
	fma.rn.f32    %f15298, %f15298, 0.9999, 0.01;
	// end inline asm
	// begin inline asm
	fma.rn.f32    %f15300, %f15300, 0.9999, 0.01;
	// end inline asm
	// begin inline asm
	fma.rn.f64    %fd15298, %fd15298, 0.9999, 0.01;
	// end inline asm
	// begin inline asm
	fma.rn.f64    %fd15300, %fd15300, 0.9999, 0.01;
	// end inline asm
	// begin inline asm
	fma.rn.f32    %f15298, %f15298, 0.9999, 0.01;
	// end inline asm
	// begin inline asm
	fma.rn.f32    %f15300, %f15300, 0.9999, 0.01;
	// end inline asm
	// begin inline asm
	fma.rn.f64    %fd15298, %fd15298, 0.9999, 0.01;
	// end inline asm
	// begin inline asm
	fma.rn.f64    %fd15300, %fd15300, 0.9999, 0.01;
	// end inline asm
	// begin inline asm
	fma.rn.f32    %f15298, %f15298, 0.9999, 0.01;
	// end inline asm
	// begin inline asm
	fma.rn.f32    %f15300, %f15300, 0.9999, 0.01;
	// end inline asm
	// begin inline asm
	fma.rn.f64    %fd15298, %fd15298, 0.9999, 0.01;
	// end inline asm
	// begin inline asm
	fma.rn.f64    %fd15300, %fd15300, 0.9999, 0.01;
	// end inline asm
	// begin inline asm
	fma.rn.f32    %f15298, %f15298, 0.9999, 0.01;
	// end inline asm
	// begin inline asm
	fma.rn.f32    %f15300, %f15300, 0.9999, 0.01;
	// end inline asm
	// begin inline asm
	fma.rn.f64    %fd15298, %fd15298, 0.9999, 0.01;
	// end inline asm
	// begin inline asm
	fma.rn.f64    %fd15300, %fd15300, 0.9999, 0.01;
	// end inline asm
	// begin inline asm
	fma.rn.f32    %f15298, %f15298, 0.9999, 0.01;
	// end inline asm
	// begin inline asm
	fma.rn.f32    %f15300, %f15300, 0.9999, 0.01;
	// end inline asm
	// begin inline asm
	fma.rn.f64    %fd15298, %fd15298, 0.9999, 0.01;
	// end inline asm
	// begin inline asm
	fma.rn.f64    %fd15300, %fd15300, 0.9999, 0.01;
	// end inline asm
	// begin inline asm
	fma.rn.f32    %f15298, %f15298, 0.9999, 0.01;
	// end inline asm
	// begin inline asm
	fma.rn.f32    %f15300, %f15300, 0.9999, 0.01;
	// end inline asm
	// begin inline asm
	fma.rn.f64    %fd15298, %fd15298, 0.9999, 0.01;
	// end inline asm
	// begin inline asm
	fma.rn.f64    %fd15300, %fd15300, 0.9999, 0.01;
	// end inline asm
	// begin inline asm
	fma.rn.f32    %f15298, %f15298, 0.9999, 0.01;
	// end inline asm
	// begin inline asm
	fma.rn.f32    %f15300, %f15300, 0.9999, 0.01;
	// end inline asm
	// begin inline asm
	fma.rn.f64    %fd15298, %fd15298, 0.9999, 0.01;
	// end inline asm
	// begin inline asm
	fma.rn.f64    %fd15300, %fd15300, 0.9999, 0.01;
	// end inline asm
	// begin inline asm
	fma.rn.f32    %f15298, %f15298, 0.9999, 0.01;
	// end inline asm
	// begin inline asm
	fma.rn.f32    %f15300, %f15300, 0.9999, 0.01;
	// end inline asm
	// begin inline asm
	fma.rn.f64    %fd15298, %fd15298, 0.9999, 0.01;
	// end inline asm
	// begin inline asm
	fma.rn.f64    %fd15300, %fd15300, 0.9999, 0.01;
	// end inline asm
	// begin inline asm
	fma.rn.f32    %f15298, %f15298, 0.9999, 0.01;
	// end inline asm
	// begin inline asm
	fma.rn.f32    %f15300, %f15300, 0.9999, 0.01;
	// end inline asm
	// begin inline asm
	fma.rn.f64    %fd15298, %fd15298, 0.9999, 0.01;
	// end inline asm
	// begin inline asm
	fma.rn.f64    %fd15300, %fd15300, 0.9999, 0.01;
	// end inline asm
	// begin inline asm
	fma.rn.f32    %f15298, %f15298, 0.9999, 0.01;
	// end inline asm
	// begin inline asm
	fma.rn.f32    %f15300, %f15300, 0.9999, 0.01;
	// end inline asm
	// begin inline asm
	fma.rn.f64    %fd15298, %fd15298, 0.9999, 0.01;
	// end inline asm
	// begin inline asm
	fma.rn.f64    %fd15300, %fd15300, 0.9999, 0.01;
	// end inline asm
	// begin inline asm
	fma.rn.f32    %f15298, %f15298, 0.9999, 0.01;
	// end inline asm
	// begin inline asm
	fma.rn.f32    %f15300, %f15300, 0.9999, 0.01;
	// end inline asm
	// begin inline asm
	fma.rn.f64    %fd15298, %fd15298, 0.9999, 0.01;
	// end inline asm
	// begin inline asm
	fma.rn.f64    %fd15300, %fd15300, 0.9999, 0.01;
	// end inline asm
	// begin inline asm
	fma.rn.f32    %f15298, %f15298, 0.9999, 0.01;
	// end inline asm
	// begin inline asm
	fma.rn.f32    %f15300, %f15300, 0.9999, 0.01;
	// end inline asm
	// begin inline asm
	fma.rn.f64    %fd15298, %fd15298, 0.9999, 0.01;
	// end inline asm
	// begin inline asm
	fma.rn.f64    %fd15300, %fd15300, 0.9999, 0.01;
	// end inline asm
	// begin inline asm
	fma.rn.f32    %f15298, %f15298, 0.9999, 0.01;
	// end inline asm
	// begin inline asm
	fma.rn.f32    %f15300, %f15300, 0.9999, 0.01;
	// end inline asm
	// begin inline asm
	fma.rn.f64    %fd15298, %fd15298, 0.9999, 0.01;
	// end inline asm
	// begin inline asm
	fma.rn.f64    %fd15300, %fd15300, 0.9999, 0.01;
	// end inline asm
	// begin inline asm
	fma.rn.f32    %f15298, %f15298, 0.9999, 0.01;
	// end inline asm
	// begin inline asm
	fma.rn.f32    %f15300, %f15300, 0.9999, 0.01;
	// end inline asm
	// begin inline asm
	fma.rn.f64    %fd15298, %fd15298, 0.9999, 0.01;
	// end inline asm
	// begin inline asm
	fma.rn.f64    %fd15300, %fd15300, 0.9999, 0.01;
	// end inline asm
	// begin inline asm
	fma.rn.f32    %f15298, %f15298, 0.9999, 0.01;
	// end inline asm
	// begin inline asm
	fma.rn.f32    %f15300, %f15300, 0.9999, 0.01;
	// end inline asm
	// begin inline asm
	fma.rn.f64    %fd15298, %fd15298, 0.9999, 0.01;
	// end inline asm
	// begin inline asm
	fma.rn.f64    %fd15300, %fd15300, 0.9999, 0.01;
	// end inline asm
	// begin inline asm
	fma.rn.f32    %f15298, %f15298, 0.9999, 0.01;
	// end inline asm
	// begin inline asm
	fma.rn.f32    %f15300, %f15300, 0.9999, 0.01;
	// end inline asm
	// begin inline asm
	fma.rn.f64    %fd15298, %fd15298, 0.9999, 0.01;
	// end inline asm
	// begin inline asm
	fma.rn.f64    %fd15300, %fd15300, 0.9999, 0.01;
	// end inline asm
	// begin inline asm
	fma.rn.f32    %f15298, %f15298, 0.9999, 0.01;
	// end inline asm
	// begin inline asm
	fma.rn.f32    %f15300, %f15300, 0.9999, 0.01;
	// end inline asm
	// begin inline asm
	fma.rn.f64    %fd15298, %fd15298, 0.9999, 0.01;
	// end inline asm
	// begin inline asm
	fma.rn.f64    %fd15300, %fd15300, 0.9999, 0.01;
	// end inline asm
	// begin inline asm
	fma.rn.f32    %f15298, %f15298, 0.9999, 0.01;
	// end inline asm
	// begin inline asm
	fma.rn.f32    %f15300, %f15300, 0.9999, 0.01;
	// end inline asm
	// begin inline asm
	fma.rn.f64    %fd15298, %fd15298, 0.9999, 0.01;
	// end inline asm
	// begin inline asm
	fma.rn.f64    %fd15300, %fd15300, 0.9999, 0.01;
	// end inline asm
	// begin inline asm
	fma.rn.f32    %f15298, %f15298, 0.9999, 0.01;
	// end inline asm
	// begin inline asm
	fma.rn.f32    %f15300, %f15300, 0.9999, 0.01;
	// end inline asm
	// begin inline asm
	fma.rn.f64    %fd15298, %fd15298, 0.9999, 0.01;
	// end inline asm
	// begin inline asm
	fma.rn.f64    %fd15300, %fd15300, 0.9999, 0.01;
	// end inline asm
	// begin inline asm
	fma.rn.f32    %f15298, %f15298, 0.9999, 0.01;
	// end inline asm
	// begin inline asm
	fma.rn.f32    %f15300, %f15300, 0.9999, 0.01;
	// end inline asm
	// begin inline asm
	fma.rn.f64    %fd15298, %fd15298, 0.9999, 0.01;
	// end inline asm
	// begin inline asm
	fma.rn.f64    %fd15300, %fd15300, 0.9999, 0.01;
	// end inline asm
	// begin inline asm
	fma.rn.f32    %f15298, %f15298, 0.9999, 0.01;
	// end inline asm
	// begin inline asm
	fma.rn.f32    %f15300, %f15300, 0.9999, 0.01;
	// end inline asm
	// begin inline asm
	fma.rn.f64    %fd15298, %fd15298, 0.9999, 0.01;
	// end inline asm
	// begin inline asm
	fma.rn.f64    %fd15300, %fd15300, 0.9999, 0.01;
	// end inline asm
	// begin inline asm
	fma.rn.f32    %f15298, %f15298, 0.9999, 0.01;
	// end inline asm
	// begin inline asm
	fma.rn.f32    %f15300, %f15300, 0.9999, 0.01;
	// end inline asm
	// begin inline asm
	fma.rn.f64    %fd15298, %fd15298, 0.9999, 0.01;
	// end inline asm
	// begin inline asm
	fma.rn.f64    %fd15300, %fd15300, 0.9999, 0.01;
	// end inline asm
	// begin inline asm
	fma.rn.f32    %f15298, %f15298, 0.9999, 0.01;
	// end inline asm
	// begin inline asm
	fma.rn.f32    %f15300, %f15300, 0.9999, 0.01;
	// end inline asm
	// begin inline asm
	fma.rn.f64    %fd15298, %fd15298, 0.9999, 0.01;
	// end inline asm
	// begin inline asm
	fma.rn.f64    %fd15300, %fd15300, 0.9999, 0.01;
	// end inline asm
	// begin inline asm
	fma.rn.f32    %f15298, %f15298, 0.9999, 0.01;
	// end inline asm
	// begin inline asm
	fma.rn.f32    %f15300, %f15300, 0.9999, 0.01;
	// end inline asm
	// begin inline asm
	fma.rn.f64    %fd15298, %fd15298, 0.9999, 0.01;
	// end inline asm
	// begin inline asm
	fma.rn.f64    %fd15300, %fd15300, 0.9999, 0.01;
	// end inline asm
	// begin inline asm
	fma.rn.f32    %f15298, %f15298, 0.9999, 0.01;
	// end inline asm
	// begin inline asm
	fma.rn.f32    %f15300, %f15300, 0.9999, 0.01;
	// end inline asm
	// begin inline asm
	fma.rn.f64    %fd15298, %fd15298, 0.9999, 0.01;
	// end inline asm
	// begin inline asm
	fma.rn.f64    %fd15300, %fd15300, 0.9999, 0.01;
	// end inline asm
	// begin inline asm
	fma.rn.f32    %f15298, %f15298, 0.9999, 0.01;
	// end inline asm
	// begin inline asm
	fma.rn.f32    %f15300, %f15300, 0.9999, 0.01;
	// end inline asm
	// begin inline asm
	fma.rn.f64    %fd15298, %fd15298, 0.9999, 0.01;
	// end inline asm
	// begin inline asm
	fma.rn.f64    %fd15300, %fd15300, 0.9999, 0.01;
	// end inline asm
	// begin inline asm
	fma.rn.f32    %f15298, %f15298, 0.9999, 0.01;
	// end inline asm
	// begin inline asm
	fma.rn.f32    %f15300, %f15300, 0.9999, 0.01;
	// end inline asm
	// begin inline asm
	fma.rn.f64    %fd15298, %fd15298, 0.9999, 0.01;
	// end inline asm
	// begin inline asm
	fma.rn.f64    %fd15300, %fd15300, 0.9999, 0.01;
	// end inline asm
	// begin inline asm
	fma.rn.f32    %f15298, %f15298, 0.9999, 0.01;
	// end inline asm
	// begin inline asm
	fma.rn.f32    %f15300, %f15300, 0.9999, 0.01;
	// end inline asm
	// begin inline asm
	fma.rn.f64    %fd15298, %fd15298, 0.9999, 0.01;
	// end inline asm
	// begin inline asm
	fma.rn.f64    %fd15300, %fd15300, 0.9999, 0.01;
	// end inline asm
	// begin inline asm
	fma.rn.f32    %f15298, %f15298, 0.9999, 0.01;
	// end inline asm
	// begin inline asm
	fma.rn.f32    %f15300, %f15300, 0.9999, 0.01;
	// end inline asm
	// begin inline asm
	fma.rn.f64    %fd15298, %fd15298, 0.9999, 0.01;
	// end inline asm
	// begin inline asm
	fma.rn.f64    %fd15300, %fd15300, 0.9999, 0.01;
	// end inline asm
	// begin inline asm
	fma.rn.f32    %f15298, %f15298, 0.9999, 0.01;
	// end inline asm
	// begin inline asm
	fma.rn.f32    %f15300, %f15300, 0.9999, 0.01;
	// end inline asm
	// begin inline asm
	fma.rn.f64    %fd15298, %fd15298, 0.9999, 0.01;
	// end inline asm
	// begin inline asm
	fma.rn.f64    %fd15300, %fd15300, 0.9999, 0.01;
	// end inline asm
	// begin inline asm
	fma.rn.f32    %f15298, %f15298, 0.9999, 0.01;
	// end inline asm
	// begin inline asm
	fma.rn.f32    %f15300, %f15300, 0.9999, 0.01;
	// end inline asm
	add.s32 	%r8, %r8, 64;
	setp.ne.s32 	%p2, %r8, 20480000;
	mov.f32 	%f16397, %f15298;
	mov.f32 	%f16398, %f15300;
	mov.f64 	%fd16397, %fd15298;
	mov.f64 	%fd16398, %fd15300;
	@%p2 bra 	$L__BB0_3;
	setp.geu.f32 	%p3, %f15298, 0f00000000;
	@%p3 bra 	$L__BB0_6;
	add.f32 	%f16394, %f15300, %f15298;
	st.global.f32 	[sfma_out], %f16394;
	add.f64 	%fd16394, %fd15300, %fd15298;
	st.global.f64 	[dfma_out], %fd16394;
$L__BB0_6:
	ret;

}


// ===== COMPILED SASS (sm_100) =====

	.target	sm_100

	.elftype	@"ET_EXEC"


//--------------------- .note.nv.tkinfo           --------------------------
	.section	.note.nv.tkinfo,"",@"SHT_NOTE"
	.sectionflags	@"SHF_NOTE_NV_TKINFO"
	.tkinfo
        /*0018*/ 	.word	0x00000002
        /*0030*/ 	.string	""
        /*0030*/ 	.string	"ptxas"
        /*0030*/ 	.string	"Cuda compilation tools, release 13.0, V13.0.88"
        /*0030*/ 	.string	"Build cuda_13.0.r13.0/compiler.36424714_0"
        /*0030*/ 	.string	"-arch sm_100 -m 64 "



//--------------------- .note.nv.cuinfo           --------------------------
	.section	.note.nv.cuinfo,"",@"SHT_NOTE"
	.sectionflags	@"SHF_NOTE_NV_CUINFO"
        /*0018*/ 	.short	0x0002
        /*001a*/ 	.short	0x0064
        /*001c*/ 	.short	0x0082
	.zero		2


//--------------------- .nv.info                  --------------------------
	.section	.nv.info,"",@"SHT_CUDA_INFO"
	.align	4


	//----- nvinfo : EIATTR_REGCOUNT
	.align		4
        /*0000*/ 	.byte	0x04, 0x2f
        /*0002*/ 	.short	(.L_3 - .L_2)
	.align		4
.L_2:
        /*0004*/ 	.word	index@(fp_hammer_kernel)
        /*0008*/ 	.word	0x00000010


	//----- nvinfo : EIATTR_FRAME_SIZE
	.align		4
.L_3:
        /*000c*/ 	.byte	0x04, 0x11
        /*000e*/ 	.short	(.L_5 - .L_4)
	.align		4
.L_4:
        /*0010*/ 	.word	index@(fp_hammer_kernel)
        /*0014*/ 	.word	0x00000000


	//----- nvinfo : EIATTR_MIN_STACK_SIZE
	.align		4
.L_5:
        /*0018*/ 	.byte	0x04, 0x12
        /*001a*/ 	.short	(.L_7 - .L_6)
	.align		4
.L_6:
        /*001c*/ 	.word	index@(fp_hammer_kernel)
        /*0020*/ 	.word	0x00000000
.L_7:


//--------------------- .nv.compat                --------------------------
	.section	.nv.compat,"",@"SHT_CUDA_COMPAT_INFO"
	.align	4
        /*0000*/ 	.byte	0x02, 0x09, 0x00, 0x00, 0x02, 0x02, 0x01, 0x00, 0x02, 0x05, 0x05, 0x00, 0x03, 0x07, 0x01, 0x01
        /*0010*/ 	.byte	0x02, 0x03, 0x00, 0x00, 0x02, 0x06, 0x01, 0x00, 0x04, 0x0b, 0x08, 0x00, 0x01, 0x00, 0x00, 0x00
        /*0020*/ 	.byte	0x00, 0x00, 0x00, 0x00


//--------------------- .nv.info.fp_hammer_kernel --------------------------
	.section	.nv.info.fp_hammer_kernel,"",@"SHT_CUDA_INFO"
	.sectionflags	@""
	.align	4


	//----- nvinfo : EIATTR_CUDA_API_VERSION
	.align		4
        /*0000*/ 	.byte	0x04, 0x37
        /*0002*/ 	.short	(.L_9 - .L_8)
.L_8:
        /*0004*/ 	.word	0x00000082


	//----- nvinfo : EIATTR_SPARSE_MMA_MASK
	.align		4
.L_9:
        /*0008*/ 	.byte	0x03, 0x50
        /*000a*/ 	.short	0x0000


	//----- nvinfo : EIATTR_MAXREG_COUNT
	.align		4
        /*000c*/ 	.byte	0x03, 0x1b
        /*000e*/ 	.short	0x00ff


	//----- nvinfo : EIATTR_NUM_BARRIERS
	.align		4
        /*0010*/ 	.byte	0x02, 0x4c
        /*0012*/ 	.byte	0x01
	.zero		1


	//----- nvinfo : EIATTR_MERCURY_ISA_VERSION
	.align		4
        /*0014*/ 	.byte	0x03, 0x5f
        /*0016*/ 	.short	0x0101


	//----- nvinfo : EIATTR_VRC_CTA_INIT_COUNT
	.align		4
        /*0018*/ 	.byte	0x02, 0x4a
	.zero		1
	.zero		1


	//----- nvinfo : EIATTR_EXIT_INSTR_OFFSETS
	.align		4
        /*001c*/ 	.byte	0x04, 0x1c
        /*001e*/ 	.short	(.L_11 - .L_10)


	//   ....[0]....
.L_10:
        /*0020*/ 	.word	0x000401d0


	//   ....[1]....
        /*0024*/ 	.word	0x00040250


	//----- nvinfo : EIATTR_SW_WAR
	.align		4
.L_11:
        /*0028*/ 	.byte	0x04, 0x36
        /*002a*/ 	.short	(.L_13 - .L_12)
.L_12:
        /*002c*/ 	.word	0x00000008
.L_13:


//--------------------- .nv.callgraph             --------------------------
	.section	.nv.callgraph,"",@"SHT_CUDA_CALLGRAPH"
	.align	4
	.sectionentsize	8
	.align		4
        /*0000*/ 	.word	0x00000000
	.align		4
        /*0004*/ 	.word	0xffffffff
	.align		4
        /*0008*/ 	.word	0x00000000
	.align		4
        /*000c*/ 	.word	0xfffffffe
	.align		4
        /*0010*/ 	.word	0x00000000
	.align		4
        /*0014*/ 	.word	0xfffffffd
	.align		4
        /*0018*/ 	.word	0x00000000
	.align		4
        /*001c*/ 	.word	0xfffffffc


//--------------------- .nv.constant4             --------------------------
	.section	.nv.constant4,"a",@progbits
	.align	8
	.align		8
.nv.constant4:
        /*0000*/ 	.dword	sfma_out
	.align		8
        /*0008*/ 	.dword	dfma_out


//--------------------- .text.fp_hammer_kernel    --------------------------
	.section	.text.fp_hammer_kernel,"ax",@progbits
	.align	128
        .global         fp_hammer_kernel
        .type           fp_hammer_kernel,@function
        .size           fp_hammer_kernel,(.L_x_3 - fp_hammer_kernel)
        .other          fp_hammer_kernel,@"STO_CUDA_ENTRY STV_DEFAULT"
fp_hammer_kernel:
.text.fp_hammer_kernel:
[----:B------:R-:W-:Y:S08]  /*0000*/  LDC R1, c[0x0][0x37c] ;  /* 0x0000df00ff017b82 */ /* 0x000ff00000000800 */
[----:B------:R-:W-:Y:S01]  /*0010*/  BAR.SYNC.DEFER_BLOCKING 0x0 ;  /* 0x0000000000007b1d */ /* 0x000fe20000010000 */
[----:B------:R-:W-:Y:S01]  /*0020*/  HFMA2 R0, -RZ, RZ, -7.76171875, 32 ;  /* 0xc7c35000ff007431 */ /* 0x000fe200000001ff */
[----:B------:R-:W-:Y:S01]  /*0030*/  MOV R4, 0xc7c35000 ;  /* 0xc7c3500000047802 */ /* 0x000fe20000000f00 */
[----:B------:R-:W-:Y:S01]  /*0040*/  HFMA2 R8, -RZ, RZ, 0, 0 ;  /* 0x00000000ff087431 */ /* 0x000fe200000001ff */
[----:B------:R-:W-:Y:S01]  /*0050*/  MOV R9, 0xc16312d0 ;  /* 0xc16312d000097802 */ /* 0x000fe20000000f00 */
[----:B------:R-:W-:Y:S01]  /*0060*/  HFMA2 R6, -RZ, RZ, 0, 0 ;  /* 0x00000000ff067431 */ /* 0x000fe200000001ff */
[----:B------:R-:W-:Y:S01]  /*0070*/  MOV R7, 0xc16312d0 ;  /* 0xc16312d000077802 */ /* 0x000fe20000000f00 */
[----:B------:R-:W-:-:S06]  /*0080*/  UMOV UR4, URZ ;  /* 0x000000ff00047c82 */ /* 0x000fcc0008000000 */
.L_x_0:
[----:B------:R-:W-:Y:S01]  /*0090*/  MOV R2, 0x47ae147b ;  /* 0x47ae147b00027802 */ /* 0x000fe20000000f00 */
[----:B------:R-:W-:Y:S01]  /*00a0*/  UMOV UR6, 0x48e8a71e ;  /* 0x48e8a71e00067882 */ /* 0x000fe20000000000 */
[----:B------:R-:W-:Y:S01]  /*00b0*/  MOV R3, 0x3f847ae1 ;  /* 0x3f847ae100037802 */ /* 0x000fe20000000f00 */
[----:B------:R-:W-:Y:S01]  /*00c0*/  UMOV UR7, 0x3fefff2e ;  /* 0x3fefff2e00077882 */ /* 0x000fe20000000000 */
[----:B------:R-:W-:-:S04]  /*00d0*/  MOV R5, 0x3f7ff972 ;  /* 0x3f7ff97200057802 */ /* 0x000fc80000000f00 */
[--C-:B------:R-:W-:Y:S01]  /*00e0*/  DFMA R8, R8, UR6, R2.reuse ;  /* 0x0000000608087c2b */ /* 0x100fe20008000002 */
[-C--:B------:R-:W-:Y:S01]  /*00f0*/  FFMA R0, R0, R5.reuse, 0.0099999997764825820923 ;  /* 0x3c23d70a00007423 */ /* 0x080fe20000000005 */
[--C-:B------:R-:W-:Y:S01]  /*0100*/  DFMA R6, R6, UR6, R2.reuse ;  /* 0x0000000606067c2b */ /* 0x100fe20008000002 */
[-C--:B------:R-:W-:Y:S02]  /*0110*/  FFMA R4, R4, R5.reuse, 0.0099999997764825820923 ;  /* 0x3c23d70a04047423 */ /* 0x080fe40000000005 */
[-C--:B------:R-:W-:Y:S02]  /*0120*/  FFMA R0, R0, R5.reuse, 0.0099999997764825820923 ;  /* 0x3c23d70a00007423 */ /* 0x080fe40000000005 */
[-C--:B------:R-:W-:Y:S01]  /*0130*/  FFMA R4, R4, R5.reuse, 0.0099999997764825820923 ;  /* 0x3c23d70a04047423 */ /* 0x080fe20000000005 */
[--C-:B------:R-:W-:Y:S01]  /*0140*/  DFMA R8, R8, UR6, R2.reuse ;  /* 0x0000000608087c2b */ /* 0x100fe20008000002 */
[-C--:B------:R-:W-:Y:S01]  /*0150*/  FFMA R0, R0, R5.reuse, 0.0099999997764825820923 ;  /* 0x3c23d70a00007423 */ /* 0x080fe20000000005 */
[----:B------:R-:W-:Y:S01]  /*0160*/  DFMA R6, R6, UR6, R2 ;  /* 0x0000000606067c2b */ /* 0x000fe20008000002 */
[----:B------:R-:W-:-:S02]  /*0170*/  FFMA R4, R4, R5, 0.0099999997764825820923 ;  /* 0x3c23d70a04047423 */ /* 0x000fc40000000005 */
[-C--:B------:R-:W-:Y:S02]  /*0180*/  FFMA R0, R0, R5.reuse, 0.0099999997764825820923 ;  /* 0x3c23d70a00007423 */ /* 0x080fe40000000005 */
[-C--:B------:R-:W-:Y:S01]  /*0190*/  FFMA R4, R4, R5.reuse, 0.0099999997764825820923 ;  /* 0x3c23d70a04047423 */ /* 0x080fe20000000005 */
        /* <DEDUP_REMOVED lines=6122> */
[----:B------:R-:W-:Y:S01]  /*18040*/  DFMA R6, R6, UR6, R2 ;  /* 0x0000000606067c2b */ /* 0x000fe20008000002 */
[-C--:B------:R-:W-:Y:S02]  /*18050*/  FFMA R4, R4, R5.reuse, 0.0099999997764825820923 ;  /* 0x3c23d70a04047423 */ /* 0x080fe40000000005 */
[----:B------:R-:W-:-:S03]  /*18060*/  FFMA R0, R0, R5, 0.0099999997764825820923 ;  /* 0x3c23d70a00007423 */ /* 0x000fc60000000005 */
[--C-:B------:R-:W-:Y:S02]  /*18070*/  DFMA R8, R8, UR6, R2.reuse ;  /* 0x0000000608087c2b */ /* 0x100fe40008000002 */
[----:B------:R-:W-:-:S06]  /*18080*/  DFMA R6, R6, UR6, R2 ;  /* 0x0000000606067c2b */ /* 0x000fcc0008000002 */
        /* <DEDUP_REMOVED lines=2045> */
[--C-:B------:R-:W-:Y:S01]  /*20060*/  DFMA R6, R6, UR6, R2.reuse ;  /* 0x0000000606067c2b */ /* 0x100fe20008000002 */
[-C--:B------:R-:W-:Y:S01]  /*20070*/  FFMA R4, R4, R5.reuse, 0.0099999997764825820923 ;  /* 0x3c23d70a04047423 */ /* 0x080fe20000000005 */
[-C--:B------:R-:W-:Y:S01]  /*20080*/  FFMA R0, R0, R5.reuse, 0.0099999997764825820923 ;  /* 0x3c23d70a00007423 */ /* 0x080fe20000000005 */
[----:B------:R-:W-:Y:S02]  /*20090*/  UIADD3 UR4, UPT, UPT, UR4, 0x40, URZ ;  /* 0x0000004004047890 */ /* 0x000fe4000fffe0ff */
[-C--:B------:R-:W-:Y:S01]  /*200a0*/  FFMA R4, R4, R5.reuse, 0.0099999997764825820923 ;  /* 0x3c23d70a04047423 */ /* 0x080fe20000000005 */
[--C-:B------:R-:W-:Y:S01]  /*200b0*/  DFMA R8, R8, UR6, R2.reuse ;  /* 0x0000000608087c2b */ /* 0x100fe20008000002 */
[-C--:B------:R-:W-:Y:S01]  /*200c0*/  FFMA R0, R0, R5.reuse, 0.0099999997764825820923 ;  /* 0x3c23d70a00007423 */ /* 0x080fe20000000005 */
[----:B------:R-:W-:Y:S01]  /*200d0*/  UISETP.NE.AND UP0, UPT, UR4, 0x1388000, UPT ;  /* 0x013880000400788c */ /* 0x000fe2000bf05270 */
[----:B------:R-:W-:Y:S01]  /*200e0*/  DFMA R6, R6, UR6, R2 ;  /* 0x0000000606067c2b */ /* 0x000fe20008000002 */
[----:B------:R-:W-:-:S07]  /*200f0*/  FFMA R4, R4, R5, 0.0099999997764825820923 ;  /* 0x3c23d70a04047423 */ /* 0x000fce0000000005 */
[----:B------:R-:W-:Y:S05]  /*20100*/  BRA.U UP0, `(.L_x_0) ;  /* 0xfffffdfd00e07547 */ /* 0x000fea000b83ffff */
[----:B------:R-:W-:Y:S01]  /*20110*/  MOV R10, R8 ;  /* 0x00000008000a7202 */ /* 0x000fe20000000f00 */
[----:B------:R-:W-:Y:S01]  /*20120*/  UMOV UR4, URZ ;  /* 0x000000ff00047c82 */ /* 0x000fe20008000000 */
[----:B------:R-:W-:Y:S02]  /*20130*/  MOV R11, R9 ;  /* 0x00000009000b7202 */ /* 0x000fe40000000f00 */
[----:B------:R-:W-:Y:S02]  /*20140*/  MOV R8, R6 ;  /* 0x0000000600087202 */ /* 0x000fe40000000f00 */
[----:B------:R-:W-:-:S07]  /*20150*/  MOV R9, R7 ;  /* 0x0000000700097202 */ /* 0x000fce0000000f00 */
.L_x_1:
        /* <DEDUP_REMOVED lines=6137> */
[----:B------:R-:W-:Y:S01]  /*380f0*/  FFMA R4, R4, R5, 0.0099999997764825820923 ;  /* 0x3c23d70a04047423 */ /* 0x000fe20000000005 */
[----:B------:R-:W-:-:S02]  /*38100*/  DFMA R10, R10, UR6, R2 ;  /* 0x000000060a0a7c2b */ /* 0x000fc40008000002 */
        /* <DEDUP_REMOVED lines=2048> */
[----:B------:R-:W-:Y:S01]  /*40110*/  DFMA R8, R8, UR6, R2 ;  /* 0x0000000608087c2b */ /* 0x000fe20008000002 */
[-C--:B------:R-:W-:Y:S01]  /*40120*/  FFMA R0, R0, R5.reuse, 0.0099999997764825820923 ;  /* 0x3c23d70a00007423 */ /* 0x080fe20000000005 */
[----:B------:R-:W-:Y:S01]  /*40130*/  FFMA R4, R4, R5, 0.0099999997764825820923 ;  /* 0x3c23d70a04047423 */ /* 0x000fe20000000005 */
[----:B------:R-:W-:-:S03]  /*40140*/  UIADD3 UR4, UPT, UPT, UR4, 0x40, URZ ;  /* 0x0000004004047890 */ /* 0x000fc6000fffe0ff */
[-C--:B------:R-:W-:Y:S01]  /*40150*/  FFMA R13, R4, R5.reuse, 0.0099999997764825820923 ;  /* 0x3c23d70a040d7423 */ /* 0x080fe20000000005 */
[----:B------:R-:W-:Y:S01]  /*40160*/  FFMA R0, R0, R5, 0.0099999997764825820923 ;  /* 0x3c23d70a00007423 */ /* 0x000fe20000000005 */
[----:B------:R-:W-:Y:S01]  /*40170*/  MOV R10, R6 ;  /* 0x00000006000a7202 */ /* 0x000fe20000000f00 */
[----:B------:R-:W-:Y:S01]  /*40180*/  UISETP.NE.AND UP0, UPT, UR4, 0x1388000, UPT ;  /* 0x013880000400788c */ /* 0x000fe2000bf05270 */
[----:B------:R-:W-:Y:S02]  /*40190*/  MOV R11, R7 ;  /* 0x00000007000b7202 */ /* 0x000fe40000000f00 */
[----:B------:R-:W-:-:S06]  /*401a0*/  MOV R4, R13 ;  /* 0x0000000d00047202 */ /* 0x000fcc0000000f00 */
[----:B------:R-:W-:Y:S05]  /*401b0*/  BRA.U UP0, `(.L_x_1) ;  /* 0xfffffdfd00e87547 */ /* 0x000fea000b83ffff */
[----:B------:R-:W-:-:S13]  /*401c0*/  FSETP.GEU.AND P0, PT, R0, RZ, PT ;  /* 0x000000ff0000720b */ /* 0x000fda0003f0e000 */
[----:B------:R-:W-:Y:S05]  /*401d0*/  @P0 EXIT ;  /* 0x000000000000094d */ /* 0x000fea0003800000 */
[----:B------:R-:W0:Y:S01]  /*401e0*/  LDC.64 R2, c[0x4][RZ] ;  /* 0x01000000ff027b82 */ /* 0x000e220000000a00 */
[----:B------:R-:W0:Y:S01]  /*401f0*/  LDCU.64 UR4, c[0x0][0x358] ;  /* 0x00006b00ff0477ac */ /* 0x000e220008000a00 */
[----:B------:R-:W-:Y:S01]  /*40200*/  DADD R6, R6, R8 ;  /* 0x0000000006067229 */ /* 0x000fe20000000008 */
[----:B------:R-:W-:-:S05]  /*40210*/  FADD R9, R0, R13 ;  /* 0x0000000d00097221 */ /* 0x000fca0000000000 */
[----:B------:R-:W1:Y:S01]  /*40220*/  LDC.64 R4, c[0x4][0x8] ;  /* 0x01000200ff047b82 */ /* 0x000e620000000a00 */
[----:B0-----:R-:W-:Y:S04]  /*40230*/  STG.E desc[UR4][R2.64], R9 ;  /* 0x0000000902007986 */ /* 0x001fe8000c101904 */
[----:B-1----:R-:W-:Y:S01]  /*40240*/  STG.E.64 desc[UR4][R4.64], R6 ;  /* 0x0000000604007986 */ /* 0x002fe2000c101b04 */
[----:B------:R-:W-:Y:S05]  /*40250*/  EXIT ;  /* 0x000000000000794d */ /* 0x000fea0003800000 */
.L_x_2:
[----:B------:R-:W-:-:S00]  /*40260*/  BRA `(.L_x_2) ;  /* 0xfffffffc00fc7947 */ /* 0x000fc0000383ffff */
[----:B------:R-:W-:-:S00]  /*40270*/  NOP ;  /* 0x0000000000007918 */ /* 0x000fc00000000000 */
        /* <DEDUP_REMOVED lines=8> */
.L_x_3:


//--------------------- .nv.shared.reserved.0     --------------------------
	.section	.nv.shared.reserved.0,"aw",@nobits
	.weak		__nv_reservedSMEM_offset_0_alias
	.size		__nv_reservedSMEM_offset_0_alias, 0, 64
	.other		__nv_reservedSMEM_offset_0_alias,@"STO_CUDA_RESERVED_SHARED STV_DEFAULT"
__nv_reservedSMEM_offset_0_alias:
	.zero		0
	.zero		64


//--------------------- .nv.global                --------------------------
	.section	.nv.global,"aw",@nobits
	.align	8
.nv.global:
	.type		dfma_out,@object
	.size		dfma_out,(sfma_out - dfma_out)
dfma_out:
	.zero		8
	.type		sfma_out,@object
	.size		sfma_out,(.L_0 - sfma_out)
sfma_out:
	.zero		4
.L_0:


//--------------------- .nv.constant0.fp_hammer_kernel --------------------------
	.section	.nv.constant0.fp_hammer_kernel,"a",@progbits
	.sectionflags	@""
	.align	4
.nv.constant0.fp_hammer_kernel:
	.zero		896


//--------------------- SYMBOLS --------------------------

	.type		.nv.reservedSmem.offset0,@object
	.size		.nv.reservedSmem.offset0,0x4
